//
// Generated by NVIDIA NVVM Compiler
//
// Compiler Build ID: CL-36424714
// Cuda compilation tools, release 13.0, V13.0.88
// Based on NVVM 20.0.0
//

.version 9.0
.target sm_100
.address_size 64

	// .globl	_Z12nbody_kernelP6float4S0_S0_iff
.global .align 4 .b8 precalc_xorwow_matrix[102400];
.global .align 4 .b8 precalc_xorwow_offset_matrix[102400];
.global .align 4 .b8 mrg32k3aM1[2304];
.global .align 4 .b8 mrg32k3aM2[2304];
.global .align 4 .b8 mrg32k3aM1SubSeq[2016];
.global .align 4 .b8 mrg32k3aM2SubSeq[2016];
.global .align 4 .b8 mrg32k3aM1Seq[2304];
.global .align 4 .b8 mrg32k3aM2Seq[2304];
.const .align 8 .b8 __cr_lgamma_table[72];
// _ZZN3cub18CUB_300001_SM_10006detail6reduce28DeviceReduceSingleTileKernelINS2_10policy_hubIijN4cuda3std3__44plusIiEEE10Policy1000EN6thrust24THRUST_300001_SM_1000_NS10device_ptrIiEEPijS9_iiNS7_10__identityEEEvT0_T1_T2_T3_T4_T6_E12temp_storage has been demoted
// _ZZN3cub18CUB_300001_SM_10006detail6reduce18DeviceReduceKernelINS2_10policy_hubIijN4cuda3std3__44plusIiEEE10Policy1000EN6thrust24THRUST_300001_SM_1000_NS10device_ptrIiEEjS9_iNS7_10__identityEEEvT0_PT3_T1_NS0_13GridEvenShareISK_EET2_T4_E12temp_storage has been demoted
// _ZZN3cub18CUB_300001_SM_10006detail6reduce28DeviceReduceSingleTileKernelINS2_10policy_hubIijN4cuda3std3__44plusIiEEE10Policy1000EPiSC_iS9_iiNS7_10__identityEEEvT0_T1_T2_T3_T4_T6_E12temp_storage has been demoted
// _ZZN3cub18CUB_300001_SM_10006detail6reduce28DeviceReduceSingleTileKernelINS2_10policy_hubIiyN4cuda3std3__44plusIiEEE10Policy1000EN6thrust24THRUST_300001_SM_1000_NS10device_ptrIiEEPiyS9_iiNS7_10__identityEEEvT0_T1_T2_T3_T4_T6_E12temp_storage has been demoted
// _ZZN3cub18CUB_300001_SM_10006detail6reduce18DeviceReduceKernelINS2_10policy_hubIiyN4cuda3std3__44plusIiEEE10Policy1000EN6thrust24THRUST_300001_SM_1000_NS10device_ptrIiEEyS9_iNS7_10__identityEEEvT0_PT3_T1_NS0_13GridEvenShareISK_EET2_T4_E12temp_storage has been demoted
// _ZZN3cub18CUB_300001_SM_10006detail6reduce28DeviceReduceSingleTileKernelINS2_10policy_hubIiyN4cuda3std3__44plusIiEEE10Policy1000EPiSC_iS9_iiNS7_10__identityEEEvT0_T1_T2_T3_T4_T6_E12temp_storage has been demoted
.global .align 1 .b8 _ZN34_INTERNAL_c714323e_4_k_cu_2f1e8b6b4cuda3std3__45__cpo5beginE[1];
.global .align 1 .b8 _ZN34_INTERNAL_c714323e_4_k_cu_2f1e8b6b4cuda3std3__45__cpo3endE[1];
.global .align 1 .b8 _ZN34_INTERNAL_c714323e_4_k_cu_2f1e8b6b4cuda3std3__45__cpo6cbeginE[1];
.global .align 1 .b8 _ZN34_INTERNAL_c714323e_4_k_cu_2f1e8b6b4cuda3std3__45__cpo4cendE[1];
.global .align 1 .b8 _ZN34_INTERNAL_c714323e_4_k_cu_2f1e8b6b4cuda3std3__45__cpo6rbeginE[1];
.global .align 1 .b8 _ZN34_INTERNAL_c714323e_4_k_cu_2f1e8b6b4cuda3std3__45__cpo4rendE[1];
.global .align 1 .b8 _ZN34_INTERNAL_c714323e_4_k_cu_2f1e8b6b4cuda3std3__45__cpo7crbeginE[1];
.global .align 1 .b8 _ZN34_INTERNAL_c714323e_4_k_cu_2f1e8b6b4cuda3std3__45__cpo5crendE[1];
.global .align 1 .b8 _ZN34_INTERNAL_c714323e_4_k_cu_2f1e8b6b4cuda3std3__436_GLOBAL__N__c714323e_4_k_cu_2f1e8b6b6ignoreE[1];
.global .align 1 .b8 _ZN34_INTERNAL_c714323e_4_k_cu_2f1e8b6b4cuda3std3__419piecewise_constructE[1];
.global .align 1 .b8 _ZN34_INTERNAL_c714323e_4_k_cu_2f1e8b6b4cuda3std3__48in_placeE[1];
.global .align 1 .b8 _ZN34_INTERNAL_c714323e_4_k_cu_2f1e8b6b4cuda3std3__420unreachable_sentinelE[1];
.global .align 1 .b8 _ZN34_INTERNAL_c714323e_4_k_cu_2f1e8b6b4cuda3std3__47nulloptE[1];
.global .align 1 .b8 _ZN34_INTERNAL_c714323e_4_k_cu_2f1e8b6b4cuda3std3__48unexpectE[1];
.global .align 1 .b8 _ZN34_INTERNAL_c714323e_4_k_cu_2f1e8b6b4cuda3std6ranges3__45__cpo4swapE[1];
.global .align 1 .b8 _ZN34_INTERNAL_c714323e_4_k_cu_2f1e8b6b4cuda3std6ranges3__45__cpo9iter_moveE[1];
.global .align 1 .b8 _ZN34_INTERNAL_c714323e_4_k_cu_2f1e8b6b4cuda3std6ranges3__45__cpo5beginE[1];
.global .align 1 .b8 _ZN34_INTERNAL_c714323e_4_k_cu_2f1e8b6b4cuda3std6ranges3__45__cpo3endE[1];
.global .align 1 .b8 _ZN34_INTERNAL_c714323e_4_k_cu_2f1e8b6b4cuda3std6ranges3__45__cpo6cbeginE[1];
.global .align 1 .b8 _ZN34_INTERNAL_c714323e_4_k_cu_2f1e8b6b4cuda3std6ranges3__45__cpo4cendE[1];
.global .align 1 .b8 _ZN34_INTERNAL_c714323e_4_k_cu_2f1e8b6b4cuda3std6ranges3__45__cpo7advanceE[1];
.global .align 1 .b8 _ZN34_INTERNAL_c714323e_4_k_cu_2f1e8b6b4cuda3std6ranges3__45__cpo9iter_swapE[1];
.global .align 1 .b8 _ZN34_INTERNAL_c714323e_4_k_cu_2f1e8b6b4cuda3std6ranges3__45__cpo4nextE[1];
.global .align 1 .b8 _ZN34_INTERNAL_c714323e_4_k_cu_2f1e8b6b4cuda3std6ranges3__45__cpo4prevE[1];
.global .align 1 .b8 _ZN34_INTERNAL_c714323e_4_k_cu_2f1e8b6b4cuda3std6ranges3__45__cpo4dataE[1];
.global .align 1 .b8 _ZN34_INTERNAL_c714323e_4_k_cu_2f1e8b6b4cuda3std6ranges3__45__cpo5cdataE[1];
.global .align 1 .b8 _ZN34_INTERNAL_c714323e_4_k_cu_2f1e8b6b4cuda3std6ranges3__45__cpo4sizeE[1];
.global .align 1 .b8 _ZN34_INTERNAL_c714323e_4_k_cu_2f1e8b6b4cuda3std6ranges3__45__cpo5ssizeE[1];
.global .align 1 .b8 _ZN34_INTERNAL_c714323e_4_k_cu_2f1e8b6b4cuda3std6ranges3__45__cpo8distanceE[1];
.global .align 1 .b8 _ZN34_INTERNAL_c714323e_4_k_cu_2f1e8b6b6thrust24THRUST_300001_SM_1000_NS8cuda_cub3parE[1];
.global .align 1 .b8 _ZN34_INTERNAL_c714323e_4_k_cu_2f1e8b6b6thrust24THRUST_300001_SM_1000_NS8cuda_cub10par_nosyncE[1];
.global .align 1 .b8 _ZN34_INTERNAL_c714323e_4_k_cu_2f1e8b6b6thrust24THRUST_300001_SM_1000_NS6system6detail10sequential3seqE[1];
.global .align 1 .b8 _ZN34_INTERNAL_c714323e_4_k_cu_2f1e8b6b6thrust24THRUST_300001_SM_1000_NS12placeholders2_1E[1];
.global .align 1 .b8 _ZN34_INTERNAL_c714323e_4_k_cu_2f1e8b6b6thrust24THRUST_300001_SM_1000_NS12placeholders2_2E[1];
.global .align 1 .b8 _ZN34_INTERNAL_c714323e_4_k_cu_2f1e8b6b6thrust24THRUST_300001_SM_1000_NS12placeholders2_3E[1];
.global .align 1 .b8 _ZN34_INTERNAL_c714323e_4_k_cu_2f1e8b6b6thrust24THRUST_300001_SM_1000_NS12placeholders2_4E[1];
.global .align 1 .b8 _ZN34_INTERNAL_c714323e_4_k_cu_2f1e8b6b6thrust24THRUST_300001_SM_1000_NS12placeholders2_5E[1];
.global .align 1 .b8 _ZN34_INTERNAL_c714323e_4_k_cu_2f1e8b6b6thrust24THRUST_300001_SM_1000_NS12placeholders2_6E[1];
.global .align 1 .b8 _ZN34_INTERNAL_c714323e_4_k_cu_2f1e8b6b6thrust24THRUST_300001_SM_1000_NS12placeholders2_7E[1];
.global .align 1 .b8 _ZN34_INTERNAL_c714323e_4_k_cu_2f1e8b6b6thrust24THRUST_300001_SM_1000_NS12placeholders2_8E[1];
.global .align 1 .b8 _ZN34_INTERNAL_c714323e_4_k_cu_2f1e8b6b6thrust24THRUST_300001_SM_1000_NS12placeholders2_9E[1];
.global .align 1 .b8 _ZN34_INTERNAL_c714323e_4_k_cu_2f1e8b6b6thrust24THRUST_300001_SM_1000_NS12placeholders3_10E[1];
.global .align 1 .b8 _ZN34_INTERNAL_c714323e_4_k_cu_2f1e8b6b6thrust24THRUST_300001_SM_1000_NS3seqE[1];
.extern .shared .align 16 .b8 shared_pos[];

.visible .entry _Z12nbody_kernelP6float4S0_S0_iff(
	.param .u64 .ptr .align 1 _Z12nbody_kernelP6float4S0_S0_iff_param_0,
	.param .u64 .ptr .align 1 _Z12nbody_kernelP6float4S0_S0_iff_param_1,
	.param .u64 .ptr .align 1 _Z12nbody_kernelP6float4S0_S0_iff_param_2,
	.param .u32 _Z12nbody_kernelP6float4S0_S0_iff_param_3,
	.param .f32 _Z12nbody_kernelP6float4S0_S0_iff_param_4,
	.param .f32 _Z12nbody_kernelP6float4S0_S0_iff_param_5
)
{
	.reg .pred 	%p<18>;
	.reg .b32 	%r<45>;
	.reg .b32 	%f<390>;
	.reg .b64 	%rd<33>;

	ld.param.u64 	%rd11, [_Z12nbody_kernelP6float4S0_S0_iff_param_0];
	ld.param.u64 	%rd10, [_Z12nbody_kernelP6float4S0_S0_iff_param_2];
	ld.param.u32 	%r24, [_Z12nbody_kernelP6float4S0_S0_iff_param_3];
	ld.param.f32 	%f73, [_Z12nbody_kernelP6float4S0_S0_iff_param_4];
	ld.param.f32 	%f74, [_Z12nbody_kernelP6float4S0_S0_iff_param_5];
	cvta.to.global.u64 	%rd1, %rd11;
	mov.u32 	%r25, %ctaid.x;
	mov.u32 	%r26, %ntid.x;
	mov.u32 	%r27, %tid.x;
	mad.lo.s32 	%r1, %r25, %r26, %r27;
	setp.ge.s32 	%p1, %r1, %r24;
	@%p1 bra 	$L__BB0_24;
	mul.wide.s32 	%rd12, %r1, 16;
	add.s64 	%rd2, %rd1, %rd12;
	ld.global.v4.f32 	{%f5, %f6, %f7, %f4}, [%rd2];
	setp.lt.s32 	%p2, %r1, 1;
	mov.f32 	%f363, 0f00000000;
	mov.b32 	%r43, 0;
	mov.f32 	%f364, %f363;
	mov.f32 	%f365, %f363;
	@%p2 bra 	$L__BB0_10;
	mul.f32 	%f8, %f74, %f74;
	min.s32 	%r30, %r1, %r24;
	max.s32 	%r43, %r30, 1;
	setp.lt.s32 	%p3, %r30, 4;
	mov.f32 	%f365, 0f00000000;
	mov.b32 	%r38, 0;
	mov.f32 	%f364, %f365;
	mov.f32 	%f363, %f365;
	@%p3 bra 	$L__BB0_5;
	and.b32  	%r31, %r43, 2147483644;
	neg.s32 	%r36, %r31;
	add.s64 	%rd31, %rd1, 32;
	mov.f32 	%f365, 0f00000000;
$L__BB0_4:
	.pragma "nounroll";
	and.b32  	%r38, %r43, 2147483644;
	ld.global.v4.f32 	{%f79, %f80, %f81, %f82}, [%rd31+-32];
	sub.f32 	%f83, %f79, %f5;
	sub.f32 	%f84, %f80, %f6;
	sub.f32 	%f85, %f81, %f7;
	mul.f32 	%f86, %f84, %f84;
	fma.rn.f32 	%f87, %f83, %f83, %f86;
	fma.rn.f32 	%f88, %f85, %f85, %f87;
	add.f32 	%f89, %f8, %f88;
	rsqrt.approx.f32 	%f90, %f89;
	mul.f32 	%f91, %f90, %f90;
	mul.f32 	%f92, %f90, %f91;
	mul.f32 	%f93, %f82, %f92;
	fma.rn.f32 	%f94, %f83, %f93, %f363;
	fma.rn.f32 	%f95, %f84, %f93, %f364;
	fma.rn.f32 	%f96, %f85, %f93, %f365;
	ld.global.v4.f32 	{%f97, %f98, %f99, %f100}, [%rd31+-16];
	sub.f32 	%f101, %f97, %f5;
	sub.f32 	%f102, %f98, %f6;
	sub.f32 	%f103, %f99, %f7;
	mul.f32 	%f104, %f102, %f102;
	fma.rn.f32 	%f105, %f101, %f101, %f104;
	fma.rn.f32 	%f106, %f103, %f103, %f105;
	add.f32 	%f107, %f8, %f106;
	rsqrt.approx.f32 	%f108, %f107;
	mul.f32 	%f109, %f108, %f108;
	mul.f32 	%f110, %f108, %f109;
	mul.f32 	%f111, %f100, %f110;
	fma.rn.f32 	%f112, %f101, %f111, %f94;
	fma.rn.f32 	%f113, %f102, %f111, %f95;
	fma.rn.f32 	%f114, %f103, %f111, %f96;
	ld.global.v4.f32 	{%f115, %f116, %f117, %f118}, [%rd31];
	sub.f32 	%f119, %f115, %f5;
	sub.f32 	%f120, %f116, %f6;
	sub.f32 	%f121, %f117, %f7;
	mul.f32 	%f122, %f120, %f120;
	fma.rn.f32 	%f123, %f119, %f119, %f122;
	fma.rn.f32 	%f124, %f121, %f121, %f123;
	add.f32 	%f125, %f8, %f124;
	rsqrt.approx.f32 	%f126, %f125;
	mul.f32 	%f127, %f126, %f126;
	mul.f32 	%f128, %f126, %f127;
	mul.f32 	%f129, %f118, %f128;
	fma.rn.f32 	%f130, %f119, %f129, %f112;
	fma.rn.f32 	%f131, %f120, %f129, %f113;
	fma.rn.f32 	%f132, %f121, %f129, %f114;
	ld.global.v4.f32 	{%f133, %f134, %f135, %f136}, [%rd31+16];
	sub.f32 	%f137, %f133, %f5;
	sub.f32 	%f138, %f134, %f6;
	sub.f32 	%f139, %f135, %f7;
	mul.f32 	%f140, %f138, %f138;
	fma.rn.f32 	%f141, %f137, %f137, %f140;
	fma.rn.f32 	%f142, %f139, %f139, %f141;
	add.f32 	%f143, %f8, %f142;
	rsqrt.approx.f32 	%f144, %f143;
	mul.f32 	%f145, %f144, %f144;
	mul.f32 	%f146, %f144, %f145;
	mul.f32 	%f147, %f136, %f146;
	fma.rn.f32 	%f363, %f137, %f147, %f130;
	fma.rn.f32 	%f364, %f138, %f147, %f131;
	fma.rn.f32 	%f365, %f139, %f147, %f132;
	add.s32 	%r36, %r36, 4;
	add.s64 	%rd31, %rd31, 64;
	setp.ne.s32 	%p4, %r36, 0;
	@%p4 bra 	$L__BB0_4;
$L__BB0_5:
	and.b32  	%r8, %r43, 3;
	setp.eq.s32 	%p5, %r8, 0;
	@%p5 bra 	$L__BB0_10;
	setp.eq.s32 	%p6, %r8, 1;
	@%p6 bra 	$L__BB0_8;
	mul.wide.u32 	%rd13, %r38, 16;
	add.s64 	%rd14, %rd1, %rd13;
	ld.global.v4.f32 	{%f149, %f150, %f151, %f152}, [%rd14];
	sub.f32 	%f153, %f149, %f5;
	sub.f32 	%f154, %f150, %f6;
	sub.f32 	%f155, %f151, %f7;
	mul.f32 	%f156, %f154, %f154;
	fma.rn.f32 	%f157, %f153, %f153, %f156;
	fma.rn.f32 	%f158, %f155, %f155, %f157;
	add.f32 	%f159, %f8, %f158;
	rsqrt.approx.f32 	%f160, %f159;
	mul.f32 	%f161, %f160, %f160;
	mul.f32 	%f162, %f160, %f161;
	mul.f32 	%f163, %f152, %f162;
	fma.rn.f32 	%f164, %f153, %f163, %f363;
	fma.rn.f32 	%f165, %f154, %f163, %f364;
	fma.rn.f32 	%f166, %f155, %f163, %f365;
	ld.global.v4.f32 	{%f167, %f168, %f169, %f170}, [%rd14+16];
	sub.f32 	%f171, %f167, %f5;
	sub.f32 	%f172, %f168, %f6;
	sub.f32 	%f173, %f169, %f7;
	mul.f32 	%f174, %f172, %f172;
	fma.rn.f32 	%f175, %f171, %f171, %f174;
	fma.rn.f32 	%f176, %f173, %f173, %f175;
	add.f32 	%f177, %f8, %f176;
	rsqrt.approx.f32 	%f178, %f177;
	mul.f32 	%f179, %f178, %f178;
	mul.f32 	%f180, %f178, %f179;
	mul.f32 	%f181, %f170, %f180;
	fma.rn.f32 	%f363, %f171, %f181, %f164;
	fma.rn.f32 	%f364, %f172, %f181, %f165;
	fma.rn.f32 	%f365, %f173, %f181, %f166;
	add.s32 	%r38, %r38, 2;
$L__BB0_8:
	and.b32  	%r32, %r43, 1;
	setp.eq.b32 	%p7, %r32, 1;
	not.pred 	%p8, %p7;
	@%p8 bra 	$L__BB0_10;
	mul.wide.u32 	%rd15, %r38, 16;
	add.s64 	%rd16, %rd1, %rd15;
	ld.global.v4.f32 	{%f182, %f183, %f184, %f185}, [%rd16];
	sub.f32 	%f186, %f182, %f5;
	sub.f32 	%f187, %f183, %f6;
	sub.f32 	%f188, %f184, %f7;
	mul.f32 	%f189, %f187, %f187;
	fma.rn.f32 	%f190, %f186, %f186, %f189;
	fma.rn.f32 	%f191, %f188, %f188, %f190;
	add.f32 	%f192, %f8, %f191;
	rsqrt.approx.f32 	%f193, %f192;
	mul.f32 	%f194, %f193, %f193;
	mul.f32 	%f195, %f193, %f194;
	mul.f32 	%f196, %f185, %f195;
	fma.rn.f32 	%f363, %f186, %f196, %f363;
	fma.rn.f32 	%f364, %f187, %f196, %f364;
	fma.rn.f32 	%f365, %f188, %f196, %f365;
$L__BB0_10:
	setp.ge.s32 	%p9, %r43, %r24;
	@%p9 bra 	$L__BB0_14;
	setp.eq.s32 	%p10, %r43, %r1;
	@%p10 bra 	$L__BB0_13;
	mul.wide.u32 	%rd17, %r43, 16;
	add.s64 	%rd18, %rd1, %rd17;
	ld.global.v4.f32 	{%f197, %f198, %f199, %f200}, [%rd18];
	sub.f32 	%f201, %f197, %f5;
	sub.f32 	%f202, %f198, %f6;
	sub.f32 	%f203, %f199, %f7;
	mul.f32 	%f204, %f202, %f202;
	fma.rn.f32 	%f205, %f201, %f201, %f204;
	fma.rn.f32 	%f206, %f203, %f203, %f205;
	fma.rn.f32 	%f207, %f74, %f74, %f206;
	rsqrt.approx.f32 	%f208, %f207;
	mul.f32 	%f209, %f208, %f208;
	mul.f32 	%f210, %f208, %f209;
	mul.f32 	%f211, %f200, %f210;
	fma.rn.f32 	%f363, %f201, %f211, %f363;
	fma.rn.f32 	%f364, %f202, %f211, %f364;
	fma.rn.f32 	%f365, %f203, %f211, %f365;
$L__BB0_13:
	add.s32 	%r43, %r43, 1;
$L__BB0_14:
	setp.ge.s32 	%p11, %r43, %r24;
	@%p11 bra 	$L__BB0_23;
	mul.f32 	%f45, %f74, %f74;
	sub.s32 	%r14, %r24, %r43;
	sub.s32 	%r33, %r43, %r24;
	setp.gt.u32 	%p12, %r33, -4;
	@%p12 bra 	$L__BB0_18;
	mul.wide.u32 	%rd19, %r43, 16;
	add.s64 	%rd20, %rd19, %rd1;
	add.s64 	%rd32, %rd20, 32;
	and.b32  	%r34, %r14, -4;
	neg.s32 	%r41, %r34;
$L__BB0_17:
	.pragma "nounroll";
	ld.global.v4.f32 	{%f213, %f214, %f215, %f216}, [%rd32+-32];
	sub.f32 	%f217, %f213, %f5;
	sub.f32 	%f218, %f214, %f6;
	sub.f32 	%f219, %f215, %f7;
	mul.f32 	%f220, %f218, %f218;
	fma.rn.f32 	%f221, %f217, %f217, %f220;
	fma.rn.f32 	%f222, %f219, %f219, %f221;
	add.f32 	%f223, %f45, %f222;
	rsqrt.approx.f32 	%f224, %f223;
	mul.f32 	%f225, %f224, %f224;
	mul.f32 	%f226, %f224, %f225;
	mul.f32 	%f227, %f216, %f226;
	fma.rn.f32 	%f228, %f217, %f227, %f363;
	fma.rn.f32 	%f229, %f218, %f227, %f364;
	fma.rn.f32 	%f230, %f219, %f227, %f365;
	ld.global.v4.f32 	{%f231, %f232, %f233, %f234}, [%rd32+-16];
	sub.f32 	%f235, %f231, %f5;
	sub.f32 	%f236, %f232, %f6;
	sub.f32 	%f237, %f233, %f7;
	mul.f32 	%f238, %f236, %f236;
	fma.rn.f32 	%f239, %f235, %f235, %f238;
	fma.rn.f32 	%f240, %f237, %f237, %f239;
	add.f32 	%f241, %f45, %f240;
	rsqrt.approx.f32 	%f242, %f241;
	mul.f32 	%f243, %f242, %f242;
	mul.f32 	%f244, %f242, %f243;
	mul.f32 	%f245, %f234, %f244;
	fma.rn.f32 	%f246, %f235, %f245, %f228;
	fma.rn.f32 	%f247, %f236, %f245, %f229;
	fma.rn.f32 	%f248, %f237, %f245, %f230;
	ld.global.v4.f32 	{%f249, %f250, %f251, %f252}, [%rd32];
	sub.f32 	%f253, %f249, %f5;
	sub.f32 	%f254, %f250, %f6;
	sub.f32 	%f255, %f251, %f7;
	mul.f32 	%f256, %f254, %f254;
	fma.rn.f32 	%f257, %f253, %f253, %f256;
	fma.rn.f32 	%f258, %f255, %f255, %f257;
	add.f32 	%f259, %f45, %f258;
	rsqrt.approx.f32 	%f260, %f259;
	mul.f32 	%f261, %f260, %f260;
	mul.f32 	%f262, %f260, %f261;
	mul.f32 	%f263, %f252, %f262;
	fma.rn.f32 	%f264, %f253, %f263, %f246;
	fma.rn.f32 	%f265, %f254, %f263, %f247;
	fma.rn.f32 	%f266, %f255, %f263, %f248;
	ld.global.v4.f32 	{%f267, %f268, %f269, %f270}, [%rd32+16];
	sub.f32 	%f271, %f267, %f5;
	sub.f32 	%f272, %f268, %f6;
	sub.f32 	%f273, %f269, %f7;
	mul.f32 	%f274, %f272, %f272;
	fma.rn.f32 	%f275, %f271, %f271, %f274;
	fma.rn.f32 	%f276, %f273, %f273, %f275;
	add.f32 	%f277, %f45, %f276;
	rsqrt.approx.f32 	%f278, %f277;
	mul.f32 	%f279, %f278, %f278;
	mul.f32 	%f280, %f278, %f279;
	mul.f32 	%f281, %f270, %f280;
	fma.rn.f32 	%f363, %f271, %f281, %f264;
	fma.rn.f32 	%f364, %f272, %f281, %f265;
	fma.rn.f32 	%f365, %f273, %f281, %f266;
	add.s32 	%r43, %r43, 4;
	add.s64 	%rd32, %rd32, 64;
	add.s32 	%r41, %r41, 4;
	setp.ne.s32 	%p13, %r41, 0;
	@%p13 bra 	$L__BB0_17;
$L__BB0_18:
	and.b32  	%r21, %r14, 3;
	setp.eq.s32 	%p14, %r21, 0;
	@%p14 bra 	$L__BB0_23;
	setp.eq.s32 	%p15, %r21, 1;
	@%p15 bra 	$L__BB0_21;
	mul.wide.u32 	%rd21, %r43, 16;
	add.s64 	%rd22, %rd1, %rd21;
	ld.global.v4.f32 	{%f283, %f284, %f285, %f286}, [%rd22];
	sub.f32 	%f287, %f283, %f5;
	sub.f32 	%f288, %f284, %f6;
	sub.f32 	%f289, %f285, %f7;
	mul.f32 	%f290, %f288, %f288;
	fma.rn.f32 	%f291, %f287, %f287, %f290;
	fma.rn.f32 	%f292, %f289, %f289, %f291;
	add.f32 	%f293, %f45, %f292;
	rsqrt.approx.f32 	%f294, %f293;
	mul.f32 	%f295, %f294, %f294;
	mul.f32 	%f296, %f294, %f295;
	mul.f32 	%f297, %f286, %f296;
	fma.rn.f32 	%f298, %f287, %f297, %f363;
	fma.rn.f32 	%f299, %f288, %f297, %f364;
	fma.rn.f32 	%f300, %f289, %f297, %f365;
	ld.global.v4.f32 	{%f301, %f302, %f303, %f304}, [%rd22+16];
	sub.f32 	%f305, %f301, %f5;
	sub.f32 	%f306, %f302, %f6;
	sub.f32 	%f307, %f303, %f7;
	mul.f32 	%f308, %f306, %f306;
	fma.rn.f32 	%f309, %f305, %f305, %f308;
	fma.rn.f32 	%f310, %f307, %f307, %f309;
	add.f32 	%f311, %f45, %f310;
	rsqrt.approx.f32 	%f312, %f311;
	mul.f32 	%f313, %f312, %f312;
	mul.f32 	%f314, %f312, %f313;
	mul.f32 	%f315, %f304, %f314;
	fma.rn.f32 	%f363, %f305, %f315, %f298;
	fma.rn.f32 	%f364, %f306, %f315, %f299;
	fma.rn.f32 	%f365, %f307, %f315, %f300;
	add.s32 	%r43, %r43, 2;
$L__BB0_21:
	and.b32  	%r35, %r14, 1;
	setp.eq.b32 	%p16, %r35, 1;
	not.pred 	%p17, %p16;
	@%p17 bra 	$L__BB0_23;
	mul.wide.u32 	%rd23, %r43, 16;
	add.s64 	%rd24, %rd1, %rd23;
	ld.global.v4.f32 	{%f316, %f317, %f318, %f319}, [%rd24];
	sub.f32 	%f320, %f316, %f5;
	sub.f32 	%f321, %f317, %f6;
	sub.f32 	%f322, %f318, %f7;
	mul.f32 	%f323, %f321, %f321;
	fma.rn.f32 	%f324, %f320, %f320, %f323;
	fma.rn.f32 	%f325, %f322, %f322, %f324;
	add.f32 	%f326, %f45, %f325;
	rsqrt.approx.f32 	%f327, %f326;
	mul.f32 	%f328, %f327, %f327;
	mul.f32 	%f329, %f327, %f328;
	mul.f32 	%f330, %f319, %f329;
	fma.rn.f32 	%f363, %f320, %f330, %f363;
	fma.rn.f32 	%f364, %f321, %f330, %f364;
	fma.rn.f32 	%f365, %f322, %f330, %f365;
$L__BB0_23:
	ld.param.u64 	%rd30, [_Z12nbody_kernelP6float4S0_S0_iff_param_1];
	cvta.to.global.u64 	%rd25, %rd10;
	add.s64 	%rd27, %rd25, %rd12;
	mov.f32 	%f331, 0f00000000;
	st.global.v4.f32 	[%rd27], {%f363, %f364, %f365, %f331};
	cvta.to.global.u64 	%rd28, %rd30;
	add.s64 	%rd29, %rd28, %rd12;
	.pragma "used_bytes_mask 4095";
	ld.global.v4.f32 	{%f332, %f333, %f334, %f335}, [%rd29];
	mul.f32 	%f336, %f73, %f363;
	div.rn.f32 	%f337, %f336, %f4;
	add.f32 	%f338, %f337, %f332;
	mul.f32 	%f339, %f73, %f364;
	div.rn.f32 	%f340, %f339, %f4;
	add.f32 	%f341, %f340, %f333;
	mul.f32 	%f342, %f73, %f365;
	div.rn.f32 	%f343, %f342, %f4;
	add.f32 	%f344, %f343, %f334;
	fma.rn.f32 	%f345, %f73, %f338, %f5;
	fma.rn.f32 	%f346, %f73, %f341, %f6;
	fma.rn.f32 	%f347, %f73, %f344, %f7;
	st.global.v2.f32 	[%rd29], {%f338, %f341};
	st.global.f32 	[%rd29+8], %f344;
	st.global.v4.f32 	[%rd2], {%f345, %f346, %f347, %f4};
$L__BB0_24:
	ret;

}
	// .globl	_Z19nbody_shared_kernelP6float4S0_S0_iff
.visible .entry _Z19nbody_shared_kernelP6float4S0_S0_iff(
	.param .u64 .ptr .align 1 _Z19nbody_shared_kernelP6float4S0_S0_iff_param_0,
	.param .u64 .ptr .align 1 _Z19nbody_shared_kernelP6float4S0_S0_iff_param_1,
	.param .u64 .ptr .align 1 _Z19nbody_shared_kernelP6float4S0_S0_iff_param_2,
	.param .u32 _Z19nbody_shared_kernelP6float4S0_S0_iff_param_3,
	.param .f32 _Z19nbody_shared_kernelP6float4S0_S0_iff_param_4,
	.param .f32 _Z19nbody_shared_kernelP6float4S0_S0_iff_param_5
)
{
	.reg .pred 	%p<32>;
	.reg .b32 	%r<61>;
	.reg .b32 	%f<255>;
	.reg .b64 	%rd<15>;

	ld.param.u64 	%rd5, [_Z19nbody_shared_kernelP6float4S0_S0_iff_param_0];
	ld.param.u64 	%rd4, [_Z19nbody_shared_kernelP6float4S0_S0_iff_param_2];
	ld.param.u32 	%r30, [_Z19nbody_shared_kernelP6float4S0_S0_iff_param_3];
	ld.param.f32 	%f80, [_Z19nbody_shared_kernelP6float4S0_S0_iff_param_4];
	ld.param.f32 	%f81, [_Z19nbody_shared_kernelP6float4S0_S0_iff_param_5];
	cvta.to.global.u64 	%rd1, %rd5;
	mov.u32 	%r1, %ctaid.x;
	mov.u32 	%r2, %ntid.x;
	mov.u32 	%r3, %tid.x;
	mad.lo.s32 	%r4, %r1, %r2, %r3;
	setp.ge.s32 	%p1, %r4, %r30;
	@%p1 bra 	$L__BB1_28;
	mul.wide.s32 	%rd6, %r4, 16;
	add.s64 	%rd2, %rd1, %rd6;
	ld.global.v4.f32 	{%f5, %f6, %f7, %f4}, [%rd2];
	add.s32 	%r31, %r2, %r30;
	add.s32 	%r5, %r31, -1;
	setp.gt.u32 	%p2, %r2, %r5;
	mov.f32 	%f219, 0f00000000;
	mov.f32 	%f220, %f219;
	mov.f32 	%f221, %f219;
	@%p2 bra 	$L__BB1_27;
	mul.f32 	%f8, %f81, %f81;
	div.u32 	%r33, %r5, %r2;
	max.u32 	%r6, %r33, 1;
	mov.f32 	%f221, 0f00000000;
	mov.b32 	%r54, 0;
	mov.f32 	%f220, %f221;
	mov.f32 	%f219, %f221;
$L__BB1_3:
	mul.lo.s32 	%r8, %r54, %r2;
	add.s32 	%r9, %r8, %r3;
	setp.ge.s32 	%p3, %r9, %r30;
	mov.f32 	%f212, 0f00000000;
	mov.f32 	%f213, %f212;
	mov.f32 	%f214, %f212;
	mov.f32 	%f215, %f212;
	@%p3 bra 	$L__BB1_5;
	mul.wide.s32 	%rd7, %r9, 16;
	add.s64 	%rd8, %rd1, %rd7;
	ld.global.v4.f32 	{%f212, %f213, %f214, %f215}, [%rd8];
$L__BB1_5:
	setp.lt.u32 	%p4, %r2, 4;
	shl.b32 	%r35, %r3, 4;
	mov.u32 	%r36, shared_pos;
	add.s32 	%r37, %r36, %r35;
	st.shared.v4.f32 	[%r37], {%f212, %f213, %f214, %f215};
	bar.sync 	0;
	mov.b32 	%r60, 0;
	@%p4 bra 	$L__BB1_16;
	and.b32  	%r39, %r2, -4;
	neg.s32 	%r58, %r39;
	add.s32 	%r56, %r8, 3;
	sub.s32 	%r40, %r1, %r54;
	mad.lo.s32 	%r41, %r2, %r40, %r3;
	add.s32 	%r55, %r41, -3;
	add.s32 	%r57, %r36, 32;
$L__BB1_7:
	.pragma "nounroll";
	add.s32 	%r17, %r56, -2;
	add.s32 	%r43, %r56, -3;
	add.s32 	%r18, %r55, 2;
	setp.ge.s32 	%p5, %r43, %r30;
	setp.eq.s32 	%p6, %r18, -1;
	or.pred  	%p7, %p5, %p6;
	@%p7 bra 	$L__BB1_9;
	ld.shared.v4.f32 	{%f86, %f87, %f88, %f89}, [%r57+-32];
	sub.f32 	%f90, %f86, %f5;
	sub.f32 	%f91, %f87, %f6;
	sub.f32 	%f92, %f88, %f7;
	mul.f32 	%f93, %f91, %f91;
	fma.rn.f32 	%f94, %f90, %f90, %f93;
	fma.rn.f32 	%f95, %f92, %f92, %f94;
	add.f32 	%f96, %f8, %f95;
	rsqrt.approx.f32 	%f97, %f96;
	mul.f32 	%f98, %f97, %f97;
	mul.f32 	%f99, %f97, %f98;
	mul.f32 	%f100, %f89, %f99;
	fma.rn.f32 	%f219, %f90, %f100, %f219;
	fma.rn.f32 	%f220, %f91, %f100, %f220;
	fma.rn.f32 	%f221, %f92, %f100, %f221;
$L__BB1_9:
	setp.ge.s32 	%p8, %r17, %r30;
	setp.eq.s32 	%p9, %r55, -2;
	or.pred  	%p10, %p8, %p9;
	@%p10 bra 	$L__BB1_11;
	ld.shared.v4.f32 	{%f101, %f102, %f103, %f104}, [%r57+-16];
	sub.f32 	%f105, %f101, %f5;
	sub.f32 	%f106, %f102, %f6;
	sub.f32 	%f107, %f103, %f7;
	mul.f32 	%f108, %f106, %f106;
	fma.rn.f32 	%f109, %f105, %f105, %f108;
	fma.rn.f32 	%f110, %f107, %f107, %f109;
	add.f32 	%f111, %f8, %f110;
	rsqrt.approx.f32 	%f112, %f111;
	mul.f32 	%f113, %f112, %f112;
	mul.f32 	%f114, %f112, %f113;
	mul.f32 	%f115, %f104, %f114;
	fma.rn.f32 	%f219, %f105, %f115, %f219;
	fma.rn.f32 	%f220, %f106, %f115, %f220;
	fma.rn.f32 	%f221, %f107, %f115, %f221;
$L__BB1_11:
	add.s32 	%r44, %r17, 1;
	setp.ge.s32 	%p11, %r44, %r30;
	setp.eq.s32 	%p12, %r18, 1;
	or.pred  	%p13, %p11, %p12;
	@%p13 bra 	$L__BB1_13;
	ld.shared.v4.f32 	{%f116, %f117, %f118, %f119}, [%r57];
	sub.f32 	%f120, %f116, %f5;
	sub.f32 	%f121, %f117, %f6;
	sub.f32 	%f122, %f118, %f7;
	mul.f32 	%f123, %f121, %f121;
	fma.rn.f32 	%f124, %f120, %f120, %f123;
	fma.rn.f32 	%f125, %f122, %f122, %f124;
	add.f32 	%f126, %f8, %f125;
	rsqrt.approx.f32 	%f127, %f126;
	mul.f32 	%f128, %f127, %f127;
	mul.f32 	%f129, %f127, %f128;
	mul.f32 	%f130, %f119, %f129;
	fma.rn.f32 	%f219, %f120, %f130, %f219;
	fma.rn.f32 	%f220, %f121, %f130, %f220;
	fma.rn.f32 	%f221, %f122, %f130, %f221;
$L__BB1_13:
	setp.ge.s32 	%p14, %r56, %r30;
	setp.eq.s32 	%p15, %r18, 2;
	or.pred  	%p16, %p14, %p15;
	@%p16 bra 	$L__BB1_15;
	ld.shared.v4.f32 	{%f131, %f132, %f133, %f134}, [%r57+16];
	sub.f32 	%f135, %f131, %f5;
	sub.f32 	%f136, %f132, %f6;
	sub.f32 	%f137, %f133, %f7;
	mul.f32 	%f138, %f136, %f136;
	fma.rn.f32 	%f139, %f135, %f135, %f138;
	fma.rn.f32 	%f140, %f137, %f137, %f139;
	add.f32 	%f141, %f8, %f140;
	rsqrt.approx.f32 	%f142, %f141;
	mul.f32 	%f143, %f142, %f142;
	mul.f32 	%f144, %f142, %f143;
	mul.f32 	%f145, %f134, %f144;
	fma.rn.f32 	%f219, %f135, %f145, %f219;
	fma.rn.f32 	%f220, %f136, %f145, %f220;
	fma.rn.f32 	%f221, %f137, %f145, %f221;
$L__BB1_15:
	and.b32  	%r60, %r2, 2044;
	add.s32 	%r58, %r58, 4;
	add.s32 	%r57, %r57, 64;
	add.s32 	%r56, %r56, 4;
	add.s32 	%r55, %r55, -4;
	setp.ne.s32 	%p17, %r58, 0;
	@%p17 bra 	$L__BB1_7;
$L__BB1_16:
	and.b32  	%r45, %r2, 3;
	setp.eq.s32 	%p18, %r45, 0;
	@%p18 bra 	$L__BB1_26;
	setp.eq.s32 	%p19, %r45, 1;
	@%p19 bra 	$L__BB1_23;
	add.s32 	%r25, %r60, %r8;
	setp.ge.s32 	%p20, %r25, %r30;
	setp.eq.s32 	%p21, %r25, %r4;
	shl.b32 	%r46, %r60, 4;
	mov.u32 	%r47, shared_pos;
	add.s32 	%r26, %r47, %r46;
	or.pred  	%p22, %p20, %p21;
	@%p22 bra 	$L__BB1_20;
	ld.shared.v4.f32 	{%f147, %f148, %f149, %f150}, [%r26];
	sub.f32 	%f151, %f147, %f5;
	sub.f32 	%f152, %f148, %f6;
	sub.f32 	%f153, %f149, %f7;
	mul.f32 	%f154, %f152, %f152;
	fma.rn.f32 	%f155, %f151, %f151, %f154;
	fma.rn.f32 	%f156, %f153, %f153, %f155;
	add.f32 	%f157, %f8, %f156;
	rsqrt.approx.f32 	%f158, %f157;
	mul.f32 	%f159, %f158, %f158;
	mul.f32 	%f160, %f158, %f159;
	mul.f32 	%f161, %f150, %f160;
	fma.rn.f32 	%f219, %f151, %f161, %f219;
	fma.rn.f32 	%f220, %f152, %f161, %f220;
	fma.rn.f32 	%f221, %f153, %f161, %f221;
$L__BB1_20:
	add.s32 	%r48, %r25, 1;
	setp.ge.s32 	%p23, %r48, %r30;
	setp.eq.s32 	%p24, %r48, %r4;
	or.pred  	%p25, %p23, %p24;
	@%p25 bra 	$L__BB1_22;
	ld.shared.v4.f32 	{%f162, %f163, %f164, %f165}, [%r26+16];
	sub.f32 	%f166, %f162, %f5;
	sub.f32 	%f167, %f163, %f6;
	sub.f32 	%f168, %f164, %f7;
	mul.f32 	%f169, %f167, %f167;
	fma.rn.f32 	%f170, %f166, %f166, %f169;
	fma.rn.f32 	%f171, %f168, %f168, %f170;
	add.f32 	%f172, %f8, %f171;
	rsqrt.approx.f32 	%f173, %f172;
	mul.f32 	%f174, %f173, %f173;
	mul.f32 	%f175, %f173, %f174;
	mul.f32 	%f176, %f165, %f175;
	fma.rn.f32 	%f219, %f166, %f176, %f219;
	fma.rn.f32 	%f220, %f167, %f176, %f220;
	fma.rn.f32 	%f221, %f168, %f176, %f221;
$L__BB1_22:
	add.s32 	%r60, %r60, 2;
$L__BB1_23:
	and.b32  	%r49, %r2, 1;
	setp.eq.b32 	%p26, %r49, 1;
	not.pred 	%p27, %p26;
	@%p27 bra 	$L__BB1_26;
	add.s32 	%r50, %r60, %r8;
	setp.ge.s32 	%p28, %r50, %r30;
	setp.eq.s32 	%p29, %r50, %r4;
	or.pred  	%p30, %p28, %p29;
	@%p30 bra 	$L__BB1_26;
	shl.b32 	%r51, %r60, 4;
	mov.u32 	%r52, shared_pos;
	add.s32 	%r53, %r52, %r51;
	ld.shared.v4.f32 	{%f177, %f178, %f179, %f180}, [%r53];
	sub.f32 	%f181, %f177, %f5;
	sub.f32 	%f182, %f178, %f6;
	sub.f32 	%f183, %f179, %f7;
	mul.f32 	%f184, %f182, %f182;
	fma.rn.f32 	%f185, %f181, %f181, %f184;
	fma.rn.f32 	%f186, %f183, %f183, %f185;
	add.f32 	%f187, %f8, %f186;
	rsqrt.approx.f32 	%f188, %f187;
	mul.f32 	%f189, %f188, %f188;
	mul.f32 	%f190, %f188, %f189;
	mul.f32 	%f191, %f180, %f190;
	fma.rn.f32 	%f219, %f181, %f191, %f219;
	fma.rn.f32 	%f220, %f182, %f191, %f220;
	fma.rn.f32 	%f221, %f183, %f191, %f221;
$L__BB1_26:
	bar.sync 	0;
	add.s32 	%r54, %r54, 1;
	setp.ne.s32 	%p31, %r54, %r6;
	@%p31 bra 	$L__BB1_3;
$L__BB1_27:
	ld.param.u64 	%rd14, [_Z19nbody_shared_kernelP6float4S0_S0_iff_param_1];
	cvta.to.global.u64 	%rd9, %rd4;
	mul.wide.s32 	%rd10, %r4, 16;
	add.s64 	%rd11, %rd9, %rd10;
	mov.f32 	%f192, 0f00000000;
	st.global.v4.f32 	[%rd11], {%f219, %f220, %f221, %f192};
	cvta.to.global.u64 	%rd12, %rd14;
	add.s64 	%rd13, %rd12, %rd10;
	.pragma "used_bytes_mask 4095";
	ld.global.v4.f32 	{%f193, %f194, %f195, %f196}, [%rd13];
	mul.f32 	%f197, %f80, %f219;
	div.rn.f32 	%f198, %f197, %f4;
	add.f32 	%f199, %f198, %f193;
	mul.f32 	%f200, %f80, %f220;
	div.rn.f32 	%f201, %f200, %f4;
	add.f32 	%f202, %f201, %f194;
	mul.f32 	%f203, %f80, %f221;
	div.rn.f32 	%f204, %f203, %f4;
	add.f32 	%f205, %f204, %f195;
	fma.rn.f32 	%f206, %f80, %f199, %f5;
	fma.rn.f32 	%f207, %f80, %f202, %f6;
	fma.rn.f32 	%f208, %f80, %f205, %f7;
	st.global.v2.f32 	[%rd13], {%f199, %f202};
	st.global.f32 	[%rd13+8], %f205;
	st.global.v4.f32 	[%rd2], {%f206, %f207, %f208, %f4};
$L__BB1_28:
	ret;

}
	// .globl	_Z21monte_carlo_pi_kernelP17curandStateXORWOWPii
.visible .entry _Z21monte_carlo_pi_kernelP17curandStateXORWOWPii(
	.param .u64 .ptr .align 1 _Z21monte_carlo_pi_kernelP17curandStateXORWOWPii_param_0,
	.param .u64 .ptr .align 1 _Z21monte_carlo_pi_kernelP17curandStateXORWOWPii_param_1,
	.param .u32 _Z21monte_carlo_pi_kernelP17curandStateXORWOWPii_param_2
)
{
	.reg .pred 	%p<11>;
	.reg .b32 	%r<200>;
	.reg .b32 	%f<32>;
	.reg .b64 	%rd<9>;
	.reg .b64 	%fd<2>;

	ld.param.u64 	%rd3, [_Z21monte_carlo_pi_kernelP17curandStateXORWOWPii_param_0];
	ld.param.u64 	%rd2, [_Z21monte_carlo_pi_kernelP17curandStateXORWOWPii_param_1];
	ld.param.u32 	%r66, [_Z21monte_carlo_pi_kernelP17curandStateXORWOWPii_param_2];
	cvta.to.global.u64 	%rd4, %rd3;
	mov.u32 	%r68, %ctaid.x;
	mov.u32 	%r69, %ntid.x;
	mov.u32 	%r70, %tid.x;
	mad.lo.s32 	%r1, %r68, %r69, %r70;
	mul.wide.s32 	%rd5, %r1, 48;
	add.s64 	%rd1, %rd4, %rd5;
	ld.global.v2.u32 	{%r198, %r197}, [%rd1];
	ld.global.v2.u32 	{%r196, %r195}, [%rd1+8];
	ld.global.v2.u32 	{%r194, %r193}, [%rd1+16];
	ld.global.v2.u32 	{%r8, %r9}, [%rd1+24];
	ld.global.f32 	%f1, [%rd1+32];
	ld.global.f64 	%fd1, [%rd1+40];
	setp.lt.s32 	%p1, %r66, 1;
	mov.b32 	%r199, 0;
	@%p1 bra 	$L__BB2_8;
	and.b32  	%r10, %r66, 3;
	setp.lt.u32 	%p2, %r66, 4;
	mov.b32 	%r199, 0;
	mov.u32 	%r179, %r198;
	@%p2 bra 	$L__BB2_5;
	add.s32 	%r165, %r198, 1449748;
	and.b32  	%r74, %r66, 2147483644;
	neg.s32 	%r164, %r74;
	mov.b32 	%r199, 0;
$L__BB2_3:
	shr.u32 	%r75, %r197, 2;
	xor.b32  	%r76, %r75, %r197;
	shl.b32 	%r77, %r193, 4;
	shl.b32 	%r78, %r76, 1;
	xor.b32  	%r79, %r77, %r78;
	xor.b32  	%r80, %r79, %r193;
	xor.b32  	%r81, %r80, %r76;
	add.s32 	%r82, %r165, %r81;
	add.s32 	%r83, %r82, -1087311;
	cvt.rn.f32.u32 	%f2, %r83;
	fma.rn.f32 	%f3, %f2, 0f2F800000, 0f2F000000;
	shr.u32 	%r84, %r196, 2;
	xor.b32  	%r85, %r84, %r196;
	shl.b32 	%r86, %r81, 4;
	shl.b32 	%r87, %r85, 1;
	xor.b32  	%r88, %r87, %r86;
	xor.b32  	%r89, %r88, %r85;
	xor.b32  	%r90, %r89, %r81;
	add.s32 	%r91, %r165, %r90;
	add.s32 	%r92, %r91, -724874;
	cvt.rn.f32.u32 	%f4, %r92;
	fma.rn.f32 	%f5, %f4, 0f2F800000, 0f2F000000;
	mul.f32 	%f6, %f5, %f5;
	fma.rn.f32 	%f7, %f3, %f3, %f6;
	setp.le.f32 	%p3, %f7, 0f3F800000;
	selp.u32 	%r93, 1, 0, %p3;
	add.s32 	%r94, %r199, %r93;
	shr.u32 	%r95, %r195, 2;
	xor.b32  	%r96, %r95, %r195;
	shl.b32 	%r97, %r90, 4;
	shl.b32 	%r98, %r96, 1;
	xor.b32  	%r99, %r97, %r98;
	xor.b32  	%r100, %r99, %r90;
	xor.b32  	%r101, %r100, %r96;
	add.s32 	%r102, %r165, %r101;
	add.s32 	%r103, %r102, -362437;
	cvt.rn.f32.u32 	%f8, %r103;
	fma.rn.f32 	%f9, %f8, 0f2F800000, 0f2F000000;
	shr.u32 	%r104, %r194, 2;
	xor.b32  	%r105, %r104, %r194;
	shl.b32 	%r106, %r101, 4;
	shl.b32 	%r107, %r105, 1;
	xor.b32  	%r108, %r107, %r106;
	xor.b32  	%r109, %r108, %r105;
	xor.b32  	%r197, %r109, %r101;
	shr.u32 	%r110, %r193, 2;
	xor.b32  	%r111, %r110, %r193;
	shl.b32 	%r112, %r197, 4;
	shl.b32 	%r113, %r111, 1;
	xor.b32  	%r114, %r112, %r113;
	xor.b32  	%r115, %r114, %r197;
	xor.b32  	%r196, %r115, %r111;
	shr.u32 	%r116, %r81, 2;
	xor.b32  	%r117, %r116, %r81;
	shl.b32 	%r118, %r196, 4;
	shl.b32 	%r119, %r117, 1;
	xor.b32  	%r120, %r119, %r118;
	xor.b32  	%r121, %r120, %r117;
	xor.b32  	%r195, %r121, %r196;
	shr.u32 	%r122, %r90, 2;
	xor.b32  	%r123, %r122, %r90;
	shl.b32 	%r124, %r195, 4;
	shl.b32 	%r125, %r123, 1;
	xor.b32  	%r126, %r124, %r125;
	xor.b32  	%r127, %r126, %r195;
	xor.b32  	%r194, %r127, %r123;
	shr.u32 	%r128, %r101, 2;
	xor.b32  	%r129, %r128, %r101;
	shl.b32 	%r130, %r194, 4;
	shl.b32 	%r131, %r129, 1;
	xor.b32  	%r132, %r131, %r130;
	xor.b32  	%r133, %r132, %r129;
	xor.b32  	%r193, %r133, %r194;
	add.s32 	%r134, %r165, %r193;
	add.s32 	%r135, %r197, %r165;
	cvt.rn.f32.u32 	%f10, %r135;
	fma.rn.f32 	%f11, %f10, 0f2F800000, 0f2F000000;
	mul.f32 	%f12, %f11, %f11;
	fma.rn.f32 	%f13, %f9, %f9, %f12;
	setp.le.f32 	%p4, %f13, 0f3F800000;
	selp.u32 	%r136, 1, 0, %p4;
	add.s32 	%r137, %r94, %r136;
	add.s32 	%r138, %r165, %r196;
	add.s32 	%r139, %r138, 362437;
	cvt.rn.f32.u32 	%f14, %r139;
	fma.rn.f32 	%f15, %f14, 0f2F800000, 0f2F000000;
	add.s32 	%r140, %r165, %r195;
	add.s32 	%r141, %r140, 724874;
	cvt.rn.f32.u32 	%f16, %r141;
	fma.rn.f32 	%f17, %f16, 0f2F800000, 0f2F000000;
	mul.f32 	%f18, %f17, %f17;
	fma.rn.f32 	%f19, %f15, %f15, %f18;
	setp.le.f32 	%p5, %f19, 0f3F800000;
	selp.u32 	%r142, 1, 0, %p5;
	add.s32 	%r143, %r137, %r142;
	add.s32 	%r144, %r165, %r194;
	add.s32 	%r145, %r144, 1087311;
	cvt.rn.f32.u32 	%f20, %r145;
	fma.rn.f32 	%f21, %f20, 0f2F800000, 0f2F000000;
	add.s32 	%r146, %r134, 1449748;
	cvt.rn.f32.u32 	%f22, %r146;
	fma.rn.f32 	%f23, %f22, 0f2F800000, 0f2F000000;
	mul.f32 	%f24, %f23, %f23;
	fma.rn.f32 	%f25, %f21, %f21, %f24;
	setp.le.f32 	%p6, %f25, 0f3F800000;
	selp.u32 	%r147, 1, 0, %p6;
	add.s32 	%r199, %r143, %r147;
	add.s32 	%r165, %r165, 2899496;
	add.s32 	%r164, %r164, 4;
	setp.ne.s32 	%p7, %r164, 0;
	@%p7 bra 	$L__BB2_3;
	add.s32 	%r179, %r165, -1449748;
$L__BB2_5:
	mad.lo.s32 	%r198, %r66, 724874, %r198;
	setp.eq.s32 	%p8, %r10, 0;
	@%p8 bra 	$L__BB2_8;
	add.s32 	%r186, %r179, 724874;
	neg.s32 	%r185, %r10;
	mov.u32 	%r190, %r196;
	mov.u32 	%r192, %r197;
$L__BB2_7:
	.pragma "nounroll";
	mov.u32 	%r197, %r195;
	mov.u32 	%r195, %r193;
	mov.u32 	%r196, %r194;
	shr.u32 	%r148, %r192, 2;
	xor.b32  	%r149, %r148, %r192;
	shl.b32 	%r150, %r195, 4;
	shl.b32 	%r151, %r149, 1;
	xor.b32  	%r152, %r150, %r151;
	xor.b32  	%r153, %r152, %r195;
	xor.b32  	%r194, %r153, %r149;
	add.s32 	%r154, %r186, %r194;
	add.s32 	%r155, %r154, -362437;
	cvt.rn.f32.u32 	%f26, %r155;
	fma.rn.f32 	%f27, %f26, 0f2F800000, 0f2F000000;
	shr.u32 	%r156, %r190, 2;
	xor.b32  	%r157, %r156, %r190;
	shl.b32 	%r158, %r194, 4;
	shl.b32 	%r159, %r157, 1;
	xor.b32  	%r160, %r159, %r158;
	xor.b32  	%r161, %r160, %r157;
	xor.b32  	%r193, %r161, %r194;
	add.s32 	%r162, %r186, %r193;
	cvt.rn.f32.u32 	%f28, %r162;
	fma.rn.f32 	%f29, %f28, 0f2F800000, 0f2F000000;
	mul.f32 	%f30, %f29, %f29;
	fma.rn.f32 	%f31, %f27, %f27, %f30;
	setp.le.f32 	%p9, %f31, 0f3F800000;
	selp.u32 	%r163, 1, 0, %p9;
	add.s32 	%r199, %r199, %r163;
	add.s32 	%r186, %r186, 724874;
	add.s32 	%r185, %r185, 1;
	setp.ne.s32 	%p10, %r185, 0;
	mov.u32 	%r190, %r196;
	mov.u32 	%r192, %r197;
	@%p10 bra 	$L__BB2_7;
$L__BB2_8:
	cvta.to.global.u64 	%rd6, %rd2;
	mul.wide.s32 	%rd7, %r1, 4;
	add.s64 	%rd8, %rd6, %rd7;
	st.global.u32 	[%rd8], %r199;
	st.global.v2.u32 	[%rd1], {%r198, %r197};
	st.global.v2.u32 	[%rd1+8], {%r196, %r195};
	st.global.v2.u32 	[%rd1+16], {%r194, %r193};
	st.global.v2.u32 	[%rd1+24], {%r8, %r9};
	st.global.f32 	[%rd1+32], %f1;
	st.global.f64 	[%rd1+40], %fd1;
	ret;

}
	// .globl	_Z19setup_curand_statesP17curandStateXORWOWmi
.visible .entry _Z19setup_curand_statesP17curandStateXORWOWmi(
	.param .u64 .ptr .align 1 _Z19setup_curand_statesP17curandStateXORWOWmi_param_0,
	.param .u64 _Z19setup_curand_statesP17curandStateXORWOWmi_param_1,
	.param .u32 _Z19setup_curand_statesP17curandStateXORWOWmi_param_2
)
{
	.reg .pred 	%p<25>;
	.reg .b32 	%r<414>;
	.reg .b64 	%rd<19>;

	ld.param.u64 	%rd8, [_Z19setup_curand_statesP17curandStateXORWOWmi_param_0];
	ld.param.u64 	%rd9, [_Z19setup_curand_statesP17curandStateXORWOWmi_param_1];
	ld.param.u32 	%r183, [_Z19setup_curand_statesP17curandStateXORWOWmi_param_2];
	mov.u32 	%r184, %ctaid.x;
	mov.u32 	%r185, %ntid.x;
	mov.u32 	%r186, %tid.x;
	mad.lo.s32 	%r1, %r184, %r185, %r186;
	setp.ge.s32 	%p1, %r1, %r183;
	@%p1 bra 	$L__BB3_44;
	cvta.to.global.u64 	%rd10, %rd8;
	cvt.s64.s32 	%rd18, %r1;
	mul.wide.s32 	%rd11, %r1, 48;
	add.s64 	%rd2, %rd10, %rd11;
	cvt.u32.u64 	%r187, %rd9;
	xor.b32  	%r188, %r187, -1429050551;
	mul.lo.s32 	%r189, %r188, 1099087573;
	{ .reg .b32 tmp; mov.b64 {tmp, %r190}, %rd9; }
	xor.b32  	%r191, %r190, -136515619;
	mul.lo.s32 	%r192, %r191, -1703105765;
	add.s32 	%r193, %r189, %r192;
	add.s32 	%r194, %r193, 6615241;
	add.s32 	%r195, %r189, 123456789;
	st.global.v2.u32 	[%rd2], {%r194, %r195};
	xor.b32  	%r196, %r189, 362436069;
	add.s32 	%r197, %r192, 521288629;
	st.global.v2.u32 	[%rd2+8], {%r196, %r197};
	xor.b32  	%r198, %r192, 88675123;
	add.s32 	%r199, %r189, 5783321;
	st.global.v2.u32 	[%rd2+16], {%r198, %r199};
	setp.eq.s32 	%p2, %r1, 0;
	@%p2 bra 	$L__BB3_43;
	mov.b32 	%r320, 0;
$L__BB3_3:
	and.b64  	%rd4, %rd18, 3;
	setp.eq.s64 	%p3, %rd4, 0;
	@%p3 bra 	$L__BB3_42;
	mul.wide.u32 	%rd12, %r320, 3200;
	mov.u64 	%rd13, precalc_xorwow_matrix;
	add.s64 	%rd5, %rd13, %rd12;
	cvt.u32.u64 	%r3, %rd4;
	mov.b32 	%r321, 0;
$L__BB3_5:
	mov.b32 	%r334, 0;
	mov.u32 	%r335, %r334;
	mov.u32 	%r336, %r334;
	mov.u32 	%r337, %r334;
	mov.u32 	%r338, %r334;
	mov.u32 	%r327, %r334;
$L__BB3_6:
	mul.wide.u32 	%rd14, %r327, 4;
	add.s64 	%rd15, %rd2, %rd14;
	ld.global.u32 	%r11, [%rd15+4];
	shl.b32 	%r12, %r327, 5;
	mov.b32 	%r333, 0;
$L__BB3_7:
	.pragma "nounroll";
	shr.u32 	%r204, %r11, %r333;
	and.b32  	%r205, %r204, 1;
	setp.eq.b32 	%p4, %r205, 1;
	not.pred 	%p5, %p4;
	add.s32 	%r206, %r12, %r333;
	mul.lo.s32 	%r207, %r206, 5;
	mul.wide.u32 	%rd16, %r207, 4;
	add.s64 	%rd6, %rd5, %rd16;
	@%p5 bra 	$L__BB3_9;
	ld.global.u32 	%r208, [%rd6];
	xor.b32  	%r338, %r338, %r208;
	ld.global.u32 	%r209, [%rd6+4];
	xor.b32  	%r337, %r337, %r209;
	ld.global.u32 	%r210, [%rd6+8];
	xor.b32  	%r336, %r336, %r210;
	ld.global.u32 	%r211, [%rd6+12];
	xor.b32  	%r335, %r335, %r211;
	ld.global.u32 	%r212, [%rd6+16];
	xor.b32  	%r334, %r334, %r212;
$L__BB3_9:
	and.b32  	%r214, %r204, 2;
	setp.eq.s32 	%p6, %r214, 0;
	@%p6 bra 	$L__BB3_11;
	ld.global.u32 	%r215, [%rd6+20];
	xor.b32  	%r338, %r338, %r215;
	ld.global.u32 	%r216, [%rd6+24];
	xor.b32  	%r337, %r337, %r216;
	ld.global.u32 	%r217, [%rd6+28];
	xor.b32  	%r336, %r336, %r217;
	ld.global.u32 	%r218, [%rd6+32];
	xor.b32  	%r335, %r335, %r218;
	ld.global.u32 	%r219, [%rd6+36];
	xor.b32  	%r334, %r334, %r219;
$L__BB3_11:
	and.b32  	%r221, %r204, 4;
	setp.eq.s32 	%p7, %r221, 0;
	@%p7 bra 	$L__BB3_13;
	ld.global.u32 	%r222, [%rd6+40];
	xor.b32  	%r338, %r338, %r222;
	ld.global.u32 	%r223, [%rd6+44];
	xor.b32  	%r337, %r337, %r223;
	ld.global.u32 	%r224, [%rd6+48];
	xor.b32  	%r336, %r336, %r224;
	ld.global.u32 	%r225, [%rd6+52];
	xor.b32  	%r335, %r335, %r225;
	ld.global.u32 	%r226, [%rd6+56];
	xor.b32  	%r334, %r334, %r226;
$L__BB3_13:
	and.b32  	%r228, %r204, 8;
	setp.eq.s32 	%p8, %r228, 0;
	@%p8 bra 	$L__BB3_15;
	ld.global.u32 	%r229, [%rd6+60];
	xor.b32  	%r338, %r338, %r229;
	ld.global.u32 	%r230, [%rd6+64];
	xor.b32  	%r337, %r337, %r230;
	ld.global.u32 	%r231, [%rd6+68];
	xor.b32  	%r336, %r336, %r231;
	ld.global.u32 	%r232, [%rd6+72];
	xor.b32  	%r335, %r335, %r232;
	ld.global.u32 	%r233, [%rd6+76];
	xor.b32  	%r334, %r334, %r233;
$L__BB3_15:
	and.b32  	%r235, %r204, 16;
	setp.eq.s32 	%p9, %r235, 0;
	@%p9 bra 	$L__BB3_17;
	ld.global.u32 	%r236, [%rd6+80];
	xor.b32  	%r338, %r338, %r236;
	ld.global.u32 	%r237, [%rd6+84];
	xor.b32  	%r337, %r337, %r237;
	ld.global.u32 	%r238, [%rd6+88];
	xor.b32  	%r336, %r336, %r238;
	ld.global.u32 	%r239, [%rd6+92];
	xor.b32  	%r335, %r335, %r239;
	ld.global.u32 	%r240, [%rd6+96];
	xor.b32  	%r334, %r334, %r240;
$L__BB3_17:
	and.b32  	%r242, %r204, 32;
	setp.eq.s32 	%p10, %r242, 0;
	@%p10 bra 	$L__BB3_19;
	ld.global.u32 	%r243, [%rd6+100];
	xor.b32  	%r338, %r338, %r243;
	ld.global.u32 	%r244, [%rd6+104];
	xor.b32  	%r337, %r337, %r244;
	ld.global.u32 	%r245, [%rd6+108];
	xor.b32  	%r336, %r336, %r245;
	ld.global.u32 	%r246, [%rd6+112];
	xor.b32  	%r335, %r335, %r246;
	ld.global.u32 	%r247, [%rd6+116];
	xor.b32  	%r334, %r334, %r247;
$L__BB3_19:
	and.b32  	%r249, %r204, 64;
	setp.eq.s32 	%p11, %r249, 0;
	@%p11 bra 	$L__BB3_21;
	ld.global.u32 	%r250, [%rd6+120];
	xor.b32  	%r338, %r338, %r250;
	ld.global.u32 	%r251, [%rd6+124];
	xor.b32  	%r337, %r337, %r251;
	ld.global.u32 	%r252, [%rd6+128];
	xor.b32  	%r336, %r336, %r252;
	ld.global.u32 	%r253, [%rd6+132];
	xor.b32  	%r335, %r335, %r253;
	ld.global.u32 	%r254, [%rd6+136];
	xor.b32  	%r334, %r334, %r254;
$L__BB3_21:
	and.b32  	%r256, %r204, 128;
	setp.eq.s32 	%p12, %r256, 0;
	@%p12 bra 	$L__BB3_23;
	ld.global.u32 	%r257, [%rd6+140];
	xor.b32  	%r338, %r338, %r257;
	ld.global.u32 	%r258, [%rd6+144];
	xor.b32  	%r337, %r337, %r258;
	ld.global.u32 	%r259, [%rd6+148];
	xor.b32  	%r336, %r336, %r259;
	ld.global.u32 	%r260, [%rd6+152];
	xor.b32  	%r335, %r335, %r260;
	ld.global.u32 	%r261, [%rd6+156];
	xor.b32  	%r334, %r334, %r261;
$L__BB3_23:
	and.b32  	%r263, %r204, 256;
	setp.eq.s32 	%p13, %r263, 0;
	@%p13 bra 	$L__BB3_25;
	ld.global.u32 	%r264, [%rd6+160];
	xor.b32  	%r338, %r338, %r264;
	ld.global.u32 	%r265, [%rd6+164];
	xor.b32  	%r337, %r337, %r265;
	ld.global.u32 	%r266, [%rd6+168];
	xor.b32  	%r336, %r336, %r266;
	ld.global.u32 	%r267, [%rd6+172];
	xor.b32  	%r335, %r335, %r267;
	ld.global.u32 	%r268, [%rd6+176];
	xor.b32  	%r334, %r334, %r268;
$L__BB3_25:
	and.b32  	%r270, %r204, 512;
	setp.eq.s32 	%p14, %r270, 0;
	@%p14 bra 	$L__BB3_27;
	ld.global.u32 	%r271, [%rd6+180];
	xor.b32  	%r338, %r338, %r271;
	ld.global.u32 	%r272, [%rd6+184];
	xor.b32  	%r337, %r337, %r272;
	ld.global.u32 	%r273, [%rd6+188];
	xor.b32  	%r336, %r336, %r273;
	ld.global.u32 	%r274, [%rd6+192];
	xor.b32  	%r335, %r335, %r274;
	ld.global.u32 	%r275, [%rd6+196];
	xor.b32  	%r334, %r334, %r275;
$L__BB3_27:
	and.b32  	%r277, %r204, 1024;
	setp.eq.s32 	%p15, %r277, 0;
	@%p15 bra 	$L__BB3_29;
	ld.global.u32 	%r278, [%rd6+200];
	xor.b32  	%r338, %r338, %r278;
	ld.global.u32 	%r279, [%rd6+204];
	xor.b32  	%r337, %r337, %r279;
	ld.global.u32 	%r280, [%rd6+208];
	xor.b32  	%r336, %r336, %r280;
	ld.global.u32 	%r281, [%rd6+212];
	xor.b32  	%r335, %r335, %r281;
	ld.global.u32 	%r282, [%rd6+216];
	xor.b32  	%r334, %r334, %r282;
$L__BB3_29:
	and.b32  	%r284, %r204, 2048;
	setp.eq.s32 	%p16, %r284, 0;
	@%p16 bra 	$L__BB3_31;
	ld.global.u32 	%r285, [%rd6+220];
	xor.b32  	%r338, %r338, %r285;
	ld.global.u32 	%r286, [%rd6+224];
	xor.b32  	%r337, %r337, %r286;
	ld.global.u32 	%r287, [%rd6+228];
	xor.b32  	%r336, %r336, %r287;
	ld.global.u32 	%r288, [%rd6+232];
	xor.b32  	%r335, %r335, %r288;
	ld.global.u32 	%r289, [%rd6+236];
	xor.b32  	%r334, %r334, %r289;
$L__BB3_31:
	and.b32  	%r291, %r204, 4096;
	setp.eq.s32 	%p17, %r291, 0;
	@%p17 bra 	$L__BB3_33;
	ld.global.u32 	%r292, [%rd6+240];
	xor.b32  	%r338, %r338, %r292;
	ld.global.u32 	%r293, [%rd6+244];
	xor.b32  	%r337, %r337, %r293;
	ld.global.u32 	%r294, [%rd6+248];
	xor.b32  	%r336, %r336, %r294;
	ld.global.u32 	%r295, [%rd6+252];
	xor.b32  	%r335, %r335, %r295;
	ld.global.u32 	%r296, [%rd6+256];
	xor.b32  	%r334, %r334, %r296;
$L__BB3_33:
	and.b32  	%r298, %r204, 8192;
	setp.eq.s32 	%p18, %r298, 0;
	@%p18 bra 	$L__BB3_35;
	ld.global.u32 	%r299, [%rd6+260];
	xor.b32  	%r338, %r338, %r299;
	ld.global.u32 	%r300, [%rd6+264];
	xor.b32  	%r337, %r337, %r300;
	ld.global.u32 	%r301, [%rd6+268];
	xor.b32  	%r336, %r336, %r301;
	ld.global.u32 	%r302, [%rd6+272];
	xor.b32  	%r335, %r335, %r302;
	ld.global.u32 	%r303, [%rd6+276];
	xor.b32  	%r334, %r334, %r303;
$L__BB3_35:
	and.b32  	%r305, %r204, 16384;
	setp.eq.s32 	%p19, %r305, 0;
	@%p19 bra 	$L__BB3_37;
	ld.global.u32 	%r306, [%rd6+280];
	xor.b32  	%r338, %r338, %r306;
	ld.global.u32 	%r307, [%rd6+284];
	xor.b32  	%r337, %r337, %r307;
	ld.global.u32 	%r308, [%rd6+288];
	xor.b32  	%r336, %r336, %r308;
	ld.global.u32 	%r309, [%rd6+292];
	xor.b32  	%r335, %r335, %r309;
	ld.global.u32 	%r310, [%rd6+296];
	xor.b32  	%r334, %r334, %r310;
$L__BB3_37:
	and.b32  	%r312, %r204, 32768;
	setp.eq.s32 	%p20, %r312, 0;
	@%p20 bra 	$L__BB3_39;
	ld.global.u32 	%r313, [%rd6+300];
	xor.b32  	%r338, %r338, %r313;
	ld.global.u32 	%r314, [%rd6+304];
	xor.b32  	%r337, %r337, %r314;
	ld.global.u32 	%r315, [%rd6+308];
	xor.b32  	%r336, %r336, %r315;
	ld.global.u32 	%r316, [%rd6+312];
	xor.b32  	%r335, %r335, %r316;
	ld.global.u32 	%r317, [%rd6+316];
	xor.b32  	%r334, %r334, %r317;
$L__BB3_39:
	add.s32 	%r333, %r333, 16;
	setp.ne.s32 	%p21, %r333, 32;
	@%p21 bra 	$L__BB3_7;
	mad.lo.s32 	%r318, %r327, -31, %r12;
	add.s32 	%r327, %r318, 1;
	setp.ne.s32 	%p22, %r327, 5;
	@%p22 bra 	$L__BB3_6;
	st.global.u32 	[%rd2+4], %r338;
	st.global.u32 	[%rd2+8], %r337;
	st.global.u32 	[%rd2+12], %r336;
	st.global.u32 	[%rd2+16], %r335;
	st.global.u32 	[%rd2+20], %r334;
	add.s32 	%r321, %r321, 1;
	setp.lt.u32 	%p23, %r321, %r3;
	@%p23 bra 	$L__BB3_5;
$L__BB3_42:
	shr.u64 	%rd7, %rd18, 2;
	add.s32 	%r320, %r320, 1;
	setp.gt.u64 	%p24, %rd18, 3;
	mov.u64 	%rd18, %rd7;
	@%p24 bra 	$L__BB3_3;
$L__BB3_43:
	mov.b32 	%r319, 0;
	st.global.v2.u32 	[%rd2+24], {%r319, %r319};
	st.global.u32 	[%rd2+32], %r319;
	mov.b64 	%rd17, 0;
	st.global.u64 	[%rd2+40], %rd17;
$L__BB3_44:
	ret;

}
	// .globl	_Z20heat_equation_kernelPfPKfiiffff
.visible .entry _Z20heat_equation_kernelPfPKfiiffff(
	.param .u64 .ptr .align 1 _Z20heat_equation_kernelPfPKfiiffff_param_0,
	.param .u64 .ptr .align 1 _Z20heat_equation_kernelPfPKfiiffff_param_1,
	.param .u32 _Z20heat_equation_kernelPfPKfiiffff_param_2,
	.param .u32 _Z20heat_equation_kernelPfPKfiiffff_param_3,
	.param .f32 _Z20heat_equation_kernelPfPKfiiffff_param_4,
	.param .f32 _Z20heat_equation_kernelPfPKfiiffff_param_5,
	.param .f32 _Z20heat_equation_kernelPfPKfiiffff_param_6,
	.param .f32 _Z20heat_equation_kernelPfPKfiiffff_param_7
)
{
	.reg .pred 	%p<4>;
	.reg .b32 	%r<19>;
	.reg .b32 	%f<22>;
	.reg .b64 	%rd<12>;

	ld.param.u64 	%rd1, [_Z20heat_equation_kernelPfPKfiiffff_param_0];
	ld.param.u64 	%rd2, [_Z20heat_equation_kernelPfPKfiiffff_param_1];
	ld.param.u32 	%r3, [_Z20heat_equation_kernelPfPKfiiffff_param_2];
	ld.param.u32 	%r4, [_Z20heat_equation_kernelPfPKfiiffff_param_3];
	ld.param.f32 	%f1, [_Z20heat_equation_kernelPfPKfiiffff_param_4];
	ld.param.f32 	%f2, [_Z20heat_equation_kernelPfPKfiiffff_param_5];
	ld.param.f32 	%f3, [_Z20heat_equation_kernelPfPKfiiffff_param_6];
	ld.param.f32 	%f4, [_Z20heat_equation_kernelPfPKfiiffff_param_7];
	mov.u32 	%r6, %ctaid.x;
	mov.u32 	%r7, %ntid.x;
	mov.u32 	%r8, %tid.x;
	mad.lo.s32 	%r9, %r6, %r7, %r8;
	add.s32 	%r1, %r9, 1;
	mov.u32 	%r10, %ctaid.y;
	mov.u32 	%r11, %ntid.y;
	mov.u32 	%r12, %tid.y;
	mad.lo.s32 	%r13, %r10, %r11, %r12;
	add.s32 	%r2, %r13, 1;
	add.s32 	%r15, %r3, -1;
	setp.ge.s32 	%p1, %r1, %r15;
	add.s32 	%r16, %r4, -1;
	setp.ge.s32 	%p2, %r2, %r16;
	or.pred  	%p3, %p1, %p2;
	@%p3 bra 	$L__BB4_2;
	cvta.to.global.u64 	%rd3, %rd2;
	cvta.to.global.u64 	%rd4, %rd1;
	mad.lo.s32 	%r17, %r3, %r2, %r1;
	mul.wide.s32 	%rd5, %r17, 4;
	add.s64 	%rd6, %rd3, %rd5;
	ld.global.f32 	%f5, [%rd6];
	ld.global.f32 	%f6, [%rd6+-4];
	ld.global.f32 	%f7, [%rd6+4];
	sub.s32 	%r18, %r17, %r3;
	mul.wide.s32 	%rd7, %r18, 4;
	add.s64 	%rd8, %rd3, %rd7;
	ld.global.f32 	%f8, [%rd8];
	mul.wide.s32 	%rd9, %r3, 4;
	add.s64 	%rd10, %rd6, %rd9;
	ld.global.f32 	%f9, [%rd10];
	add.f32 	%f10, %f5, %f5;
	sub.f32 	%f11, %f6, %f10;
	add.f32 	%f12, %f11, %f7;
	mul.f32 	%f13, %f3, %f3;
	div.rn.f32 	%f14, %f12, %f13;
	sub.f32 	%f15, %f8, %f10;
	add.f32 	%f16, %f15, %f9;
	mul.f32 	%f17, %f4, %f4;
	div.rn.f32 	%f18, %f16, %f17;
	mul.f32 	%f19, %f1, %f2;
	add.f32 	%f20, %f14, %f18;
	fma.rn.f32 	%f21, %f19, %f20, %f5;
	add.s64 	%rd11, %rd4, %rd5;
	st.global.f32 	[%rd11], %f21;
$L__BB4_2:
	ret;

}
	// .globl	_Z20wave_equation_kernelPfPKfS1_iiffff
.visible .entry _Z20wave_equation_kernelPfPKfS1_iiffff(
	.param .u64 .ptr .align 1 _Z20wave_equation_kernelPfPKfS1_iiffff_param_0,
	.param .u64 .ptr .align 1 _Z20wave_equation_kernelPfPKfS1_iiffff_param_1,
	.param .u64 .ptr .align 1 _Z20wave_equation_kernelPfPKfS1_iiffff_param_2,
	.param .u32 _Z20wave_equation_kernelPfPKfS1_iiffff_param_3,
	.param .u32 _Z20wave_equation_kernelPfPKfS1_iiffff_param_4,
	.param .f32 _Z20wave_equation_kernelPfPKfS1_iiffff_param_5,
	.param .f32 _Z20wave_equation_kernelPfPKfS1_iiffff_param_6,
	.param .f32 _Z20wave_equation_kernelPfPKfS1_iiffff_param_7,
	.param .f32 _Z20wave_equation_kernelPfPKfS1_iiffff_param_8
)
{
	.reg .pred 	%p<4>;
	.reg .b32 	%r<19>;
	.reg .b32 	%f<26>;
	.reg .b64 	%rd<15>;

	ld.param.u64 	%rd1, [_Z20wave_equation_kernelPfPKfS1_iiffff_param_0];
	ld.param.u64 	%rd2, [_Z20wave_equation_kernelPfPKfS1_iiffff_param_1];
	ld.param.u64 	%rd3, [_Z20wave_equation_kernelPfPKfS1_iiffff_param_2];
	ld.param.u32 	%r3, [_Z20wave_equation_kernelPfPKfS1_iiffff_param_3];
	ld.param.u32 	%r4, [_Z20wave_equation_kernelPfPKfS1_iiffff_param_4];
	ld.param.f32 	%f1, [_Z20wave_equation_kernelPfPKfS1_iiffff_param_5];
	ld.param.f32 	%f2, [_Z20wave_equation_kernelPfPKfS1_iiffff_param_6];
	ld.param.f32 	%f3, [_Z20wave_equation_kernelPfPKfS1_iiffff_param_7];
	ld.param.f32 	%f4, [_Z20wave_equation_kernelPfPKfS1_iiffff_param_8];
	mov.u32 	%r6, %ctaid.x;
	mov.u32 	%r7, %ntid.x;
	mov.u32 	%r8, %tid.x;
	mad.lo.s32 	%r9, %r6, %r7, %r8;
	add.s32 	%r1, %r9, 1;
	mov.u32 	%r10, %ctaid.y;
	mov.u32 	%r11, %ntid.y;
	mov.u32 	%r12, %tid.y;
	mad.lo.s32 	%r13, %r10, %r11, %r12;
	add.s32 	%r2, %r13, 1;
	add.s32 	%r15, %r3, -1;
	setp.ge.s32 	%p1, %r1, %r15;
	add.s32 	%r16, %r4, -1;
	setp.ge.s32 	%p2, %r2, %r16;
	or.pred  	%p3, %p1, %p2;
	@%p3 bra 	$L__BB5_2;
	cvta.to.global.u64 	%rd4, %rd2;
	cvta.to.global.u64 	%rd5, %rd3;
	cvta.to.global.u64 	%rd6, %rd1;
	mad.lo.s32 	%r17, %r3, %r2, %r1;
	mul.wide.s32 	%rd7, %r17, 4;
	add.s64 	%rd8, %rd4, %rd7;
	ld.global.f32 	%f5, [%rd8];
	ld.global.f32 	%f6, [%rd8+-4];
	ld.global.f32 	%f7, [%rd8+4];
	sub.s32 	%r18, %r17, %r3;
	mul.wide.s32 	%rd9, %r18, 4;
	add.s64 	%rd10, %rd4, %rd9;
	ld.global.f32 	%f8, [%rd10];
	mul.wide.s32 	%rd11, %r3, 4;
	add.s64 	%rd12, %rd8, %rd11;
	ld.global.f32 	%f9, [%rd12];
	add.f32 	%f10, %f5, %f5;
	sub.f32 	%f11, %f6, %f10;
	add.f32 	%f12, %f11, %f7;
	mul.f32 	%f13, %f3, %f3;
	div.rn.f32 	%f14, %f12, %f13;
	sub.f32 	%f15, %f8, %f10;
	add.f32 	%f16, %f15, %f9;
	mul.f32 	%f17, %f4, %f4;
	div.rn.f32 	%f18, %f16, %f17;
	mul.f32 	%f19, %f1, %f1;
	mul.f32 	%f20, %f19, %f2;
	mul.f32 	%f21, %f2, %f20;
	add.s64 	%rd13, %rd5, %rd7;
	ld.global.f32 	%f22, [%rd13];
	sub.f32 	%f23, %f10, %f22;
	add.f32 	%f24, %f14, %f18;
	fma.rn.f32 	%f25, %f21, %f24, %f23;
	add.s64 	%rd14, %rd6, %rd7;
	st.global.f32 	[%rd14], %f25;
$L__BB5_2:
	ret;

}
	// .globl	_Z23md_lennard_jones_kernelP8Particleifff
.visible .entry _Z23md_lennard_jones_kernelP8Particleifff(
	.param .u64 .ptr .align 1 _Z23md_lennard_jones_kernelP8Particleifff_param_0,
	.param .u32 _Z23md_lennard_jones_kernelP8Particleifff_param_1,
	.param .f32 _Z23md_lennard_jones_kernelP8Particleifff_param_2,
	.param .f32 _Z23md_lennard_jones_kernelP8Particleifff_param_3,
	.param .f32 _Z23md_lennard_jones_kernelP8Particleifff_param_4
)
{
	.reg .pred 	%p<63>;
	.reg .b32 	%r<44>;
	.reg .b32 	%f<488>;
	.reg .b64 	%rd<25>;

	ld.param.u64 	%rd11, [_Z23md_lennard_jones_kernelP8Particleifff_param_0];
	ld.param.u32 	%r24, [_Z23md_lennard_jones_kernelP8Particleifff_param_1];
	ld.param.f32 	%f193, [_Z23md_lennard_jones_kernelP8Particleifff_param_2];
	ld.param.f32 	%f194, [_Z23md_lennard_jones_kernelP8Particleifff_param_3];
	ld.param.f32 	%f195, [_Z23md_lennard_jones_kernelP8Particleifff_param_4];
	cvta.to.global.u64 	%rd1, %rd11;
	mov.u32 	%r25, %ctaid.x;
	mov.u32 	%r26, %ntid.x;
	mov.u32 	%r27, %tid.x;
	mad.lo.s32 	%r1, %r25, %r26, %r27;
	setp.ge.s32 	%p1, %r1, %r24;
	@%p1 bra 	$L__BB6_51;
	mul.wide.s32 	%rd12, %r1, 40;
	add.s64 	%rd2, %rd1, %rd12;
	ld.global.f32 	%f1, [%rd2];
	ld.global.f32 	%f2, [%rd2+4];
	ld.global.f32 	%f3, [%rd2+8];
	setp.lt.s32 	%p2, %r1, 1;
	mov.f32 	%f413, 0f00000000;
	mov.b32 	%r42, 0;
	mov.f32 	%f414, %f413;
	mov.f32 	%f415, %f413;
	@%p2 bra 	$L__BB6_23;
	mul.f32 	%f199, %f194, %f194;
	mul.f32 	%f200, %f199, %f199;
	mul.f32 	%f4, %f199, %f200;
	mul.f32 	%f201, %f4, %f4;
	mul.f32 	%f5, %f193, 0f41C00000;
	fma.rn.f32 	%f6, %f4, %f4, %f201;
	min.s32 	%r30, %r1, %r24;
	max.s32 	%r42, %r30, 1;
	and.b32  	%r3, %r42, 3;
	setp.lt.s32 	%p3, %r30, 4;
	mov.f32 	%f415, 0f00000000;
	mov.b32 	%r37, 0;
	mov.f32 	%f414, %f415;
	mov.f32 	%f413, %f415;
	@%p3 bra 	$L__BB6_13;
	and.b32  	%r37, %r42, 2147483644;
	neg.s32 	%r35, %r37;
	add.s64 	%rd23, %rd1, 80;
	mov.f32 	%f415, 0f00000000;
$L__BB6_4:
	.pragma "nounroll";
	ld.global.f32 	%f203, [%rd23+-80];
	ld.global.f32 	%f204, [%rd23+-76];
	ld.global.f32 	%f205, [%rd23+-72];
	sub.f32 	%f10, %f203, %f1;
	sub.f32 	%f11, %f204, %f2;
	sub.f32 	%f12, %f205, %f3;
	mul.f32 	%f206, %f11, %f11;
	fma.rn.f32 	%f207, %f10, %f10, %f206;
	fma.rn.f32 	%f13, %f12, %f12, %f207;
	setp.geu.f32 	%p4, %f13, %f195;
	setp.leu.f32 	%p5, %f13, 0f358637BD;
	or.pred  	%p6, %p4, %p5;
	@%p6 bra 	$L__BB6_6;
	mul.f32 	%f208, %f13, %f13;
	mul.f32 	%f209, %f13, %f208;
	mul.f32 	%f210, %f209, %f209;
	div.rn.f32 	%f211, %f6, %f210;
	div.rn.f32 	%f212, %f4, %f209;
	sub.f32 	%f213, %f211, %f212;
	mul.f32 	%f214, %f5, %f213;
	div.rn.f32 	%f215, %f214, %f13;
	fma.rn.f32 	%f413, %f10, %f215, %f413;
	fma.rn.f32 	%f414, %f11, %f215, %f414;
	fma.rn.f32 	%f415, %f12, %f215, %f415;
$L__BB6_6:
	ld.global.f32 	%f216, [%rd23+-40];
	ld.global.f32 	%f217, [%rd23+-36];
	ld.global.f32 	%f218, [%rd23+-32];
	sub.f32 	%f20, %f216, %f1;
	sub.f32 	%f21, %f217, %f2;
	sub.f32 	%f22, %f218, %f3;
	mul.f32 	%f219, %f21, %f21;
	fma.rn.f32 	%f220, %f20, %f20, %f219;
	fma.rn.f32 	%f23, %f22, %f22, %f220;
	setp.geu.f32 	%p7, %f23, %f195;
	setp.leu.f32 	%p8, %f23, 0f358637BD;
	or.pred  	%p9, %p7, %p8;
	@%p9 bra 	$L__BB6_8;
	mul.f32 	%f221, %f23, %f23;
	mul.f32 	%f222, %f23, %f221;
	mul.f32 	%f223, %f222, %f222;
	div.rn.f32 	%f224, %f6, %f223;
	div.rn.f32 	%f225, %f4, %f222;
	sub.f32 	%f226, %f224, %f225;
	mul.f32 	%f227, %f5, %f226;
	div.rn.f32 	%f228, %f227, %f23;
	fma.rn.f32 	%f413, %f20, %f228, %f413;
	fma.rn.f32 	%f414, %f21, %f228, %f414;
	fma.rn.f32 	%f415, %f22, %f228, %f415;
$L__BB6_8:
	ld.global.f32 	%f229, [%rd23];
	ld.global.f32 	%f230, [%rd23+4];
	ld.global.f32 	%f231, [%rd23+8];
	sub.f32 	%f30, %f229, %f1;
	sub.f32 	%f31, %f230, %f2;
	sub.f32 	%f32, %f231, %f3;
	mul.f32 	%f232, %f31, %f31;
	fma.rn.f32 	%f233, %f30, %f30, %f232;
	fma.rn.f32 	%f33, %f32, %f32, %f233;
	setp.geu.f32 	%p10, %f33, %f195;
	setp.leu.f32 	%p11, %f33, 0f358637BD;
	or.pred  	%p12, %p10, %p11;
	@%p12 bra 	$L__BB6_10;
	mul.f32 	%f234, %f33, %f33;
	mul.f32 	%f235, %f33, %f234;
	mul.f32 	%f236, %f235, %f235;
	div.rn.f32 	%f237, %f6, %f236;
	div.rn.f32 	%f238, %f4, %f235;
	sub.f32 	%f239, %f237, %f238;
	mul.f32 	%f240, %f5, %f239;
	div.rn.f32 	%f241, %f240, %f33;
	fma.rn.f32 	%f413, %f30, %f241, %f413;
	fma.rn.f32 	%f414, %f31, %f241, %f414;
	fma.rn.f32 	%f415, %f32, %f241, %f415;
$L__BB6_10:
	ld.global.f32 	%f242, [%rd23+40];
	ld.global.f32 	%f243, [%rd23+44];
	ld.global.f32 	%f244, [%rd23+48];
	sub.f32 	%f40, %f242, %f1;
	sub.f32 	%f41, %f243, %f2;
	sub.f32 	%f42, %f244, %f3;
	mul.f32 	%f245, %f41, %f41;
	fma.rn.f32 	%f246, %f40, %f40, %f245;
	fma.rn.f32 	%f43, %f42, %f42, %f246;
	setp.geu.f32 	%p13, %f43, %f195;
	setp.leu.f32 	%p14, %f43, 0f358637BD;
	or.pred  	%p15, %p13, %p14;
	@%p15 bra 	$L__BB6_12;
	mul.f32 	%f247, %f43, %f43;
	mul.f32 	%f248, %f43, %f247;
	mul.f32 	%f249, %f248, %f248;
	div.rn.f32 	%f250, %f6, %f249;
	div.rn.f32 	%f251, %f4, %f248;
	sub.f32 	%f252, %f250, %f251;
	mul.f32 	%f253, %f5, %f252;
	div.rn.f32 	%f254, %f253, %f43;
	fma.rn.f32 	%f413, %f40, %f254, %f413;
	fma.rn.f32 	%f414, %f41, %f254, %f414;
	fma.rn.f32 	%f415, %f42, %f254, %f415;
$L__BB6_12:
	add.s32 	%r35, %r35, 4;
	add.s64 	%rd23, %rd23, 160;
	setp.ne.s32 	%p16, %r35, 0;
	@%p16 bra 	$L__BB6_4;
$L__BB6_13:
	setp.eq.s32 	%p17, %r3, 0;
	@%p17 bra 	$L__BB6_23;
	setp.eq.s32 	%p18, %r3, 1;
	@%p18 bra 	$L__BB6_20;
	mul.wide.u32 	%rd13, %r37, 40;
	add.s64 	%rd6, %rd1, %rd13;
	ld.global.f32 	%f256, [%rd6];
	ld.global.f32 	%f257, [%rd6+4];
	ld.global.f32 	%f258, [%rd6+8];
	sub.f32 	%f56, %f256, %f1;
	sub.f32 	%f57, %f257, %f2;
	sub.f32 	%f58, %f258, %f3;
	mul.f32 	%f259, %f57, %f57;
	fma.rn.f32 	%f260, %f56, %f56, %f259;
	fma.rn.f32 	%f59, %f58, %f58, %f260;
	setp.geu.f32 	%p19, %f59, %f195;
	setp.leu.f32 	%p20, %f59, 0f358637BD;
	or.pred  	%p21, %p19, %p20;
	@%p21 bra 	$L__BB6_17;
	mul.f32 	%f261, %f59, %f59;
	mul.f32 	%f262, %f59, %f261;
	mul.f32 	%f263, %f262, %f262;
	div.rn.f32 	%f264, %f6, %f263;
	div.rn.f32 	%f265, %f4, %f262;
	sub.f32 	%f266, %f264, %f265;
	mul.f32 	%f267, %f5, %f266;
	div.rn.f32 	%f268, %f267, %f59;
	fma.rn.f32 	%f413, %f56, %f268, %f413;
	fma.rn.f32 	%f414, %f57, %f268, %f414;
	fma.rn.f32 	%f415, %f58, %f268, %f415;
$L__BB6_17:
	ld.global.f32 	%f269, [%rd6+40];
	ld.global.f32 	%f270, [%rd6+44];
	ld.global.f32 	%f271, [%rd6+48];
	sub.f32 	%f66, %f269, %f1;
	sub.f32 	%f67, %f270, %f2;
	sub.f32 	%f68, %f271, %f3;
	mul.f32 	%f272, %f67, %f67;
	fma.rn.f32 	%f273, %f66, %f66, %f272;
	fma.rn.f32 	%f69, %f68, %f68, %f273;
	setp.geu.f32 	%p22, %f69, %f195;
	setp.leu.f32 	%p23, %f69, 0f358637BD;
	or.pred  	%p24, %p22, %p23;
	@%p24 bra 	$L__BB6_19;
	mul.f32 	%f274, %f69, %f69;
	mul.f32 	%f275, %f69, %f274;
	mul.f32 	%f276, %f275, %f275;
	div.rn.f32 	%f277, %f6, %f276;
	div.rn.f32 	%f278, %f4, %f275;
	sub.f32 	%f279, %f277, %f278;
	mul.f32 	%f280, %f5, %f279;
	div.rn.f32 	%f281, %f280, %f69;
	fma.rn.f32 	%f413, %f66, %f281, %f413;
	fma.rn.f32 	%f414, %f67, %f281, %f414;
	fma.rn.f32 	%f415, %f68, %f281, %f415;
$L__BB6_19:
	add.s32 	%r37, %r37, 2;
$L__BB6_20:
	and.b32  	%r31, %r42, 1;
	setp.eq.b32 	%p25, %r31, 1;
	not.pred 	%p26, %p25;
	@%p26 bra 	$L__BB6_23;
	mul.wide.u32 	%rd14, %r37, 40;
	add.s64 	%rd15, %rd1, %rd14;
	ld.global.f32 	%f282, [%rd15];
	ld.global.f32 	%f283, [%rd15+4];
	ld.global.f32 	%f284, [%rd15+8];
	sub.f32 	%f82, %f282, %f1;
	sub.f32 	%f83, %f283, %f2;
	sub.f32 	%f84, %f284, %f3;
	mul.f32 	%f285, %f83, %f83;
	fma.rn.f32 	%f286, %f82, %f82, %f285;
	fma.rn.f32 	%f85, %f84, %f84, %f286;
	setp.geu.f32 	%p27, %f85, %f195;
	setp.leu.f32 	%p28, %f85, 0f358637BD;
	or.pred  	%p29, %p27, %p28;
	@%p29 bra 	$L__BB6_23;
	mul.f32 	%f287, %f85, %f85;
	mul.f32 	%f288, %f85, %f287;
	mul.f32 	%f289, %f288, %f288;
	div.rn.f32 	%f290, %f6, %f289;
	div.rn.f32 	%f291, %f4, %f288;
	sub.f32 	%f292, %f290, %f291;
	mul.f32 	%f293, %f5, %f292;
	div.rn.f32 	%f294, %f293, %f85;
	fma.rn.f32 	%f413, %f82, %f294, %f413;
	fma.rn.f32 	%f414, %f83, %f294, %f414;
	fma.rn.f32 	%f415, %f84, %f294, %f415;
$L__BB6_23:
	setp.ge.s32 	%p30, %r42, %r24;
	@%p30 bra 	$L__BB6_28;
	setp.eq.s32 	%p31, %r1, %r42;
	@%p31 bra 	$L__BB6_27;
	mul.wide.u32 	%rd16, %r42, 40;
	add.s64 	%rd17, %rd1, %rd16;
	ld.global.f32 	%f295, [%rd17];
	ld.global.f32 	%f296, [%rd17+4];
	ld.global.f32 	%f297, [%rd17+8];
	sub.f32 	%f92, %f295, %f1;
	sub.f32 	%f93, %f296, %f2;
	sub.f32 	%f94, %f297, %f3;
	mul.f32 	%f298, %f93, %f93;
	fma.rn.f32 	%f299, %f92, %f92, %f298;
	fma.rn.f32 	%f95, %f94, %f94, %f299;
	setp.geu.f32 	%p32, %f95, %f195;
	setp.leu.f32 	%p33, %f95, 0f358637BD;
	or.pred  	%p34, %p32, %p33;
	@%p34 bra 	$L__BB6_27;
	mul.f32 	%f300, %f194, %f194;
	mul.f32 	%f301, %f300, %f300;
	mul.f32 	%f302, %f300, %f301;
	mul.f32 	%f303, %f302, %f302;
	mul.f32 	%f304, %f95, %f95;
	mul.f32 	%f305, %f95, %f304;
	mul.f32 	%f306, %f305, %f305;
	mul.f32 	%f307, %f193, 0f41C00000;
	fma.rn.f32 	%f308, %f302, %f302, %f303;
	div.rn.f32 	%f309, %f308, %f306;
	div.rn.f32 	%f310, %f302, %f305;
	sub.f32 	%f311, %f309, %f310;
	mul.f32 	%f312, %f307, %f311;
	div.rn.f32 	%f313, %f312, %f95;
	fma.rn.f32 	%f413, %f92, %f313, %f413;
	fma.rn.f32 	%f414, %f93, %f313, %f414;
	fma.rn.f32 	%f415, %f94, %f313, %f415;
$L__BB6_27:
	add.s32 	%r42, %r42, 1;
$L__BB6_28:
	setp.ge.s32 	%p35, %r42, %r24;
	@%p35 bra 	$L__BB6_50;
	mul.f32 	%f315, %f194, %f194;
	mul.f32 	%f316, %f315, %f315;
	mul.f32 	%f105, %f315, %f316;
	mul.f32 	%f317, %f105, %f105;
	mul.f32 	%f106, %f193, 0f41C00000;
	fma.rn.f32 	%f107, %f105, %f105, %f317;
	sub.s32 	%r14, %r24, %r42;
	and.b32  	%r15, %r14, 3;
	sub.s32 	%r32, %r42, %r24;
	setp.gt.u32 	%p36, %r32, -4;
	@%p36 bra 	$L__BB6_40;
	and.b32  	%r33, %r14, -4;
	neg.s32 	%r40, %r33;
	mul.wide.u32 	%rd18, %r42, 40;
	add.s64 	%rd19, %rd18, %rd1;
	add.s64 	%rd24, %rd19, 80;
$L__BB6_31:
	.pragma "nounroll";
	ld.global.f32 	%f318, [%rd24+-80];
	ld.global.f32 	%f319, [%rd24+-76];
	ld.global.f32 	%f320, [%rd24+-72];
	sub.f32 	%f111, %f318, %f1;
	sub.f32 	%f112, %f319, %f2;
	sub.f32 	%f113, %f320, %f3;
	mul.f32 	%f321, %f112, %f112;
	fma.rn.f32 	%f322, %f111, %f111, %f321;
	fma.rn.f32 	%f114, %f113, %f113, %f322;
	setp.geu.f32 	%p37, %f114, %f195;
	setp.leu.f32 	%p38, %f114, 0f358637BD;
	or.pred  	%p39, %p37, %p38;
	@%p39 bra 	$L__BB6_33;
	mul.f32 	%f323, %f114, %f114;
	mul.f32 	%f324, %f114, %f323;
	mul.f32 	%f325, %f324, %f324;
	div.rn.f32 	%f326, %f107, %f325;
	div.rn.f32 	%f327, %f105, %f324;
	sub.f32 	%f328, %f326, %f327;
	mul.f32 	%f329, %f106, %f328;
	div.rn.f32 	%f330, %f329, %f114;
	fma.rn.f32 	%f413, %f111, %f330, %f413;
	fma.rn.f32 	%f414, %f112, %f330, %f414;
	fma.rn.f32 	%f415, %f113, %f330, %f415;
$L__BB6_33:
	ld.global.f32 	%f331, [%rd24+-40];
	ld.global.f32 	%f332, [%rd24+-36];
	ld.global.f32 	%f333, [%rd24+-32];
	sub.f32 	%f121, %f331, %f1;
	sub.f32 	%f122, %f332, %f2;
	sub.f32 	%f123, %f333, %f3;
	mul.f32 	%f334, %f122, %f122;
	fma.rn.f32 	%f335, %f121, %f121, %f334;
	fma.rn.f32 	%f124, %f123, %f123, %f335;
	setp.geu.f32 	%p40, %f124, %f195;
	setp.leu.f32 	%p41, %f124, 0f358637BD;
	or.pred  	%p42, %p40, %p41;
	@%p42 bra 	$L__BB6_35;
	mul.f32 	%f336, %f124, %f124;
	mul.f32 	%f337, %f124, %f336;
	mul.f32 	%f338, %f337, %f337;
	div.rn.f32 	%f339, %f107, %f338;
	div.rn.f32 	%f340, %f105, %f337;
	sub.f32 	%f341, %f339, %f340;
	mul.f32 	%f342, %f106, %f341;
	div.rn.f32 	%f343, %f342, %f124;
	fma.rn.f32 	%f413, %f121, %f343, %f413;
	fma.rn.f32 	%f414, %f122, %f343, %f414;
	fma.rn.f32 	%f415, %f123, %f343, %f415;
$L__BB6_35:
	ld.global.f32 	%f344, [%rd24];
	ld.global.f32 	%f345, [%rd24+4];
	ld.global.f32 	%f346, [%rd24+8];
	sub.f32 	%f131, %f344, %f1;
	sub.f32 	%f132, %f345, %f2;
	sub.f32 	%f133, %f346, %f3;
	mul.f32 	%f347, %f132, %f132;
	fma.rn.f32 	%f348, %f131, %f131, %f347;
	fma.rn.f32 	%f134, %f133, %f133, %f348;
	setp.geu.f32 	%p43, %f134, %f195;
	setp.leu.f32 	%p44, %f134, 0f358637BD;
	or.pred  	%p45, %p43, %p44;
	@%p45 bra 	$L__BB6_37;
	mul.f32 	%f349, %f134, %f134;
	mul.f32 	%f350, %f134, %f349;
	mul.f32 	%f351, %f350, %f350;
	div.rn.f32 	%f352, %f107, %f351;
	div.rn.f32 	%f353, %f105, %f350;
	sub.f32 	%f354, %f352, %f353;
	mul.f32 	%f355, %f106, %f354;
	div.rn.f32 	%f356, %f355, %f134;
	fma.rn.f32 	%f413, %f131, %f356, %f413;
	fma.rn.f32 	%f414, %f132, %f356, %f414;
	fma.rn.f32 	%f415, %f133, %f356, %f415;
$L__BB6_37:
	ld.global.f32 	%f357, [%rd24+40];
	ld.global.f32 	%f358, [%rd24+44];
	ld.global.f32 	%f359, [%rd24+48];
	sub.f32 	%f141, %f357, %f1;
	sub.f32 	%f142, %f358, %f2;
	sub.f32 	%f143, %f359, %f3;
	mul.f32 	%f360, %f142, %f142;
	fma.rn.f32 	%f361, %f141, %f141, %f360;
	fma.rn.f32 	%f144, %f143, %f143, %f361;
	setp.geu.f32 	%p46, %f144, %f195;
	setp.leu.f32 	%p47, %f144, 0f358637BD;
	or.pred  	%p48, %p46, %p47;
	@%p48 bra 	$L__BB6_39;
	mul.f32 	%f362, %f144, %f144;
	mul.f32 	%f363, %f144, %f362;
	mul.f32 	%f364, %f363, %f363;
	div.rn.f32 	%f365, %f107, %f364;
	div.rn.f32 	%f366, %f105, %f363;
	sub.f32 	%f367, %f365, %f366;
	mul.f32 	%f368, %f106, %f367;
	div.rn.f32 	%f369, %f368, %f144;
	fma.rn.f32 	%f413, %f141, %f369, %f413;
	fma.rn.f32 	%f414, %f142, %f369, %f414;
	fma.rn.f32 	%f415, %f143, %f369, %f415;
$L__BB6_39:
	add.s32 	%r42, %r42, 4;
	add.s32 	%r40, %r40, 4;
	add.s64 	%rd24, %rd24, 160;
	setp.ne.s32 	%p49, %r40, 0;
	@%p49 bra 	$L__BB6_31;
$L__BB6_40:
	setp.eq.s32 	%p50, %r15, 0;
	@%p50 bra 	$L__BB6_50;
	setp.eq.s32 	%p51, %r15, 1;
	@%p51 bra 	$L__BB6_47;
	mul.wide.u32 	%rd20, %r42, 40;
	add.s64 	%rd10, %rd1, %rd20;
	ld.global.f32 	%f371, [%rd10];
	ld.global.f32 	%f372, [%rd10+4];
	ld.global.f32 	%f373, [%rd10+8];
	sub.f32 	%f157, %f371, %f1;
	sub.f32 	%f158, %f372, %f2;
	sub.f32 	%f159, %f373, %f3;
	mul.f32 	%f374, %f158, %f158;
	fma.rn.f32 	%f375, %f157, %f157, %f374;
	fma.rn.f32 	%f160, %f159, %f159, %f375;
	setp.geu.f32 	%p52, %f160, %f195;
	setp.leu.f32 	%p53, %f160, 0f358637BD;
	or.pred  	%p54, %p52, %p53;
	@%p54 bra 	$L__BB6_44;
	mul.f32 	%f376, %f160, %f160;
	mul.f32 	%f377, %f160, %f376;
	mul.f32 	%f378, %f377, %f377;
	div.rn.f32 	%f379, %f107, %f378;
	div.rn.f32 	%f380, %f105, %f377;
	sub.f32 	%f381, %f379, %f380;
	mul.f32 	%f382, %f106, %f381;
	div.rn.f32 	%f383, %f382, %f160;
	fma.rn.f32 	%f413, %f157, %f383, %f413;
	fma.rn.f32 	%f414, %f158, %f383, %f414;
	fma.rn.f32 	%f415, %f159, %f383, %f415;
$L__BB6_44:
	ld.global.f32 	%f384, [%rd10+40];
	ld.global.f32 	%f385, [%rd10+44];
	ld.global.f32 	%f386, [%rd10+48];
	sub.f32 	%f167, %f384, %f1;
	sub.f32 	%f168, %f385, %f2;
	sub.f32 	%f169, %f386, %f3;
	mul.f32 	%f387, %f168, %f168;
	fma.rn.f32 	%f388, %f167, %f167, %f387;
	fma.rn.f32 	%f170, %f169, %f169, %f388;
	setp.geu.f32 	%p55, %f170, %f195;
	setp.leu.f32 	%p56, %f170, 0f358637BD;
	or.pred  	%p57, %p55, %p56;
	@%p57 bra 	$L__BB6_46;
	mul.f32 	%f389, %f170, %f170;
	mul.f32 	%f390, %f170, %f389;
	mul.f32 	%f391, %f390, %f390;
	div.rn.f32 	%f392, %f107, %f391;
	div.rn.f32 	%f393, %f105, %f390;
	sub.f32 	%f394, %f392, %f393;
	mul.f32 	%f395, %f106, %f394;
	div.rn.f32 	%f396, %f395, %f170;
	fma.rn.f32 	%f413, %f167, %f396, %f413;
	fma.rn.f32 	%f414, %f168, %f396, %f414;
	fma.rn.f32 	%f415, %f169, %f396, %f415;
$L__BB6_46:
	add.s32 	%r42, %r42, 2;
$L__BB6_47:
	and.b32  	%r34, %r14, 1;
	setp.eq.b32 	%p58, %r34, 1;
	not.pred 	%p59, %p58;
	@%p59 bra 	$L__BB6_50;
	mul.wide.u32 	%rd21, %r42, 40;
	add.s64 	%rd22, %rd1, %rd21;
	ld.global.f32 	%f397, [%rd22];
	ld.global.f32 	%f398, [%rd22+4];
	ld.global.f32 	%f399, [%rd22+8];
	sub.f32 	%f183, %f397, %f1;
	sub.f32 	%f184, %f398, %f2;
	sub.f32 	%f185, %f399, %f3;
	mul.f32 	%f400, %f184, %f184;
	fma.rn.f32 	%f401, %f183, %f183, %f400;
	fma.rn.f32 	%f186, %f185, %f185, %f401;
	setp.geu.f32 	%p60, %f186, %f195;
	setp.leu.f32 	%p61, %f186, 0f358637BD;
	or.pred  	%p62, %p60, %p61;
	@%p62 bra 	$L__BB6_50;
	mul.f32 	%f402, %f186, %f186;
	mul.f32 	%f403, %f186, %f402;
	mul.f32 	%f404, %f403, %f403;
	div.rn.f32 	%f405, %f107, %f404;
	div.rn.f32 	%f406, %f105, %f403;
	sub.f32 	%f407, %f405, %f406;
	mul.f32 	%f408, %f106, %f407;
	div.rn.f32 	%f409, %f408, %f186;
	fma.rn.f32 	%f413, %f183, %f409, %f413;
	fma.rn.f32 	%f414, %f184, %f409, %f414;
	fma.rn.f32 	%f415, %f185, %f409, %f415;
$L__BB6_50:
	st.global.f32 	[%rd2+24], %f413;
	st.global.f32 	[%rd2+28], %f414;
	st.global.f32 	[%rd2+32], %f415;
$L__BB6_51:
	ret;

}
	// .globl	_Z26md_update_positions_kernelP8Particleif
.visible .entry _Z26md_update_positions_kernelP8Particleif(
	.param .u64 .ptr .align 1 _Z26md_update_positions_kernelP8Particleif_param_0,
	.param .u32 _Z26md_update_positions_kernelP8Particleif_param_1,
	.param .f32 _Z26md_update_positions_kernelP8Particleif_param_2
)
{
	.reg .pred 	%p<2>;
	.reg .b32 	%r<6>;
	.reg .b32 	%f<27>;
	.reg .b64 	%rd<5>;

	ld.param.u64 	%rd1, [_Z26md_update_positions_kernelP8Particleif_param_0];
	ld.param.u32 	%r2, [_Z26md_update_positions_kernelP8Particleif_param_1];
	ld.param.f32 	%f1, [_Z26md_update_positions_kernelP8Particleif_param_2];
	mov.u32 	%r3, %ctaid.x;
	mov.u32 	%r4, %ntid.x;
	mov.u32 	%r5, %tid.x;
	mad.lo.s32 	%r1, %r3, %r4, %r5;
	setp.ge.s32 	%p1, %r1, %r2;
	@%p1 bra 	$L__BB7_2;
	cvta.to.global.u64 	%rd2, %rd1;
	mul.wide.s32 	%rd3, %r1, 40;
	add.s64 	%rd4, %rd2, %rd3;
	ld.global.f32 	%f2, [%rd4+24];
	mul.f32 	%f3, %f2, 0f3F000000;
	mul.f32 	%f4, %f1, %f3;
	ld.global.f32 	%f5, [%rd4+36];
	div.rn.f32 	%f6, %f4, %f5;
	ld.global.f32 	%f7, [%rd4+12];
	add.f32 	%f8, %f7, %f6;
	st.global.f32 	[%rd4+12], %f8;
	ld.global.f32 	%f9, [%rd4+28];
	mul.f32 	%f10, %f9, 0f3F000000;
	mul.f32 	%f11, %f1, %f10;
	div.rn.f32 	%f12, %f11, %f5;
	ld.global.f32 	%f13, [%rd4+16];
	add.f32 	%f14, %f13, %f12;
	st.global.f32 	[%rd4+16], %f14;
	ld.global.f32 	%f15, [%rd4+32];
	mul.f32 	%f16, %f15, 0f3F000000;
	mul.f32 	%f17, %f1, %f16;
	div.rn.f32 	%f18, %f17, %f5;
	ld.global.f32 	%f19, [%rd4+20];
	add.f32 	%f20, %f19, %f18;
	st.global.f32 	[%rd4+20], %f20;
	ld.global.f32 	%f21, [%rd4];
	fma.rn.f32 	%f22, %f1, %f8, %f21;
	st.global.f32 	[%rd4], %f22;
	ld.global.f32 	%f23, [%rd4+4];
	fma.rn.f32 	%f24, %f1, %f14, %f23;
	st.global.f32 	[%rd4+4], %f24;
	ld.global.f32 	%f25, [%rd4+8];
	fma.rn.f32 	%f26, %f1, %f20, %f25;
	st.global.f32 	[%rd4+8], %f26;
$L__BB7_2:
	ret;

}
	// .globl	_ZN3cub18CUB_300001_SM_10006detail11EmptyKernelIvEEvv
.visible .entry _ZN3cub18CUB_300001_SM_10006detail11EmptyKernelIvEEvv()
{


	ret;

}
	// .globl	_ZN3cub18CUB_300001_SM_10006detail6reduce28DeviceReduceSingleTileKernelINS2_10policy_hubIijN4cuda3std3__44plusIiEEE10Policy1000EN6thrust24THRUST_300001_SM_1000_NS10device_ptrIiEEPijS9_iiNS7_10__identityEEEvT0_T1_T2_T3_T4_T6_
.visible .entry _ZN3cub18CUB_300001_SM_10006detail6reduce28DeviceReduceSingleTileKernelINS2_10policy_hubIijN4cuda3std3__44plusIiEEE10Policy1000EN6thrust24THRUST_300001_SM_1000_NS10device_ptrIiEEPijS9_iiNS7_10__identityEEEvT0_T1_T2_T3_T4_T6_(
	.param .align 8 .b8 _ZN3cub18CUB_300001_SM_10006detail6reduce28DeviceReduceSingleTileKernelINS2_10policy_hubIijN4cuda3std3__44plusIiEEE10Policy1000EN6thrust24THRUST_300001_SM_1000_NS10device_ptrIiEEPijS9_iiNS7_10__identityEEEvT0_T1_T2_T3_T4_T6__param_0[8],
	.param .u64 .ptr .align 1 _ZN3cub18CUB_300001_SM_10006detail6reduce28DeviceReduceSingleTileKernelINS2_10policy_hubIijN4cuda3std3__44plusIiEEE10Policy1000EN6thrust24THRUST_300001_SM_1000_NS10device_ptrIiEEPijS9_iiNS7_10__identityEEEvT0_T1_T2_T3_T4_T6__param_1,
	.param .u32 _ZN3cub18CUB_300001_SM_10006detail6reduce28DeviceReduceSingleTileKernelINS2_10policy_hubIijN4cuda3std3__44plusIiEEE10Policy1000EN6thrust24THRUST_300001_SM_1000_NS10device_ptrIiEEPijS9_iiNS7_10__identityEEEvT0_T1_T2_T3_T4_T6__param_2,
	.param .align 1 .b8 _ZN3cub18CUB_300001_SM_10006detail6reduce28DeviceReduceSingleTileKernelINS2_10policy_hubIijN4cuda3std3__44plusIiEEE10Policy1000EN6thrust24THRUST_300001_SM_1000_NS10device_ptrIiEEPijS9_iiNS7_10__identityEEEvT0_T1_T2_T3_T4_T6__param_3[1],
	.param .u32 _ZN3cub18CUB_300001_SM_10006detail6reduce28DeviceReduceSingleTileKernelINS2_10policy_hubIijN4cuda3std3__44plusIiEEE10Policy1000EN6thrust24THRUST_300001_SM_1000_NS10device_ptrIiEEPijS9_iiNS7_10__identityEEEvT0_T1_T2_T3_T4_T6__param_4,
	.param .align 1 .b8 _ZN3cub18CUB_300001_SM_10006detail6reduce28DeviceReduceSingleTileKernelINS2_10policy_hubIijN4cuda3std3__44plusIiEEE10Policy1000EN6thrust24THRUST_300001_SM_1000_NS10device_ptrIiEEPijS9_iiNS7_10__identityEEEvT0_T1_T2_T3_T4_T6__param_5[1]
)
.maxntid 256
.minnctapersm 1
{
	.reg .pred 	%p<59>;
	.reg .b32 	%r<511>;
	.reg .b64 	%rd<84>;
	// demoted variable
	.shared .align 4 .b8 _ZZN3cub18CUB_300001_SM_10006detail6reduce28DeviceReduceSingleTileKernelINS2_10policy_hubIijN4cuda3std3__44plusIiEEE10Policy1000EN6thrust24THRUST_300001_SM_1000_NS10device_ptrIiEEPijS9_iiNS7_10__identityEEEvT0_T1_T2_T3_T4_T6_E12temp_storage[44];
	ld.param.u64 	%rd9, [_ZN3cub18CUB_300001_SM_10006detail6reduce28DeviceReduceSingleTileKernelINS2_10policy_hubIijN4cuda3std3__44plusIiEEE10Policy1000EN6thrust24THRUST_300001_SM_1000_NS10device_ptrIiEEPijS9_iiNS7_10__identityEEEvT0_T1_T2_T3_T4_T6__param_0];
	ld.param.u64 	%rd10, [_ZN3cub18CUB_300001_SM_10006detail6reduce28DeviceReduceSingleTileKernelINS2_10policy_hubIijN4cuda3std3__44plusIiEEE10Policy1000EN6thrust24THRUST_300001_SM_1000_NS10device_ptrIiEEPijS9_iiNS7_10__identityEEEvT0_T1_T2_T3_T4_T6__param_1];
	ld.param.u32 	%r90, [_ZN3cub18CUB_300001_SM_10006detail6reduce28DeviceReduceSingleTileKernelINS2_10policy_hubIijN4cuda3std3__44plusIiEEE10Policy1000EN6thrust24THRUST_300001_SM_1000_NS10device_ptrIiEEPijS9_iiNS7_10__identityEEEvT0_T1_T2_T3_T4_T6__param_2];
	ld.param.u32 	%r91, [_ZN3cub18CUB_300001_SM_10006detail6reduce28DeviceReduceSingleTileKernelINS2_10policy_hubIijN4cuda3std3__44plusIiEEE10Policy1000EN6thrust24THRUST_300001_SM_1000_NS10device_ptrIiEEPijS9_iiNS7_10__identityEEEvT0_T1_T2_T3_T4_T6__param_4];
	cvta.to.global.u64 	%rd1, %rd10;
	setp.ne.s32 	%p1, %r90, 0;
	@%p1 bra 	$L__BB9_3;
	mov.u32 	%r471, %tid.x;
	setp.ne.s32 	%p58, %r471, 0;
	@%p58 bra 	$L__BB9_52;
	st.global.u32 	[%rd1], %r91;
	bra.uni 	$L__BB9_52;
$L__BB9_3:
	cvta.to.global.u64 	%rd2, %rd9;
	setp.gt.u32 	%p2, %r90, 4095;
	@%p2 bra 	$L__BB9_28;
	mov.u32 	%r1, %tid.x;
	setp.ge.u32 	%p24, %r1, %r90;
	mov.b32 	%r488, 0;
	mov.u32 	%r478, %r1;
	@%p24 bra 	$L__BB9_6;
	mul.wide.u32 	%rd73, %r1, 4;
	add.s64 	%rd74, %rd2, %rd73;
	ld.global.u32 	%r488, [%rd74];
	add.s32 	%r478, %r1, 256;
$L__BB9_6:
	setp.ge.u32 	%p25, %r478, %r90;
	@%p25 bra 	$L__BB9_19;
	not.b32 	%r298, %r478;
	add.s32 	%r299, %r90, %r298;
	shr.u32 	%r300, %r299, 8;
	add.s32 	%r6, %r300, 1;
	and.b32  	%r7, %r6, 15;
	setp.lt.u32 	%p26, %r299, 3840;
	@%p26 bra 	$L__BB9_10;
	and.b32  	%r301, %r6, 33554416;
	neg.s32 	%r474, %r301;
	mul.wide.u32 	%rd75, %r478, 4;
	add.s64 	%rd76, %rd75, %rd2;
	add.s64 	%rd82, %rd76, 8192;
$L__BB9_9:
	.pragma "nounroll";
	ld.global.u32 	%r302, [%rd82+-8192];
	add.s32 	%r303, %r302, %r488;
	ld.global.u32 	%r304, [%rd82+-7168];
	add.s32 	%r305, %r304, %r303;
	ld.global.u32 	%r306, [%rd82+-6144];
	add.s32 	%r307, %r306, %r305;
	ld.global.u32 	%r308, [%rd82+-5120];
	add.s32 	%r309, %r308, %r307;
	ld.global.u32 	%r310, [%rd82+-4096];
	add.s32 	%r311, %r310, %r309;
	ld.global.u32 	%r312, [%rd82+-3072];
	add.s32 	%r313, %r312, %r311;
	ld.global.u32 	%r314, [%rd82+-2048];
	add.s32 	%r315, %r314, %r313;
	ld.global.u32 	%r316, [%rd82+-1024];
	add.s32 	%r317, %r316, %r315;
	ld.global.u32 	%r318, [%rd82];
	add.s32 	%r319, %r318, %r317;
	ld.global.u32 	%r320, [%rd82+1024];
	add.s32 	%r321, %r320, %r319;
	ld.global.u32 	%r322, [%rd82+2048];
	add.s32 	%r323, %r322, %r321;
	ld.global.u32 	%r324, [%rd82+3072];
	add.s32 	%r325, %r324, %r323;
	ld.global.u32 	%r326, [%rd82+4096];
	add.s32 	%r327, %r326, %r325;
	ld.global.u32 	%r328, [%rd82+5120];
	add.s32 	%r329, %r328, %r327;
	ld.global.u32 	%r330, [%rd82+6144];
	add.s32 	%r331, %r330, %r329;
	ld.global.u32 	%r332, [%rd82+7168];
	add.s32 	%r488, %r332, %r331;
	add.s32 	%r478, %r478, 4096;
	add.s32 	%r474, %r474, 16;
	add.s64 	%rd82, %rd82, 16384;
	setp.ne.s32 	%p27, %r474, 0;
	@%p27 bra 	$L__BB9_9;
$L__BB9_10:
	setp.eq.s32 	%p28, %r7, 0;
	@%p28 bra 	$L__BB9_19;
	and.b32  	%r18, %r6, 7;
	setp.lt.u32 	%p29, %r7, 8;
	@%p29 bra 	$L__BB9_13;
	mul.wide.u32 	%rd77, %r478, 4;
	add.s64 	%rd78, %rd2, %rd77;
	ld.global.u32 	%r334, [%rd78];
	add.s32 	%r335, %r334, %r488;
	ld.global.u32 	%r336, [%rd78+1024];
	add.s32 	%r337, %r336, %r335;
	ld.global.u32 	%r338, [%rd78+2048];
	add.s32 	%r339, %r338, %r337;
	ld.global.u32 	%r340, [%rd78+3072];
	add.s32 	%r341, %r340, %r339;
	ld.global.u32 	%r342, [%rd78+4096];
	add.s32 	%r343, %r342, %r341;
	ld.global.u32 	%r344, [%rd78+5120];
	add.s32 	%r345, %r344, %r343;
	ld.global.u32 	%r346, [%rd78+6144];
	add.s32 	%r347, %r346, %r345;
	ld.global.u32 	%r348, [%rd78+7168];
	add.s32 	%r488, %r348, %r347;
	add.s32 	%r478, %r478, 2048;
$L__BB9_13:
	setp.eq.s32 	%p30, %r18, 0;
	@%p30 bra 	$L__BB9_19;
	and.b32  	%r24, %r6, 3;
	setp.lt.u32 	%p31, %r18, 4;
	@%p31 bra 	$L__BB9_16;
	mul.wide.u32 	%rd79, %r478, 4;
	add.s64 	%rd80, %rd2, %rd79;
	ld.global.u32 	%r350, [%rd80];
	add.s32 	%r351, %r350, %r488;
	ld.global.u32 	%r352, [%rd80+1024];
	add.s32 	%r353, %r352, %r351;
	ld.global.u32 	%r354, [%rd80+2048];
	add.s32 	%r355, %r354, %r353;
	ld.global.u32 	%r356, [%rd80+3072];
	add.s32 	%r488, %r356, %r355;
	add.s32 	%r478, %r478, 1024;
$L__BB9_16:
	setp.eq.s32 	%p32, %r24, 0;
	@%p32 bra 	$L__BB9_19;
	mul.wide.u32 	%rd81, %r478, 4;
	add.s64 	%rd83, %rd2, %rd81;
	neg.s32 	%r486, %r24;
$L__BB9_18:
	.pragma "nounroll";
	ld.global.u32 	%r357, [%rd83];
	add.s32 	%r488, %r357, %r488;
	add.s64 	%rd83, %rd83, 1024;
	add.s32 	%r486, %r486, 1;
	setp.ne.s32 	%p33, %r486, 0;
	@%p33 bra 	$L__BB9_18;
$L__BB9_19:
	setp.lt.u32 	%p34, %r90, 256;
	@%p34 bra 	$L__BB9_24;
	// begin inline asm
	mov.u32 %r421, %laneid;
	// end inline asm
	mov.b32 	%r424, 1;
	mov.b32 	%r445, 31;
	mov.b32 	%r446, -1;
	// begin inline asm
	shfl.sync.down.b32 %r422, %r488, %r424, %r445, %r446;
	// end inline asm
	setp.gt.s32 	%p50, %r421, 30;
	selp.b32 	%r447, 0, %r422, %p50;
	add.s32 	%r428, %r447, %r488;
	mov.b32 	%r429, 2;
	// begin inline asm
	shfl.sync.down.b32 %r427, %r428, %r429, %r445, %r446;
	// end inline asm
	setp.gt.s32 	%p51, %r421, 29;
	selp.b32 	%r448, 0, %r427, %p51;
	add.s32 	%r433, %r428, %r448;
	mov.b32 	%r434, 4;
	// begin inline asm
	shfl.sync.down.b32 %r432, %r433, %r434, %r445, %r446;
	// end inline asm
	setp.gt.s32 	%p52, %r421, 27;
	selp.b32 	%r449, 0, %r432, %p52;
	add.s32 	%r438, %r433, %r449;
	mov.b32 	%r439, 8;
	// begin inline asm
	shfl.sync.down.b32 %r437, %r438, %r439, %r445, %r446;
	// end inline asm
	setp.gt.s32 	%p53, %r421, 23;
	selp.b32 	%r450, 0, %r437, %p53;
	add.s32 	%r443, %r438, %r450;
	mov.b32 	%r444, 16;
	// begin inline asm
	shfl.sync.down.b32 %r442, %r443, %r444, %r445, %r446;
	// end inline asm
	setp.gt.s32 	%p54, %r421, 15;
	selp.b32 	%r451, 0, %r442, %p54;
	add.s32 	%r510, %r443, %r451;
	setp.ne.s32 	%p55, %r421, 0;
	@%p55 bra 	$L__BB9_22;
	shr.u32 	%r452, %r1, 3;
	and.b32  	%r453, %r452, 124;
	mov.u32 	%r454, _ZZN3cub18CUB_300001_SM_10006detail6reduce28DeviceReduceSingleTileKernelINS2_10policy_hubIijN4cuda3std3__44plusIiEEE10Policy1000EN6thrust24THRUST_300001_SM_1000_NS10device_ptrIiEEPijS9_iiNS7_10__identityEEEvT0_T1_T2_T3_T4_T6_E12temp_storage;
	add.s32 	%r455, %r454, %r453;
	st.shared.u32 	[%r455+8], %r510;
$L__BB9_22:
	bar.sync 	0;
	setp.ne.s32 	%p56, %r1, 0;
	@%p56 bra 	$L__BB9_50;
	ld.shared.u32 	%r456, [_ZZN3cub18CUB_300001_SM_10006detail6reduce28DeviceReduceSingleTileKernelINS2_10policy_hubIijN4cuda3std3__44plusIiEEE10Policy1000EN6thrust24THRUST_300001_SM_1000_NS10device_ptrIiEEPijS9_iiNS7_10__identityEEEvT0_T1_T2_T3_T4_T6_E12temp_storage+12];
	add.s32 	%r457, %r456, %r510;
	ld.shared.u32 	%r458, [_ZZN3cub18CUB_300001_SM_10006detail6reduce28DeviceReduceSingleTileKernelINS2_10policy_hubIijN4cuda3std3__44plusIiEEE10Policy1000EN6thrust24THRUST_300001_SM_1000_NS10device_ptrIiEEPijS9_iiNS7_10__identityEEEvT0_T1_T2_T3_T4_T6_E12temp_storage+16];
	add.s32 	%r459, %r457, %r458;
	ld.shared.u32 	%r460, [_ZZN3cub18CUB_300001_SM_10006detail6reduce28DeviceReduceSingleTileKernelINS2_10policy_hubIijN4cuda3std3__44plusIiEEE10Policy1000EN6thrust24THRUST_300001_SM_1000_NS10device_ptrIiEEPijS9_iiNS7_10__identityEEEvT0_T1_T2_T3_T4_T6_E12temp_storage+20];
	add.s32 	%r461, %r459, %r460;
	ld.shared.u32 	%r462, [_ZZN3cub18CUB_300001_SM_10006detail6reduce28DeviceReduceSingleTileKernelINS2_10policy_hubIijN4cuda3std3__44plusIiEEE10Policy1000EN6thrust24THRUST_300001_SM_1000_NS10device_ptrIiEEPijS9_iiNS7_10__identityEEEvT0_T1_T2_T3_T4_T6_E12temp_storage+24];
	add.s32 	%r463, %r461, %r462;
	ld.shared.u32 	%r464, [_ZZN3cub18CUB_300001_SM_10006detail6reduce28DeviceReduceSingleTileKernelINS2_10policy_hubIijN4cuda3std3__44plusIiEEE10Policy1000EN6thrust24THRUST_300001_SM_1000_NS10device_ptrIiEEPijS9_iiNS7_10__identityEEEvT0_T1_T2_T3_T4_T6_E12temp_storage+28];
	add.s32 	%r465, %r463, %r464;
	ld.shared.u32 	%r466, [_ZZN3cub18CUB_300001_SM_10006detail6reduce28DeviceReduceSingleTileKernelINS2_10policy_hubIijN4cuda3std3__44plusIiEEE10Policy1000EN6thrust24THRUST_300001_SM_1000_NS10device_ptrIiEEPijS9_iiNS7_10__identityEEEvT0_T1_T2_T3_T4_T6_E12temp_storage+32];
	add.s32 	%r467, %r465, %r466;
	ld.shared.u32 	%r468, [_ZZN3cub18CUB_300001_SM_10006detail6reduce28DeviceReduceSingleTileKernelINS2_10policy_hubIijN4cuda3std3__44plusIiEEE10Policy1000EN6thrust24THRUST_300001_SM_1000_NS10device_ptrIiEEPijS9_iiNS7_10__identityEEEvT0_T1_T2_T3_T4_T6_E12temp_storage+36];
	add.s32 	%r510, %r467, %r468;
	bra.uni 	$L__BB9_50;
$L__BB9_24:
	// begin inline asm
	mov.u32 %r358, %laneid;
	// end inline asm
	and.b32  	%r384, %r1, 992;
	add.s32 	%r385, %r384, 32;
	setp.gt.u32 	%p35, %r385, %r90;
	not.b32 	%r386, %r384;
	add.s32 	%r387, %r90, %r386;
	selp.b32 	%r382, %r387, 31, %p35;
	mov.b32 	%r361, 1;
	mov.b32 	%r383, -1;
	// begin inline asm
	shfl.sync.down.b32 %r359, %r488, %r361, %r382, %r383;
	// end inline asm
	setp.lt.s32 	%p36, %r358, %r382;
	selp.b32 	%r388, %r359, 0, %p36;
	add.s32 	%r365, %r388, %r488;
	mov.b32 	%r366, 2;
	// begin inline asm
	shfl.sync.down.b32 %r364, %r365, %r366, %r382, %r383;
	// end inline asm
	add.s32 	%r389, %r358, 2;
	setp.gt.s32 	%p37, %r389, %r382;
	selp.b32 	%r390, 0, %r364, %p37;
	add.s32 	%r370, %r365, %r390;
	mov.b32 	%r371, 4;
	// begin inline asm
	shfl.sync.down.b32 %r369, %r370, %r371, %r382, %r383;
	// end inline asm
	add.s32 	%r391, %r358, 4;
	setp.gt.s32 	%p38, %r391, %r382;
	selp.b32 	%r392, 0, %r369, %p38;
	add.s32 	%r375, %r370, %r392;
	mov.b32 	%r376, 8;
	// begin inline asm
	shfl.sync.down.b32 %r374, %r375, %r376, %r382, %r383;
	// end inline asm
	add.s32 	%r393, %r358, 8;
	setp.gt.s32 	%p39, %r393, %r382;
	selp.b32 	%r394, 0, %r374, %p39;
	add.s32 	%r380, %r375, %r394;
	mov.b32 	%r381, 16;
	// begin inline asm
	shfl.sync.down.b32 %r379, %r380, %r381, %r382, %r383;
	// end inline asm
	add.s32 	%r395, %r358, 16;
	setp.gt.s32 	%p40, %r395, %r382;
	selp.b32 	%r396, 0, %r379, %p40;
	add.s32 	%r510, %r380, %r396;
	setp.ne.s32 	%p41, %r358, 0;
	@%p41 bra 	$L__BB9_26;
	shr.u32 	%r397, %r1, 3;
	and.b32  	%r398, %r397, 124;
	mov.u32 	%r399, _ZZN3cub18CUB_300001_SM_10006detail6reduce28DeviceReduceSingleTileKernelINS2_10policy_hubIijN4cuda3std3__44plusIiEEE10Policy1000EN6thrust24THRUST_300001_SM_1000_NS10device_ptrIiEEPijS9_iiNS7_10__identityEEEvT0_T1_T2_T3_T4_T6_E12temp_storage;
	add.s32 	%r400, %r399, %r398;
	st.shared.u32 	[%r400+8], %r510;
$L__BB9_26:
	bar.sync 	0;
	setp.ne.s32 	%p42, %r1, 0;
	@%p42 bra 	$L__BB9_50;
	setp.gt.u32 	%p43, %r90, 32;
	ld.shared.u32 	%r401, [_ZZN3cub18CUB_300001_SM_10006detail6reduce28DeviceReduceSingleTileKernelINS2_10policy_hubIijN4cuda3std3__44plusIiEEE10Policy1000EN6thrust24THRUST_300001_SM_1000_NS10device_ptrIiEEPijS9_iiNS7_10__identityEEEvT0_T1_T2_T3_T4_T6_E12temp_storage+12];
	selp.b32 	%r402, %r401, 0, %p43;
	add.s32 	%r403, %r402, %r510;
	setp.gt.u32 	%p44, %r90, 64;
	ld.shared.u32 	%r404, [_ZZN3cub18CUB_300001_SM_10006detail6reduce28DeviceReduceSingleTileKernelINS2_10policy_hubIijN4cuda3std3__44plusIiEEE10Policy1000EN6thrust24THRUST_300001_SM_1000_NS10device_ptrIiEEPijS9_iiNS7_10__identityEEEvT0_T1_T2_T3_T4_T6_E12temp_storage+16];
	selp.b32 	%r405, %r404, 0, %p44;
	add.s32 	%r406, %r403, %r405;
	setp.gt.u32 	%p45, %r90, 96;
	ld.shared.u32 	%r407, [_ZZN3cub18CUB_300001_SM_10006detail6reduce28DeviceReduceSingleTileKernelINS2_10policy_hubIijN4cuda3std3__44plusIiEEE10Policy1000EN6thrust24THRUST_300001_SM_1000_NS10device_ptrIiEEPijS9_iiNS7_10__identityEEEvT0_T1_T2_T3_T4_T6_E12temp_storage+20];
	selp.b32 	%r408, %r407, 0, %p45;
	add.s32 	%r409, %r406, %r408;
	setp.gt.u32 	%p46, %r90, 128;
	ld.shared.u32 	%r410, [_ZZN3cub18CUB_300001_SM_10006detail6reduce28DeviceReduceSingleTileKernelINS2_10policy_hubIijN4cuda3std3__44plusIiEEE10Policy1000EN6thrust24THRUST_300001_SM_1000_NS10device_ptrIiEEPijS9_iiNS7_10__identityEEEvT0_T1_T2_T3_T4_T6_E12temp_storage+24];
	selp.b32 	%r411, %r410, 0, %p46;
	add.s32 	%r412, %r409, %r411;
	setp.gt.u32 	%p47, %r90, 160;
	ld.shared.u32 	%r413, [_ZZN3cub18CUB_300001_SM_10006detail6reduce28DeviceReduceSingleTileKernelINS2_10policy_hubIijN4cuda3std3__44plusIiEEE10Policy1000EN6thrust24THRUST_300001_SM_1000_NS10device_ptrIiEEPijS9_iiNS7_10__identityEEEvT0_T1_T2_T3_T4_T6_E12temp_storage+28];
	selp.b32 	%r414, %r413, 0, %p47;
	add.s32 	%r415, %r412, %r414;
	setp.gt.u32 	%p48, %r90, 192;
	ld.shared.u32 	%r416, [_ZZN3cub18CUB_300001_SM_10006detail6reduce28DeviceReduceSingleTileKernelINS2_10policy_hubIijN4cuda3std3__44plusIiEEE10Policy1000EN6thrust24THRUST_300001_SM_1000_NS10device_ptrIiEEPijS9_iiNS7_10__identityEEEvT0_T1_T2_T3_T4_T6_E12temp_storage+32];
	selp.b32 	%r417, %r416, 0, %p48;
	add.s32 	%r418, %r415, %r417;
	setp.gt.u32 	%p49, %r90, 224;
	ld.shared.u32 	%r419, [_ZZN3cub18CUB_300001_SM_10006detail6reduce28DeviceReduceSingleTileKernelINS2_10policy_hubIijN4cuda3std3__44plusIiEEE10Policy1000EN6thrust24THRUST_300001_SM_1000_NS10device_ptrIiEEPijS9_iiNS7_10__identityEEEvT0_T1_T2_T3_T4_T6_E12temp_storage+36];
	selp.b32 	%r420, %r419, 0, %p49;
	add.s32 	%r510, %r418, %r420;
	bra.uni 	$L__BB9_50;
$L__BB9_28:
	mov.u32 	%r40, %tid.x;
	mul.wide.u32 	%rd11, %r40, 4;
	add.s64 	%rd12, %rd2, %rd11;
	ld.global.u32 	%r93, [%rd12];
	ld.global.u32 	%r94, [%rd12+1024];
	ld.global.u32 	%r95, [%rd12+2048];
	ld.global.u32 	%r96, [%rd12+3072];
	ld.global.u32 	%r97, [%rd12+4096];
	ld.global.u32 	%r98, [%rd12+5120];
	ld.global.u32 	%r99, [%rd12+6144];
	ld.global.u32 	%r100, [%rd12+7168];
	ld.global.u32 	%r101, [%rd12+8192];
	ld.global.u32 	%r102, [%rd12+9216];
	ld.global.u32 	%r103, [%rd12+10240];
	ld.global.u32 	%r104, [%rd12+11264];
	ld.global.u32 	%r105, [%rd12+12288];
	ld.global.u32 	%r106, [%rd12+13312];
	ld.global.u32 	%r107, [%rd12+14336];
	ld.global.u32 	%r108, [%rd12+15360];
	add.s32 	%r109, %r94, %r93;
	add.s32 	%r110, %r95, %r109;
	add.s32 	%r111, %r96, %r110;
	add.s32 	%r112, %r97, %r111;
	add.s32 	%r113, %r98, %r112;
	add.s32 	%r114, %r99, %r113;
	add.s32 	%r115, %r100, %r114;
	add.s32 	%r116, %r101, %r115;
	add.s32 	%r117, %r102, %r116;
	add.s32 	%r118, %r103, %r117;
	add.s32 	%r119, %r104, %r118;
	add.s32 	%r120, %r105, %r119;
	add.s32 	%r121, %r106, %r120;
	add.s32 	%r122, %r107, %r121;
	add.s32 	%r509, %r108, %r122;
	add.s32 	%r42, %r90, -4096;
	setp.lt.u32 	%p3, %r42, 4096;
	mov.b32 	%r492, 4096;
	@%p3 bra 	$L__BB9_32;
	mov.b32 	%r492, 4096;
$L__BB9_30:
	add.s32 	%r124, %r40, %r492;
	mul.wide.u32 	%rd13, %r124, 4;
	add.s64 	%rd14, %rd2, %rd13;
	ld.global.u32 	%r125, [%rd14];
	ld.global.u32 	%r126, [%rd14+1024];
	ld.global.u32 	%r127, [%rd14+2048];
	ld.global.u32 	%r128, [%rd14+3072];
	ld.global.u32 	%r129, [%rd14+4096];
	ld.global.u32 	%r130, [%rd14+5120];
	ld.global.u32 	%r131, [%rd14+6144];
	ld.global.u32 	%r132, [%rd14+7168];
	ld.global.u32 	%r133, [%rd14+8192];
	ld.global.u32 	%r134, [%rd14+9216];
	ld.global.u32 	%r135, [%rd14+10240];
	ld.global.u32 	%r136, [%rd14+11264];
	ld.global.u32 	%r137, [%rd14+12288];
	ld.global.u32 	%r138, [%rd14+13312];
	ld.global.u32 	%r139, [%rd14+14336];
	ld.global.u32 	%r140, [%rd14+15360];
	add.s32 	%r141, %r125, %r509;
	add.s32 	%r142, %r126, %r141;
	add.s32 	%r143, %r127, %r142;
	add.s32 	%r144, %r128, %r143;
	add.s32 	%r145, %r129, %r144;
	add.s32 	%r146, %r130, %r145;
	add.s32 	%r147, %r131, %r146;
	add.s32 	%r148, %r132, %r147;
	add.s32 	%r149, %r133, %r148;
	add.s32 	%r150, %r134, %r149;
	add.s32 	%r151, %r135, %r150;
	add.s32 	%r152, %r136, %r151;
	add.s32 	%r153, %r137, %r152;
	add.s32 	%r154, %r138, %r153;
	add.s32 	%r155, %r139, %r154;
	add.s32 	%r509, %r140, %r155;
	sub.s32 	%r156, %r90, %r492;
	setp.lt.u32 	%p4, %r156, 4096;
	@%p4 bra 	$L__BB9_46;
	add.s32 	%r492, %r492, 4096;
	setp.le.u32 	%p5, %r492, %r42;
	@%p5 bra 	$L__BB9_30;
$L__BB9_32:
	setp.le.u32 	%p6, %r90, %r492;
	sub.s32 	%r157, %r90, %r492;
	setp.ge.s32 	%p7, %r40, %r157;
	or.pred  	%p8, %p6, %p7;
	@%p8 bra 	$L__BB9_46;
	not.b32 	%r160, %r40;
	add.s32 	%r161, %r90, %r160;
	sub.s32 	%r162, %r161, %r492;
	shr.u32 	%r163, %r162, 8;
	add.s32 	%r49, %r163, 1;
	and.b32  	%r50, %r49, 15;
	setp.lt.u32 	%p9, %r162, 3840;
	mov.u32 	%r501, %r40;
	@%p9 bra 	$L__BB9_37;
	or.b32  	%r495, %r40, 2048;
	add.s32 	%r494, %r40, %r492;
	and.b32  	%r164, %r49, 33554416;
	neg.s32 	%r493, %r164;
$L__BB9_35:
	.pragma "nounroll";
	mul.wide.u32 	%rd15, %r494, 4;
	add.s64 	%rd16, %rd2, %rd15;
	ld.global.u32 	%r165, [%rd16];
	add.s32 	%r166, %r165, %r509;
	add.s32 	%r167, %r494, 256;
	mul.wide.u32 	%rd17, %r167, 4;
	add.s64 	%rd18, %rd2, %rd17;
	ld.global.u32 	%r168, [%rd18];
	add.s32 	%r169, %r168, %r166;
	add.s32 	%r170, %r494, 512;
	mul.wide.u32 	%rd19, %r170, 4;
	add.s64 	%rd20, %rd2, %rd19;
	ld.global.u32 	%r171, [%rd20];
	add.s32 	%r172, %r171, %r169;
	add.s32 	%r173, %r494, 768;
	mul.wide.u32 	%rd21, %r173, 4;
	add.s64 	%rd22, %rd2, %rd21;
	ld.global.u32 	%r174, [%rd22];
	add.s32 	%r175, %r174, %r172;
	add.s32 	%r176, %r494, 1024;
	mul.wide.u32 	%rd23, %r176, 4;
	add.s64 	%rd24, %rd2, %rd23;
	ld.global.u32 	%r177, [%rd24];
	add.s32 	%r178, %r177, %r175;
	add.s32 	%r179, %r494, 1280;
	mul.wide.u32 	%rd25, %r179, 4;
	add.s64 	%rd26, %rd2, %rd25;
	ld.global.u32 	%r180, [%rd26];
	add.s32 	%r181, %r180, %r178;
	add.s32 	%r182, %r494, 1536;
	mul.wide.u32 	%rd27, %r182, 4;
	add.s64 	%rd28, %rd2, %rd27;
	ld.global.u32 	%r183, [%rd28];
	add.s32 	%r184, %r183, %r181;
	add.s32 	%r185, %r494, 1792;
	mul.wide.u32 	%rd29, %r185, 4;
	add.s64 	%rd30, %rd2, %rd29;
	ld.global.u32 	%r186, [%rd30];
	add.s32 	%r187, %r186, %r184;
	add.s32 	%r188, %r494, 2048;
	mul.wide.u32 	%rd31, %r188, 4;
	add.s64 	%rd32, %rd2, %rd31;
	ld.global.u32 	%r189, [%rd32];
	add.s32 	%r190, %r189, %r187;
	add.s32 	%r191, %r494, 2304;
	mul.wide.u32 	%rd33, %r191, 4;
	add.s64 	%rd34, %rd2, %rd33;
	ld.global.u32 	%r192, [%rd34];
	add.s32 	%r193, %r192, %r190;
	add.s32 	%r194, %r494, 2560;
	mul.wide.u32 	%rd35, %r194, 4;
	add.s64 	%rd36, %rd2, %rd35;
	ld.global.u32 	%r195, [%rd36];
	add.s32 	%r196, %r195, %r193;
	add.s32 	%r197, %r494, 2816;
	mul.wide.u32 	%rd37, %r197, 4;
	add.s64 	%rd38, %rd2, %rd37;
	ld.global.u32 	%r198, [%rd38];
	add.s32 	%r199, %r198, %r196;
	add.s32 	%r200, %r494, 3072;
	mul.wide.u32 	%rd39, %r200, 4;
	add.s64 	%rd40, %rd2, %rd39;
	ld.global.u32 	%r201, [%rd40];
	add.s32 	%r202, %r201, %r199;
	add.s32 	%r203, %r494, 3328;
	mul.wide.u32 	%rd41, %r203, 4;
	add.s64 	%rd42, %rd2, %rd41;
	ld.global.u32 	%r204, [%rd42];
	add.s32 	%r205, %r204, %r202;
	add.s32 	%r206, %r494, 3584;
	mul.wide.u32 	%rd43, %r206, 4;
	add.s64 	%rd44, %rd2, %rd43;
	ld.global.u32 	%r207, [%rd44];
	add.s32 	%r208, %r207, %r205;
	add.s32 	%r209, %r494, 3840;
	mul.wide.u32 	%rd45, %r209, 4;
	add.s64 	%rd46, %rd2, %rd45;
	ld.global.u32 	%r210, [%rd46];
	add.s32 	%r509, %r210, %r208;
	add.s32 	%r495, %r495, 4096;
	add.s32 	%r494, %r494, 4096;
	add.s32 	%r493, %r493, 16;
	setp.ne.s32 	%p10, %r493, 0;
	@%p10 bra 	$L__BB9_35;
	add.s32 	%r501, %r495, -2048;
$L__BB9_37:
	setp.eq.s32 	%p11, %r50, 0;
	@%p11 bra 	$L__BB9_46;
	and.b32  	%r66, %r49, 7;
	setp.lt.u32 	%p12, %r50, 8;
	@%p12 bra 	$L__BB9_40;
	add.s32 	%r212, %r501, %r492;
	mul.wide.u32 	%rd47, %r212, 4;
	add.s64 	%rd48, %rd2, %rd47;
	ld.global.u32 	%r213, [%rd48];
	add.s32 	%r214, %r213, %r509;
	add.s32 	%r215, %r212, 256;
	mul.wide.u32 	%rd49, %r215, 4;
	add.s64 	%rd50, %rd2, %rd49;
	ld.global.u32 	%r216, [%rd50];
	add.s32 	%r217, %r216, %r214;
	add.s32 	%r218, %r212, 512;
	mul.wide.u32 	%rd51, %r218, 4;
	add.s64 	%rd52, %rd2, %rd51;
	ld.global.u32 	%r219, [%rd52];
	add.s32 	%r220, %r219, %r217;
	add.s32 	%r221, %r212, 768;
	mul.wide.u32 	%rd53, %r221, 4;
	add.s64 	%rd54, %rd2, %rd53;
	ld.global.u32 	%r222, [%rd54];
	add.s32 	%r223, %r222, %r220;
	add.s32 	%r224, %r212, 1024;
	mul.wide.u32 	%rd55, %r224, 4;
	add.s64 	%rd56, %rd2, %rd55;
	ld.global.u32 	%r225, [%rd56];
	add.s32 	%r226, %r225, %r223;
	add.s32 	%r227, %r212, 1280;
	mul.wide.u32 	%rd57, %r227, 4;
	add.s64 	%rd58, %rd2, %rd57;
	ld.global.u32 	%r228, [%rd58];
	add.s32 	%r229, %r228, %r226;
	add.s32 	%r230, %r212, 1536;
	mul.wide.u32 	%rd59, %r230, 4;
	add.s64 	%rd60, %rd2, %rd59;
	ld.global.u32 	%r231, [%rd60];
	add.s32 	%r232, %r231, %r229;
	add.s32 	%r233, %r212, 1792;
	mul.wide.u32 	%rd61, %r233, 4;
	add.s64 	%rd62, %rd2, %rd61;
	ld.global.u32 	%r234, [%rd62];
	add.s32 	%r509, %r234, %r232;
	add.s32 	%r501, %r501, 2048;
$L__BB9_40:
	setp.eq.s32 	%p13, %r66, 0;
	@%p13 bra 	$L__BB9_46;
	and.b32  	%r72, %r49, 3;
	setp.lt.u32 	%p14, %r66, 4;
	@%p14 bra 	$L__BB9_43;
	add.s32 	%r236, %r501, %r492;
	mul.wide.u32 	%rd63, %r236, 4;
	add.s64 	%rd64, %rd2, %rd63;
	ld.global.u32 	%r237, [%rd64];
	add.s32 	%r238, %r237, %r509;
	add.s32 	%r239, %r236, 256;
	mul.wide.u32 	%rd65, %r239, 4;
	add.s64 	%rd66, %rd2, %rd65;
	ld.global.u32 	%r240, [%rd66];
	add.s32 	%r241, %r240, %r238;
	add.s32 	%r242, %r236, 512;
	mul.wide.u32 	%rd67, %r242, 4;
	add.s64 	%rd68, %rd2, %rd67;
	ld.global.u32 	%r243, [%rd68];
	add.s32 	%r244, %r243, %r241;
	add.s32 	%r245, %r236, 768;
	mul.wide.u32 	%rd69, %r245, 4;
	add.s64 	%rd70, %rd2, %rd69;
	ld.global.u32 	%r246, [%rd70];
	add.s32 	%r509, %r246, %r244;
	add.s32 	%r501, %r501, 1024;
$L__BB9_43:
	setp.eq.s32 	%p15, %r72, 0;
	@%p15 bra 	$L__BB9_46;
	add.s32 	%r507, %r501, %r492;
	neg.s32 	%r506, %r72;
$L__BB9_45:
	.pragma "nounroll";
	mul.wide.u32 	%rd71, %r507, 4;
	add.s64 	%rd72, %rd2, %rd71;
	ld.global.u32 	%r247, [%rd72];
	add.s32 	%r509, %r247, %r509;
	add.s32 	%r507, %r507, 256;
	add.s32 	%r506, %r506, 1;
	setp.ne.s32 	%p16, %r506, 0;
	@%p16 bra 	$L__BB9_45;
$L__BB9_46:
	// begin inline asm
	mov.u32 %r248, %laneid;
	// end inline asm
	mov.b32 	%r251, 1;
	mov.b32 	%r272, 31;
	mov.b32 	%r273, -1;
	// begin inline asm
	shfl.sync.down.b32 %r249, %r509, %r251, %r272, %r273;
	// end inline asm
	setp.gt.s32 	%p17, %r248, 30;
	selp.b32 	%r274, 0, %r249, %p17;
	add.s32 	%r255, %r274, %r509;
	mov.b32 	%r256, 2;
	// begin inline asm
	shfl.sync.down.b32 %r254, %r255, %r256, %r272, %r273;
	// end inline asm
	setp.gt.s32 	%p18, %r248, 29;
	selp.b32 	%r275, 0, %r254, %p18;
	add.s32 	%r260, %r255, %r275;
	mov.b32 	%r261, 4;
	// begin inline asm
	shfl.sync.down.b32 %r259, %r260, %r261, %r272, %r273;
	// end inline asm
	setp.gt.s32 	%p19, %r248, 27;
	selp.b32 	%r276, 0, %r259, %p19;
	add.s32 	%r265, %r260, %r276;
	mov.b32 	%r266, 8;
	// begin inline asm
	shfl.sync.down.b32 %r264, %r265, %r266, %r272, %r273;
	// end inline asm
	setp.gt.s32 	%p20, %r248, 23;
	selp.b32 	%r277, 0, %r264, %p20;
	add.s32 	%r270, %r265, %r277;
	mov.b32 	%r271, 16;
	// begin inline asm
	shfl.sync.down.b32 %r269, %r270, %r271, %r272, %r273;
	// end inline asm
	setp.gt.s32 	%p21, %r248, 15;
	selp.b32 	%r278, 0, %r269, %p21;
	add.s32 	%r510, %r270, %r278;
	setp.ne.s32 	%p22, %r248, 0;
	@%p22 bra 	$L__BB9_48;
	shr.u32 	%r279, %r40, 3;
	and.b32  	%r280, %r279, 124;
	mov.u32 	%r281, _ZZN3cub18CUB_300001_SM_10006detail6reduce28DeviceReduceSingleTileKernelINS2_10policy_hubIijN4cuda3std3__44plusIiEEE10Policy1000EN6thrust24THRUST_300001_SM_1000_NS10device_ptrIiEEPijS9_iiNS7_10__identityEEEvT0_T1_T2_T3_T4_T6_E12temp_storage;
	add.s32 	%r282, %r281, %r280;
	st.shared.u32 	[%r282+8], %r510;
$L__BB9_48:
	bar.sync 	0;
	setp.ne.s32 	%p23, %r40, 0;
	@%p23 bra 	$L__BB9_50;
	ld.shared.u32 	%r283, [_ZZN3cub18CUB_300001_SM_10006detail6reduce28DeviceReduceSingleTileKernelINS2_10policy_hubIijN4cuda3std3__44plusIiEEE10Policy1000EN6thrust24THRUST_300001_SM_1000_NS10device_ptrIiEEPijS9_iiNS7_10__identityEEEvT0_T1_T2_T3_T4_T6_E12temp_storage+12];
	add.s32 	%r284, %r283, %r510;
	ld.shared.u32 	%r285, [_ZZN3cub18CUB_300001_SM_10006detail6reduce28DeviceReduceSingleTileKernelINS2_10policy_hubIijN4cuda3std3__44plusIiEEE10Policy1000EN6thrust24THRUST_300001_SM_1000_NS10device_ptrIiEEPijS9_iiNS7_10__identityEEEvT0_T1_T2_T3_T4_T6_E12temp_storage+16];
	add.s32 	%r286, %r284, %r285;
	ld.shared.u32 	%r287, [_ZZN3cub18CUB_300001_SM_10006detail6reduce28DeviceReduceSingleTileKernelINS2_10policy_hubIijN4cuda3std3__44plusIiEEE10Policy1000EN6thrust24THRUST_300001_SM_1000_NS10device_ptrIiEEPijS9_iiNS7_10__identityEEEvT0_T1_T2_T3_T4_T6_E12temp_storage+20];
	add.s32 	%r288, %r286, %r287;
	ld.shared.u32 	%r289, [_ZZN3cub18CUB_300001_SM_10006detail6reduce28DeviceReduceSingleTileKernelINS2_10policy_hubIijN4cuda3std3__44plusIiEEE10Policy1000EN6thrust24THRUST_300001_SM_1000_NS10device_ptrIiEEPijS9_iiNS7_10__identityEEEvT0_T1_T2_T3_T4_T6_E12temp_storage+24];
	add.s32 	%r290, %r288, %r289;
	ld.shared.u32 	%r291, [_ZZN3cub18CUB_300001_SM_10006detail6reduce28DeviceReduceSingleTileKernelINS2_10policy_hubIijN4cuda3std3__44plusIiEEE10Policy1000EN6thrust24THRUST_300001_SM_1000_NS10device_ptrIiEEPijS9_iiNS7_10__identityEEEvT0_T1_T2_T3_T4_T6_E12temp_storage+28];
	add.s32 	%r292, %r290, %r291;
	ld.shared.u32 	%r293, [_ZZN3cub18CUB_300001_SM_10006detail6reduce28DeviceReduceSingleTileKernelINS2_10policy_hubIijN4cuda3std3__44plusIiEEE10Policy1000EN6thrust24THRUST_300001_SM_1000_NS10device_ptrIiEEPijS9_iiNS7_10__identityEEEvT0_T1_T2_T3_T4_T6_E12temp_storage+32];
	add.s32 	%r294, %r292, %r293;
	ld.shared.u32 	%r295, [_ZZN3cub18CUB_300001_SM_10006detail6reduce28DeviceReduceSingleTileKernelINS2_10policy_hubIijN4cuda3std3__44plusIiEEE10Policy1000EN6thrust24THRUST_300001_SM_1000_NS10device_ptrIiEEPijS9_iiNS7_10__identityEEEvT0_T1_T2_T3_T4_T6_E12temp_storage+36];
	add.s32 	%r510, %r294, %r295;
$L__BB9_50:
	mov.u32 	%r469, %tid.x;
	setp.ne.s32 	%p57, %r469, 0;
	@%p57 bra 	$L__BB9_52;
	add.s32 	%r470, %r510, %r91;
	st.global.u32 	[%rd1], %r470;
$L__BB9_52:
	ret;

}
	// .globl	_ZN3cub18CUB_300001_SM_10006detail6reduce18DeviceReduceKernelINS2_10policy_hubIijN4cuda3std3__44plusIiEEE10Policy1000EN6thrust24THRUST_300001_SM_1000_NS10device_ptrIiEEjS9_iNS7_10__identityEEEvT0_PT3_T1_NS0_13GridEvenShareISK_EET2_T4_
.visible .entry _ZN3cub18CUB_300001_SM_10006detail6reduce18DeviceReduceKernelINS2_10policy_hubIijN4cuda3std3__44plusIiEEE10Policy1000EN6thrust24THRUST_300001_SM_1000_NS10device_ptrIiEEjS9_iNS7_10__identityEEEvT0_PT3_T1_NS0_13GridEvenShareISK_EET2_T4_(
	.param .align 8 .b8 _ZN3cub18CUB_300001_SM_10006detail6reduce18DeviceReduceKernelINS2_10policy_hubIijN4cuda3std3__44plusIiEEE10Policy1000EN6thrust24THRUST_300001_SM_1000_NS10device_ptrIiEEjS9_iNS7_10__identityEEEvT0_PT3_T1_NS0_13GridEvenShareISK_EET2_T4__param_0[8],
	.param .u64 .ptr .align 1 _ZN3cub18CUB_300001_SM_10006detail6reduce18DeviceReduceKernelINS2_10policy_hubIijN4cuda3std3__44plusIiEEE10Policy1000EN6thrust24THRUST_300001_SM_1000_NS10device_ptrIiEEjS9_iNS7_10__identityEEEvT0_PT3_T1_NS0_13GridEvenShareISK_EET2_T4__param_1,
	.param .u32 _ZN3cub18CUB_300001_SM_10006detail6reduce18DeviceReduceKernelINS2_10policy_hubIijN4cuda3std3__44plusIiEEE10Policy1000EN6thrust24THRUST_300001_SM_1000_NS10device_ptrIiEEjS9_iNS7_10__identityEEEvT0_PT3_T1_NS0_13GridEvenShareISK_EET2_T4__param_2,
	.param .align 4 .b8 _ZN3cub18CUB_300001_SM_10006detail6reduce18DeviceReduceKernelINS2_10policy_hubIijN4cuda3std3__44plusIiEEE10Policy1000EN6thrust24THRUST_300001_SM_1000_NS10device_ptrIiEEjS9_iNS7_10__identityEEEvT0_PT3_T1_NS0_13GridEvenShareISK_EET2_T4__param_3[40],
	.param .align 1 .b8 _ZN3cub18CUB_300001_SM_10006detail6reduce18DeviceReduceKernelINS2_10policy_hubIijN4cuda3std3__44plusIiEEE10Policy1000EN6thrust24THRUST_300001_SM_1000_NS10device_ptrIiEEjS9_iNS7_10__identityEEEvT0_PT3_T1_NS0_13GridEvenShareISK_EET2_T4__param_4[1],
	.param .align 1 .b8 _ZN3cub18CUB_300001_SM_10006detail6reduce18DeviceReduceKernelINS2_10policy_hubIijN4cuda3std3__44plusIiEEE10Policy1000EN6thrust24THRUST_300001_SM_1000_NS10device_ptrIiEEjS9_iNS7_10__identityEEEvT0_PT3_T1_NS0_13GridEvenShareISK_EET2_T4__param_5[1]
)
.maxntid 256
{
	.reg .pred 	%p<57>;
	.reg .b16 	%rs<4>;
	.reg .b32 	%r<575>;
	.reg .b64 	%rd<130>;
	// demoted variable
	.shared .align 4 .b8 _ZZN3cub18CUB_300001_SM_10006detail6reduce18DeviceReduceKernelINS2_10policy_hubIijN4cuda3std3__44plusIiEEE10Policy1000EN6thrust24THRUST_300001_SM_1000_NS10device_ptrIiEEjS9_iNS7_10__identityEEEvT0_PT3_T1_NS0_13GridEvenShareISK_EET2_T4_E12temp_storage[44];
	ld.param.u32 	%r1, [_ZN3cub18CUB_300001_SM_10006detail6reduce18DeviceReduceKernelINS2_10policy_hubIijN4cuda3std3__44plusIiEEE10Policy1000EN6thrust24THRUST_300001_SM_1000_NS10device_ptrIiEEjS9_iNS7_10__identityEEEvT0_PT3_T1_NS0_13GridEvenShareISK_EET2_T4__param_3+20];
	ld.param.u32 	%r2, [_ZN3cub18CUB_300001_SM_10006detail6reduce18DeviceReduceKernelINS2_10policy_hubIijN4cuda3std3__44plusIiEEE10Policy1000EN6thrust24THRUST_300001_SM_1000_NS10device_ptrIiEEjS9_iNS7_10__identityEEEvT0_PT3_T1_NS0_13GridEvenShareISK_EET2_T4__param_3+24];
	ld.param.u64 	%rd3, [_ZN3cub18CUB_300001_SM_10006detail6reduce18DeviceReduceKernelINS2_10policy_hubIijN4cuda3std3__44plusIiEEE10Policy1000EN6thrust24THRUST_300001_SM_1000_NS10device_ptrIiEEjS9_iNS7_10__identityEEEvT0_PT3_T1_NS0_13GridEvenShareISK_EET2_T4__param_0];
	cvta.to.global.u64 	%rd1, %rd3;
	mov.u32 	%r3, %ctaid.x;
	shl.b32 	%r4, %r2, 12;
	shl.b32 	%r556, %r3, 12;
	sub.s32 	%r6, %r1, %r556;
	setp.gt.u32 	%p1, %r6, 4095;
	@%p1 bra 	$L__BB10_26;
	mov.u32 	%r7, %tid.x;
	setp.ge.u32 	%p23, %r7, %r6;
	mov.b32 	%r550, 0;
	mov.u32 	%r539, %r7;
	@%p23 bra 	$L__BB10_3;
	add.s32 	%r330, %r556, %r7;
	mul.wide.u32 	%rd66, %r330, 4;
	add.s64 	%rd67, %rd1, %rd66;
	ld.global.u32 	%r550, [%rd67];
	add.s32 	%r539, %r7, 256;
$L__BB10_3:
	setp.ge.u32 	%p24, %r539, %r6;
	@%p24 bra 	$L__BB10_17;
	not.b32 	%r332, %r539;
	add.s32 	%r333, %r1, %r332;
	sub.s32 	%r334, %r333, %r556;
	shr.u32 	%r335, %r334, 8;
	add.s32 	%r12, %r335, 1;
	and.b32  	%r13, %r12, 15;
	setp.lt.u32 	%p25, %r334, 3840;
	@%p25 bra 	$L__BB10_8;
	or.b32  	%r536, %r539, 2048;
	add.s32 	%r535, %r539, %r556;
	and.b32  	%r336, %r12, 33554416;
	neg.s32 	%r534, %r336;
$L__BB10_6:
	.pragma "nounroll";
	mul.wide.u32 	%rd68, %r535, 4;
	add.s64 	%rd69, %rd1, %rd68;
	ld.global.u32 	%r337, [%rd69];
	add.s32 	%r338, %r337, %r550;
	add.s32 	%r339, %r535, 256;
	mul.wide.u32 	%rd70, %r339, 4;
	add.s64 	%rd71, %rd1, %rd70;
	ld.global.u32 	%r340, [%rd71];
	add.s32 	%r341, %r340, %r338;
	add.s32 	%r342, %r535, 512;
	mul.wide.u32 	%rd72, %r342, 4;
	add.s64 	%rd73, %rd1, %rd72;
	ld.global.u32 	%r343, [%rd73];
	add.s32 	%r344, %r343, %r341;
	add.s32 	%r345, %r535, 768;
	mul.wide.u32 	%rd74, %r345, 4;
	add.s64 	%rd75, %rd1, %rd74;
	ld.global.u32 	%r346, [%rd75];
	add.s32 	%r347, %r346, %r344;
	add.s32 	%r348, %r535, 1024;
	mul.wide.u32 	%rd76, %r348, 4;
	add.s64 	%rd77, %rd1, %rd76;
	ld.global.u32 	%r349, [%rd77];
	add.s32 	%r350, %r349, %r347;
	add.s32 	%r351, %r535, 1280;
	mul.wide.u32 	%rd78, %r351, 4;
	add.s64 	%rd79, %rd1, %rd78;
	ld.global.u32 	%r352, [%rd79];
	add.s32 	%r353, %r352, %r350;
	add.s32 	%r354, %r535, 1536;
	mul.wide.u32 	%rd80, %r354, 4;
	add.s64 	%rd81, %rd1, %rd80;
	ld.global.u32 	%r355, [%rd81];
	add.s32 	%r356, %r355, %r353;
	add.s32 	%r357, %r535, 1792;
	mul.wide.u32 	%rd82, %r357, 4;
	add.s64 	%rd83, %rd1, %rd82;
	ld.global.u32 	%r358, [%rd83];
	add.s32 	%r359, %r358, %r356;
	add.s32 	%r360, %r535, 2048;
	mul.wide.u32 	%rd84, %r360, 4;
	add.s64 	%rd85, %rd1, %rd84;
	ld.global.u32 	%r361, [%rd85];
	add.s32 	%r362, %r361, %r359;
	add.s32 	%r363, %r535, 2304;
	mul.wide.u32 	%rd86, %r363, 4;
	add.s64 	%rd87, %rd1, %rd86;
	ld.global.u32 	%r364, [%rd87];
	add.s32 	%r365, %r364, %r362;
	add.s32 	%r366, %r535, 2560;
	mul.wide.u32 	%rd88, %r366, 4;
	add.s64 	%rd89, %rd1, %rd88;
	ld.global.u32 	%r367, [%rd89];
	add.s32 	%r368, %r367, %r365;
	add.s32 	%r369, %r535, 2816;
	mul.wide.u32 	%rd90, %r369, 4;
	add.s64 	%rd91, %rd1, %rd90;
	ld.global.u32 	%r370, [%rd91];
	add.s32 	%r371, %r370, %r368;
	add.s32 	%r372, %r535, 3072;
	mul.wide.u32 	%rd92, %r372, 4;
	add.s64 	%rd93, %rd1, %rd92;
	ld.global.u32 	%r373, [%rd93];
	add.s32 	%r374, %r373, %r371;
	add.s32 	%r375, %r535, 3328;
	mul.wide.u32 	%rd94, %r375, 4;
	add.s64 	%rd95, %rd1, %rd94;
	ld.global.u32 	%r376, [%rd95];
	add.s32 	%r377, %r376, %r374;
	add.s32 	%r378, %r535, 3584;
	mul.wide.u32 	%rd96, %r378, 4;
	add.s64 	%rd97, %rd1, %rd96;
	ld.global.u32 	%r379, [%rd97];
	add.s32 	%r380, %r379, %r377;
	add.s32 	%r381, %r535, 3840;
	mul.wide.u32 	%rd98, %r381, 4;
	add.s64 	%rd99, %rd1, %rd98;
	ld.global.u32 	%r382, [%rd99];
	add.s32 	%r550, %r382, %r380;
	add.s32 	%r536, %r536, 4096;
	add.s32 	%r535, %r535, 4096;
	add.s32 	%r534, %r534, 16;
	setp.ne.s32 	%p26, %r534, 0;
	@%p26 bra 	$L__BB10_6;
	add.s32 	%r539, %r536, -2048;
$L__BB10_8:
	setp.eq.s32 	%p27, %r13, 0;
	@%p27 bra 	$L__BB10_17;
	and.b32  	%r29, %r12, 7;
	setp.lt.u32 	%p28, %r13, 8;
	@%p28 bra 	$L__BB10_11;
	add.s32 	%r384, %r556, %r539;
	mul.wide.u32 	%rd100, %r384, 4;
	add.s64 	%rd101, %rd1, %rd100;
	ld.global.u32 	%r385, [%rd101];
	add.s32 	%r386, %r385, %r550;
	add.s32 	%r387, %r384, 256;
	mul.wide.u32 	%rd102, %r387, 4;
	add.s64 	%rd103, %rd1, %rd102;
	ld.global.u32 	%r388, [%rd103];
	add.s32 	%r389, %r388, %r386;
	add.s32 	%r390, %r384, 512;
	mul.wide.u32 	%rd104, %r390, 4;
	add.s64 	%rd105, %rd1, %rd104;
	ld.global.u32 	%r391, [%rd105];
	add.s32 	%r392, %r391, %r389;
	add.s32 	%r393, %r384, 768;
	mul.wide.u32 	%rd106, %r393, 4;
	add.s64 	%rd107, %rd1, %rd106;
	ld.global.u32 	%r394, [%rd107];
	add.s32 	%r395, %r394, %r392;
	add.s32 	%r396, %r384, 1024;
	mul.wide.u32 	%rd108, %r396, 4;
	add.s64 	%rd109, %rd1, %rd108;
	ld.global.u32 	%r397, [%rd109];
	add.s32 	%r398, %r397, %r395;
	add.s32 	%r399, %r384, 1280;
	mul.wide.u32 	%rd110, %r399, 4;
	add.s64 	%rd111, %rd1, %rd110;
	ld.global.u32 	%r400, [%rd111];
	add.s32 	%r401, %r400, %r398;
	add.s32 	%r402, %r384, 1536;
	mul.wide.u32 	%rd112, %r402, 4;
	add.s64 	%rd113, %rd1, %rd112;
	ld.global.u32 	%r403, [%rd113];
	add.s32 	%r404, %r403, %r401;
	add.s32 	%r405, %r384, 1792;
	mul.wide.u32 	%rd114, %r405, 4;
	add.s64 	%rd115, %rd1, %rd114;
	ld.global.u32 	%r406, [%rd115];
	add.s32 	%r550, %r406, %r404;
	add.s32 	%r539, %r539, 2048;
$L__BB10_11:
	setp.eq.s32 	%p29, %r29, 0;
	@%p29 bra 	$L__BB10_17;
	and.b32  	%r35, %r12, 3;
	setp.lt.u32 	%p30, %r29, 4;
	@%p30 bra 	$L__BB10_14;
	add.s32 	%r408, %r556, %r539;
	mul.wide.u32 	%rd116, %r408, 4;
	add.s64 	%rd117, %rd1, %rd116;
	ld.global.u32 	%r409, [%rd117];
	add.s32 	%r410, %r409, %r550;
	add.s32 	%r411, %r408, 256;
	mul.wide.u32 	%rd118, %r411, 4;
	add.s64 	%rd119, %rd1, %rd118;
	ld.global.u32 	%r412, [%rd119];
	add.s32 	%r413, %r412, %r410;
	add.s32 	%r414, %r408, 512;
	mul.wide.u32 	%rd120, %r414, 4;
	add.s64 	%rd121, %rd1, %rd120;
	ld.global.u32 	%r415, [%rd121];
	add.s32 	%r416, %r415, %r413;
	add.s32 	%r417, %r408, 768;
	mul.wide.u32 	%rd122, %r417, 4;
	add.s64 	%rd123, %rd1, %rd122;
	ld.global.u32 	%r418, [%rd123];
	add.s32 	%r550, %r418, %r416;
	add.s32 	%r539, %r539, 1024;
$L__BB10_14:
	setp.eq.s32 	%p31, %r35, 0;
	@%p31 bra 	$L__BB10_17;
	add.s32 	%r548, %r539, %r556;
	neg.s32 	%r547, %r35;
$L__BB10_16:
	.pragma "nounroll";
	mul.wide.u32 	%rd124, %r548, 4;
	add.s64 	%rd125, %rd1, %rd124;
	ld.global.u32 	%r419, [%rd125];
	add.s32 	%r550, %r419, %r550;
	add.s32 	%r548, %r548, 256;
	add.s32 	%r547, %r547, 1;
	setp.ne.s32 	%p32, %r547, 0;
	@%p32 bra 	$L__BB10_16;
$L__BB10_17:
	setp.lt.u32 	%p33, %r6, 256;
	@%p33 bra 	$L__BB10_22;
	// begin inline asm
	mov.u32 %r483, %laneid;
	// end inline asm
	mov.b32 	%r486, 1;
	mov.b32 	%r507, 31;
	mov.b32 	%r508, -1;
	// begin inline asm
	shfl.sync.down.b32 %r484, %r550, %r486, %r507, %r508;
	// end inline asm
	setp.gt.s32 	%p49, %r483, 30;
	selp.b32 	%r509, 0, %r484, %p49;
	add.s32 	%r490, %r509, %r550;
	mov.b32 	%r491, 2;
	// begin inline asm
	shfl.sync.down.b32 %r489, %r490, %r491, %r507, %r508;
	// end inline asm
	setp.gt.s32 	%p50, %r483, 29;
	selp.b32 	%r510, 0, %r489, %p50;
	add.s32 	%r495, %r490, %r510;
	mov.b32 	%r496, 4;
	// begin inline asm
	shfl.sync.down.b32 %r494, %r495, %r496, %r507, %r508;
	// end inline asm
	setp.gt.s32 	%p51, %r483, 27;
	selp.b32 	%r511, 0, %r494, %p51;
	add.s32 	%r500, %r495, %r511;
	mov.b32 	%r501, 8;
	// begin inline asm
	shfl.sync.down.b32 %r499, %r500, %r501, %r507, %r508;
	// end inline asm
	setp.gt.s32 	%p52, %r483, 23;
	selp.b32 	%r512, 0, %r499, %p52;
	add.s32 	%r505, %r500, %r512;
	mov.b32 	%r506, 16;
	// begin inline asm
	shfl.sync.down.b32 %r504, %r505, %r506, %r507, %r508;
	// end inline asm
	setp.gt.s32 	%p53, %r483, 15;
	selp.b32 	%r513, 0, %r504, %p53;
	add.s32 	%r574, %r505, %r513;
	setp.ne.s32 	%p54, %r483, 0;
	@%p54 bra 	$L__BB10_20;
	shr.u32 	%r514, %r7, 3;
	and.b32  	%r515, %r514, 124;
	mov.u32 	%r516, _ZZN3cub18CUB_300001_SM_10006detail6reduce18DeviceReduceKernelINS2_10policy_hubIijN4cuda3std3__44plusIiEEE10Policy1000EN6thrust24THRUST_300001_SM_1000_NS10device_ptrIiEEjS9_iNS7_10__identityEEEvT0_PT3_T1_NS0_13GridEvenShareISK_EET2_T4_E12temp_storage;
	add.s32 	%r517, %r516, %r515;
	st.shared.u32 	[%r517+8], %r574;
$L__BB10_20:
	bar.sync 	0;
	setp.ne.s32 	%p55, %r7, 0;
	@%p55 bra 	$L__BB10_48;
	ld.shared.u32 	%r518, [_ZZN3cub18CUB_300001_SM_10006detail6reduce18DeviceReduceKernelINS2_10policy_hubIijN4cuda3std3__44plusIiEEE10Policy1000EN6thrust24THRUST_300001_SM_1000_NS10device_ptrIiEEjS9_iNS7_10__identityEEEvT0_PT3_T1_NS0_13GridEvenShareISK_EET2_T4_E12temp_storage+12];
	add.s32 	%r519, %r518, %r574;
	ld.shared.u32 	%r520, [_ZZN3cub18CUB_300001_SM_10006detail6reduce18DeviceReduceKernelINS2_10policy_hubIijN4cuda3std3__44plusIiEEE10Policy1000EN6thrust24THRUST_300001_SM_1000_NS10device_ptrIiEEjS9_iNS7_10__identityEEEvT0_PT3_T1_NS0_13GridEvenShareISK_EET2_T4_E12temp_storage+16];
	add.s32 	%r521, %r519, %r520;
	ld.shared.u32 	%r522, [_ZZN3cub18CUB_300001_SM_10006detail6reduce18DeviceReduceKernelINS2_10policy_hubIijN4cuda3std3__44plusIiEEE10Policy1000EN6thrust24THRUST_300001_SM_1000_NS10device_ptrIiEEjS9_iNS7_10__identityEEEvT0_PT3_T1_NS0_13GridEvenShareISK_EET2_T4_E12temp_storage+20];
	add.s32 	%r523, %r521, %r522;
	ld.shared.u32 	%r524, [_ZZN3cub18CUB_300001_SM_10006detail6reduce18DeviceReduceKernelINS2_10policy_hubIijN4cuda3std3__44plusIiEEE10Policy1000EN6thrust24THRUST_300001_SM_1000_NS10device_ptrIiEEjS9_iNS7_10__identityEEEvT0_PT3_T1_NS0_13GridEvenShareISK_EET2_T4_E12temp_storage+24];
	add.s32 	%r525, %r523, %r524;
	ld.shared.u32 	%r526, [_ZZN3cub18CUB_300001_SM_10006detail6reduce18DeviceReduceKernelINS2_10policy_hubIijN4cuda3std3__44plusIiEEE10Policy1000EN6thrust24THRUST_300001_SM_1000_NS10device_ptrIiEEjS9_iNS7_10__identityEEEvT0_PT3_T1_NS0_13GridEvenShareISK_EET2_T4_E12temp_storage+28];
	add.s32 	%r527, %r525, %r526;
	ld.shared.u32 	%r528, [_ZZN3cub18CUB_300001_SM_10006detail6reduce18DeviceReduceKernelINS2_10policy_hubIijN4cuda3std3__44plusIiEEE10Policy1000EN6thrust24THRUST_300001_SM_1000_NS10device_ptrIiEEjS9_iNS7_10__identityEEEvT0_PT3_T1_NS0_13GridEvenShareISK_EET2_T4_E12temp_storage+32];
	add.s32 	%r529, %r527, %r528;
	ld.shared.u32 	%r530, [_ZZN3cub18CUB_300001_SM_10006detail6reduce18DeviceReduceKernelINS2_10policy_hubIijN4cuda3std3__44plusIiEEE10Policy1000EN6thrust24THRUST_300001_SM_1000_NS10device_ptrIiEEjS9_iNS7_10__identityEEEvT0_PT3_T1_NS0_13GridEvenShareISK_EET2_T4_E12temp_storage+36];
	add.s32 	%r574, %r529, %r530;
	bra.uni 	$L__BB10_48;
$L__BB10_22:
	// begin inline asm
	mov.u32 %r420, %laneid;
	// end inline asm
	and.b32  	%r446, %r7, 992;
	add.s32 	%r447, %r446, 32;
	setp.gt.u32 	%p34, %r447, %r6;
	not.b32 	%r448, %r446;
	add.s32 	%r449, %r6, %r448;
	selp.b32 	%r444, %r449, 31, %p34;
	mov.b32 	%r423, 1;
	mov.b32 	%r445, -1;
	// begin inline asm
	shfl.sync.down.b32 %r421, %r550, %r423, %r444, %r445;
	// end inline asm
	setp.lt.s32 	%p35, %r420, %r444;
	selp.b32 	%r450, %r421, 0, %p35;
	add.s32 	%r427, %r450, %r550;
	mov.b32 	%r428, 2;
	// begin inline asm
	shfl.sync.down.b32 %r426, %r427, %r428, %r444, %r445;
	// end inline asm
	add.s32 	%r451, %r420, 2;
	setp.gt.s32 	%p36, %r451, %r444;
	selp.b32 	%r452, 0, %r426, %p36;
	add.s32 	%r432, %r427, %r452;
	mov.b32 	%r433, 4;
	// begin inline asm
	shfl.sync.down.b32 %r431, %r432, %r433, %r444, %r445;
	// end inline asm
	add.s32 	%r453, %r420, 4;
	setp.gt.s32 	%p37, %r453, %r444;
	selp.b32 	%r454, 0, %r431, %p37;
	add.s32 	%r437, %r432, %r454;
	mov.b32 	%r438, 8;
	// begin inline asm
	shfl.sync.down.b32 %r436, %r437, %r438, %r444, %r445;
	// end inline asm
	add.s32 	%r455, %r420, 8;
	setp.gt.s32 	%p38, %r455, %r444;
	selp.b32 	%r456, 0, %r436, %p38;
	add.s32 	%r442, %r437, %r456;
	mov.b32 	%r443, 16;
	// begin inline asm
	shfl.sync.down.b32 %r441, %r442, %r443, %r444, %r445;
	// end inline asm
	add.s32 	%r457, %r420, 16;
	setp.gt.s32 	%p39, %r457, %r444;
	selp.b32 	%r458, 0, %r441, %p39;
	add.s32 	%r574, %r442, %r458;
	setp.ne.s32 	%p40, %r420, 0;
	@%p40 bra 	$L__BB10_24;
	shr.u32 	%r459, %r7, 3;
	and.b32  	%r460, %r459, 124;
	mov.u32 	%r461, _ZZN3cub18CUB_300001_SM_10006detail6reduce18DeviceReduceKernelINS2_10policy_hubIijN4cuda3std3__44plusIiEEE10Policy1000EN6thrust24THRUST_300001_SM_1000_NS10device_ptrIiEEjS9_iNS7_10__identityEEEvT0_PT3_T1_NS0_13GridEvenShareISK_EET2_T4_E12temp_storage;
	add.s32 	%r462, %r461, %r460;
	st.shared.u32 	[%r462+8], %r574;
$L__BB10_24:
	bar.sync 	0;
	setp.ne.s32 	%p41, %r7, 0;
	@%p41 bra 	$L__BB10_48;
	setp.gt.u32 	%p42, %r6, 32;
	ld.shared.u32 	%r463, [_ZZN3cub18CUB_300001_SM_10006detail6reduce18DeviceReduceKernelINS2_10policy_hubIijN4cuda3std3__44plusIiEEE10Policy1000EN6thrust24THRUST_300001_SM_1000_NS10device_ptrIiEEjS9_iNS7_10__identityEEEvT0_PT3_T1_NS0_13GridEvenShareISK_EET2_T4_E12temp_storage+12];
	selp.b32 	%r464, %r463, 0, %p42;
	add.s32 	%r465, %r464, %r574;
	setp.gt.u32 	%p43, %r6, 64;
	ld.shared.u32 	%r466, [_ZZN3cub18CUB_300001_SM_10006detail6reduce18DeviceReduceKernelINS2_10policy_hubIijN4cuda3std3__44plusIiEEE10Policy1000EN6thrust24THRUST_300001_SM_1000_NS10device_ptrIiEEjS9_iNS7_10__identityEEEvT0_PT3_T1_NS0_13GridEvenShareISK_EET2_T4_E12temp_storage+16];
	selp.b32 	%r467, %r466, 0, %p43;
	add.s32 	%r468, %r465, %r467;
	setp.gt.u32 	%p44, %r6, 96;
	ld.shared.u32 	%r469, [_ZZN3cub18CUB_300001_SM_10006detail6reduce18DeviceReduceKernelINS2_10policy_hubIijN4cuda3std3__44plusIiEEE10Policy1000EN6thrust24THRUST_300001_SM_1000_NS10device_ptrIiEEjS9_iNS7_10__identityEEEvT0_PT3_T1_NS0_13GridEvenShareISK_EET2_T4_E12temp_storage+20];
	selp.b32 	%r470, %r469, 0, %p44;
	add.s32 	%r471, %r468, %r470;
	setp.gt.u32 	%p45, %r6, 128;
	ld.shared.u32 	%r472, [_ZZN3cub18CUB_300001_SM_10006detail6reduce18DeviceReduceKernelINS2_10policy_hubIijN4cuda3std3__44plusIiEEE10Policy1000EN6thrust24THRUST_300001_SM_1000_NS10device_ptrIiEEjS9_iNS7_10__identityEEEvT0_PT3_T1_NS0_13GridEvenShareISK_EET2_T4_E12temp_storage+24];
	selp.b32 	%r473, %r472, 0, %p45;
	add.s32 	%r474, %r471, %r473;
	setp.gt.u32 	%p46, %r6, 160;
	ld.shared.u32 	%r475, [_ZZN3cub18CUB_300001_SM_10006detail6reduce18DeviceReduceKernelINS2_10policy_hubIijN4cuda3std3__44plusIiEEE10Policy1000EN6thrust24THRUST_300001_SM_1000_NS10device_ptrIiEEjS9_iNS7_10__identityEEEvT0_PT3_T1_NS0_13GridEvenShareISK_EET2_T4_E12temp_storage+28];
	selp.b32 	%r476, %r475, 0, %p46;
	add.s32 	%r477, %r474, %r476;
	setp.gt.u32 	%p47, %r6, 192;
	ld.shared.u32 	%r478, [_ZZN3cub18CUB_300001_SM_10006detail6reduce18DeviceReduceKernelINS2_10policy_hubIijN4cuda3std3__44plusIiEEE10Policy1000EN6thrust24THRUST_300001_SM_1000_NS10device_ptrIiEEjS9_iNS7_10__identityEEEvT0_PT3_T1_NS0_13GridEvenShareISK_EET2_T4_E12temp_storage+32];
	selp.b32 	%r479, %r478, 0, %p47;
	add.s32 	%r480, %r477, %r479;
	setp.gt.u32 	%p48, %r6, 224;
	ld.shared.u32 	%r481, [_ZZN3cub18CUB_300001_SM_10006detail6reduce18DeviceReduceKernelINS2_10policy_hubIijN4cuda3std3__44plusIiEEE10Policy1000EN6thrust24THRUST_300001_SM_1000_NS10device_ptrIiEEjS9_iNS7_10__identityEEEvT0_PT3_T1_NS0_13GridEvenShareISK_EET2_T4_E12temp_storage+36];
	selp.b32 	%r482, %r481, 0, %p48;
	add.s32 	%r574, %r480, %r482;
	bra.uni 	$L__BB10_48;
$L__BB10_26:
	mov.u32 	%r54, %tid.x;
	add.s32 	%r110, %r54, %r556;
	mul.wide.u32 	%rd4, %r110, 4;
	add.s64 	%rd5, %rd1, %rd4;
	ld.global.u32 	%r111, [%rd5];
	ld.global.u32 	%r112, [%rd5+1024];
	ld.global.u32 	%r113, [%rd5+2048];
	ld.global.u32 	%r114, [%rd5+3072];
	ld.global.u32 	%r115, [%rd5+4096];
	ld.global.u32 	%r116, [%rd5+5120];
	ld.global.u32 	%r117, [%rd5+6144];
	ld.global.u32 	%r118, [%rd5+7168];
	ld.global.u32 	%r119, [%rd5+8192];
	ld.global.u32 	%r120, [%rd5+9216];
	ld.global.u32 	%r121, [%rd5+10240];
	ld.global.u32 	%r122, [%rd5+11264];
	ld.global.u32 	%r123, [%rd5+12288];
	ld.global.u32 	%r124, [%rd5+13312];
	ld.global.u32 	%r125, [%rd5+14336];
	ld.global.u32 	%r126, [%rd5+15360];
	add.s32 	%r127, %r112, %r111;
	add.s32 	%r128, %r113, %r127;
	add.s32 	%r129, %r114, %r128;
	add.s32 	%r130, %r115, %r129;
	add.s32 	%r131, %r116, %r130;
	add.s32 	%r132, %r117, %r131;
	add.s32 	%r133, %r118, %r132;
	add.s32 	%r134, %r119, %r133;
	add.s32 	%r135, %r120, %r134;
	add.s32 	%r136, %r121, %r135;
	add.s32 	%r137, %r122, %r136;
	add.s32 	%r138, %r123, %r137;
	add.s32 	%r139, %r124, %r138;
	add.s32 	%r140, %r125, %r139;
	add.s32 	%r573, %r126, %r140;
	setp.lt.u32 	%p2, %r6, %r4;
	@%p2 bra 	$L__BB10_44;
	add.s32 	%r56, %r4, %r556;
	not.b32 	%r142, %r54;
	add.s32 	%r143, %r142, %r1;
	sub.s32 	%r144, %r143, %r4;
	sub.s32 	%r552, %r144, %r556;
	add.s32 	%r145, %r56, %r54;
	add.s32 	%r551, %r145, 2048;
	mov.b32 	%r554, 0;
	mov.u32 	%r553, %r56;
$L__BB10_28:
	add.s32 	%r556, %r556, %r4;
	add.s32 	%r147, %r1, -4096;
	setp.gt.u32 	%p3, %r556, %r147;
	@%p3 bra 	$L__BB10_30;
	add.s32 	%r148, %r54, %r556;
	mul.wide.u32 	%rd6, %r148, 4;
	add.s64 	%rd7, %rd1, %rd6;
	ld.global.u32 	%r149, [%rd7];
	ld.global.u32 	%r150, [%rd7+1024];
	ld.global.u32 	%r151, [%rd7+2048];
	ld.global.u32 	%r152, [%rd7+3072];
	ld.global.u32 	%r153, [%rd7+4096];
	ld.global.u32 	%r154, [%rd7+5120];
	ld.global.u32 	%r155, [%rd7+6144];
	ld.global.u32 	%r156, [%rd7+7168];
	ld.global.u32 	%r157, [%rd7+8192];
	ld.global.u32 	%r158, [%rd7+9216];
	ld.global.u32 	%r159, [%rd7+10240];
	ld.global.u32 	%r160, [%rd7+11264];
	ld.global.u32 	%r161, [%rd7+12288];
	ld.global.u32 	%r162, [%rd7+13312];
	ld.global.u32 	%r163, [%rd7+14336];
	ld.global.u32 	%r164, [%rd7+15360];
	add.s32 	%r165, %r149, %r573;
	add.s32 	%r166, %r150, %r165;
	add.s32 	%r167, %r151, %r166;
	add.s32 	%r168, %r152, %r167;
	add.s32 	%r169, %r153, %r168;
	add.s32 	%r170, %r154, %r169;
	add.s32 	%r171, %r155, %r170;
	add.s32 	%r172, %r156, %r171;
	add.s32 	%r173, %r157, %r172;
	add.s32 	%r174, %r158, %r173;
	add.s32 	%r175, %r159, %r174;
	add.s32 	%r176, %r160, %r175;
	add.s32 	%r177, %r161, %r176;
	add.s32 	%r178, %r162, %r177;
	add.s32 	%r179, %r163, %r178;
	add.s32 	%r573, %r164, %r179;
	sub.s32 	%r180, %r1, %r556;
	setp.lt.u32 	%p4, %r180, %r4;
	add.s32 	%r554, %r554, 1;
	add.s32 	%r553, %r553, %r4;
	sub.s32 	%r552, %r552, %r4;
	add.s32 	%r551, %r551, %r4;
	@%p4 bra 	$L__BB10_44;
	bra.uni 	$L__BB10_28;
$L__BB10_30:
	setp.le.u32 	%p5, %r1, %r556;
	sub.s32 	%r182, %r1, %r556;
	setp.ge.s32 	%p6, %r54, %r182;
	or.pred  	%p7, %p5, %p6;
	@%p7 bra 	$L__BB10_44;
	not.b32 	%r185, %r54;
	add.s32 	%r186, %r1, %r185;
	sub.s32 	%r187, %r186, %r56;
	mul.lo.s32 	%r188, %r2, %r554;
	shl.b32 	%r189, %r188, 12;
	sub.s32 	%r190, %r187, %r189;
	shr.u32 	%r191, %r190, 8;
	add.s32 	%r71, %r191, 1;
	and.b32  	%r72, %r71, 15;
	setp.lt.u32 	%p8, %r190, 3840;
	mov.u32 	%r565, %r54;
	@%p8 bra 	$L__BB10_35;
	or.b32  	%r559, %r54, 2048;
	shr.u32 	%r192, %r552, 8;
	add.s32 	%r193, %r192, 1;
	and.b32  	%r194, %r193, 33554416;
	neg.s32 	%r557, %r194;
$L__BB10_33:
	.pragma "nounroll";
	add.s32 	%r195, %r551, -2048;
	mul.wide.u32 	%rd8, %r195, 4;
	add.s64 	%rd9, %rd1, %rd8;
	ld.global.u32 	%r196, [%rd9];
	add.s32 	%r197, %r196, %r573;
	add.s32 	%r198, %r551, -1792;
	mul.wide.u32 	%rd10, %r198, 4;
	add.s64 	%rd11, %rd1, %rd10;
	ld.global.u32 	%r199, [%rd11];
	add.s32 	%r200, %r199, %r197;
	add.s32 	%r201, %r551, -1536;
	mul.wide.u32 	%rd12, %r201, 4;
	add.s64 	%rd13, %rd1, %rd12;
	ld.global.u32 	%r202, [%rd13];
	add.s32 	%r203, %r202, %r200;
	add.s32 	%r204, %r551, -1280;
	mul.wide.u32 	%rd14, %r204, 4;
	add.s64 	%rd15, %rd1, %rd14;
	ld.global.u32 	%r205, [%rd15];
	add.s32 	%r206, %r205, %r203;
	add.s32 	%r207, %r551, -1024;
	mul.wide.u32 	%rd16, %r207, 4;
	add.s64 	%rd17, %rd1, %rd16;
	ld.global.u32 	%r208, [%rd17];
	add.s32 	%r209, %r208, %r206;
	add.s32 	%r210, %r551, -768;
	mul.wide.u32 	%rd18, %r210, 4;
	add.s64 	%rd19, %rd1, %rd18;
	ld.global.u32 	%r211, [%rd19];
	add.s32 	%r212, %r211, %r209;
	add.s32 	%r213, %r551, -512;
	mul.wide.u32 	%rd20, %r213, 4;
	add.s64 	%rd21, %rd1, %rd20;
	ld.global.u32 	%r214, [%rd21];
	add.s32 	%r215, %r214, %r212;
	add.s32 	%r216, %r551, 1792;
	add.s32 	%r217, %r551, -256;
	mul.wide.u32 	%rd22, %r217, 4;
	add.s64 	%rd23, %rd1, %rd22;
	ld.global.u32 	%r218, [%rd23];
	add.s32 	%r219, %r218, %r215;
	mul.wide.u32 	%rd24, %r551, 4;
	add.s64 	%rd25, %rd1, %rd24;
	ld.global.u32 	%r220, [%rd25];
	add.s32 	%r221, %r220, %r219;
	add.s32 	%r222, %r551, 256;
	mul.wide.u32 	%rd26, %r222, 4;
	add.s64 	%rd27, %rd1, %rd26;
	ld.global.u32 	%r223, [%rd27];
	add.s32 	%r224, %r223, %r221;
	add.s32 	%r225, %r551, 512;
	mul.wide.u32 	%rd28, %r225, 4;
	add.s64 	%rd29, %rd1, %rd28;
	ld.global.u32 	%r226, [%rd29];
	add.s32 	%r227, %r226, %r224;
	add.s32 	%r228, %r551, 768;
	mul.wide.u32 	%rd30, %r228, 4;
	add.s64 	%rd31, %rd1, %rd30;
	ld.global.u32 	%r229, [%rd31];
	add.s32 	%r230, %r229, %r227;
	add.s32 	%r231, %r551, 1024;
	mul.wide.u32 	%rd32, %r231, 4;
	add.s64 	%rd33, %rd1, %rd32;
	ld.global.u32 	%r232, [%rd33];
	add.s32 	%r233, %r232, %r230;
	add.s32 	%r234, %r551, 1280;
	mul.wide.u32 	%rd34, %r234, 4;
	add.s64 	%rd35, %rd1, %rd34;
	ld.global.u32 	%r235, [%rd35];
	add.s32 	%r236, %r235, %r233;
	add.s32 	%r237, %r551, 1536;
	mul.wide.u32 	%rd36, %r237, 4;
	add.s64 	%rd37, %rd1, %rd36;
	ld.global.u32 	%r238, [%rd37];
	add.s32 	%r239, %r238, %r236;
	mul.wide.u32 	%rd38, %r216, 4;
	add.s64 	%rd39, %rd1, %rd38;
	ld.global.u32 	%r240, [%rd39];
	add.s32 	%r573, %r240, %r239;
	add.s32 	%r559, %r559, 4096;
	add.s32 	%r551, %r551, 4096;
	add.s32 	%r557, %r557, 16;
	setp.ne.s32 	%p9, %r557, 0;
	@%p9 bra 	$L__BB10_33;
	add.s32 	%r565, %r559, -2048;
$L__BB10_35:
	setp.eq.s32 	%p10, %r72, 0;
	@%p10 bra 	$L__BB10_44;
	and.b32  	%r87, %r71, 7;
	setp.lt.u32 	%p11, %r72, 8;
	@%p11 bra 	$L__BB10_38;
	add.s32 	%r242, %r565, %r556;
	mul.wide.u32 	%rd40, %r242, 4;
	add.s64 	%rd41, %rd1, %rd40;
	ld.global.u32 	%r243, [%rd41];
	add.s32 	%r244, %r243, %r573;
	add.s32 	%r245, %r242, 256;
	mul.wide.u32 	%rd42, %r245, 4;
	add.s64 	%rd43, %rd1, %rd42;
	ld.global.u32 	%r246, [%rd43];
	add.s32 	%r247, %r246, %r244;
	add.s32 	%r248, %r242, 512;
	mul.wide.u32 	%rd44, %r248, 4;
	add.s64 	%rd45, %rd1, %rd44;
	ld.global.u32 	%r249, [%rd45];
	add.s32 	%r250, %r249, %r247;
	add.s32 	%r251, %r242, 768;
	mul.wide.u32 	%rd46, %r251, 4;
	add.s64 	%rd47, %rd1, %rd46;
	ld.global.u32 	%r252, [%rd47];
	add.s32 	%r253, %r252, %r250;
	add.s32 	%r254, %r242, 1024;
	mul.wide.u32 	%rd48, %r254, 4;
	add.s64 	%rd49, %rd1, %rd48;
	ld.global.u32 	%r255, [%rd49];
	add.s32 	%r256, %r255, %r253;
	add.s32 	%r257, %r242, 1280;
	mul.wide.u32 	%rd50, %r257, 4;
	add.s64 	%rd51, %rd1, %rd50;
	ld.global.u32 	%r258, [%rd51];
	add.s32 	%r259, %r258, %r256;
	add.s32 	%r260, %r242, 1536;
	mul.wide.u32 	%rd52, %r260, 4;
	add.s64 	%rd53, %rd1, %rd52;
	ld.global.u32 	%r261, [%rd53];
	add.s32 	%r262, %r261, %r259;
	add.s32 	%r263, %r242, 1792;
	mul.wide.u32 	%rd54, %r263, 4;
	add.s64 	%rd55, %rd1, %rd54;
	ld.global.u32 	%r264, [%rd55];
	add.s32 	%r573, %r264, %r262;
	add.s32 	%r565, %r565, 2048;
$L__BB10_38:
	setp.eq.s32 	%p12, %r87, 0;
	@%p12 bra 	$L__BB10_44;
	setp.lt.u32 	%p13, %r87, 4;
	@%p13 bra 	$L__BB10_41;
	add.s32 	%r266, %r565, %r556;
	mul.wide.u32 	%rd56, %r266, 4;
	add.s64 	%rd57, %rd1, %rd56;
	ld.global.u32 	%r267, [%rd57];
	add.s32 	%r268, %r267, %r573;
	add.s32 	%r269, %r266, 256;
	mul.wide.u32 	%rd58, %r269, 4;
	add.s64 	%rd59, %rd1, %rd58;
	ld.global.u32 	%r270, [%rd59];
	add.s32 	%r271, %r270, %r268;
	add.s32 	%r272, %r266, 512;
	mul.wide.u32 	%rd60, %r272, 4;
	add.s64 	%rd61, %rd1, %rd60;
	ld.global.u32 	%r273, [%rd61];
	add.s32 	%r274, %r273, %r271;
	add.s32 	%r275, %r266, 768;
	mul.wide.u32 	%rd62, %r275, 4;
	add.s64 	%rd63, %rd1, %rd62;
	ld.global.u32 	%r276, [%rd63];
	add.s32 	%r573, %r276, %r274;
	add.s32 	%r565, %r565, 1024;
$L__BB10_41:
	and.b32  	%r277, %r71, 3;
	setp.eq.s32 	%p14, %r277, 0;
	@%p14 bra 	$L__BB10_44;
	add.s32 	%r571, %r565, %r553;
	cvt.u16.u32 	%rs1, %r552;
	shr.u16 	%rs2, %rs1, 8;
	add.s16 	%rs3, %rs2, 1;
	cvt.u32.u16 	%r278, %rs3;
	and.b32  	%r279, %r278, 3;
	neg.s32 	%r570, %r279;
$L__BB10_43:
	.pragma "nounroll";
	mul.wide.u32 	%rd64, %r571, 4;
	add.s64 	%rd65, %rd1, %rd64;
	ld.global.u32 	%r280, [%rd65];
	add.s32 	%r573, %r280, %r573;
	add.s32 	%r571, %r571, 256;
	add.s32 	%r570, %r570, 1;
	setp.ne.s32 	%p15, %r570, 0;
	@%p15 bra 	$L__BB10_43;
$L__BB10_44:
	// begin inline asm
	mov.u32 %r281, %laneid;
	// end inline asm
	mov.b32 	%r284, 1;
	mov.b32 	%r305, 31;
	mov.b32 	%r306, -1;
	// begin inline asm
	shfl.sync.down.b32 %r282, %r573, %r284, %r305, %r306;
	// end inline asm
	setp.gt.s32 	%p16, %r281, 30;
	selp.b32 	%r307, 0, %r282, %p16;
	add.s32 	%r288, %r307, %r573;
	mov.b32 	%r289, 2;
	// begin inline asm
	shfl.sync.down.b32 %r287, %r288, %r289, %r305, %r306;
	// end inline asm
	setp.gt.s32 	%p17, %r281, 29;
	selp.b32 	%r308, 0, %r287, %p17;
	add.s32 	%r293, %r288, %r308;
	mov.b32 	%r294, 4;
	// begin inline asm
	shfl.sync.down.b32 %r292, %r293, %r294, %r305, %r306;
	// end inline asm
	setp.gt.s32 	%p18, %r281, 27;
	selp.b32 	%r309, 0, %r292, %p18;
	add.s32 	%r298, %r293, %r309;
	mov.b32 	%r299, 8;
	// begin inline asm
	shfl.sync.down.b32 %r297, %r298, %r299, %r305, %r306;
	// end inline asm
	setp.gt.s32 	%p19, %r281, 23;
	selp.b32 	%r310, 0, %r297, %p19;
	add.s32 	%r303, %r298, %r310;
	mov.b32 	%r304, 16;
	// begin inline asm
	shfl.sync.down.b32 %r302, %r303, %r304, %r305, %r306;
	// end inline asm
	setp.gt.s32 	%p20, %r281, 15;
	selp.b32 	%r311, 0, %r302, %p20;
	add.s32 	%r574, %r303, %r311;
	setp.ne.s32 	%p21, %r281, 0;
	@%p21 bra 	$L__BB10_46;
	shr.u32 	%r312, %r54, 3;
	and.b32  	%r313, %r312, 124;
	mov.u32 	%r314, _ZZN3cub18CUB_300001_SM_10006detail6reduce18DeviceReduceKernelINS2_10policy_hubIijN4cuda3std3__44plusIiEEE10Policy1000EN6thrust24THRUST_300001_SM_1000_NS10device_ptrIiEEjS9_iNS7_10__identityEEEvT0_PT3_T1_NS0_13GridEvenShareISK_EET2_T4_E12temp_storage;
	add.s32 	%r315, %r314, %r313;
	st.shared.u32 	[%r315+8], %r574;
$L__BB10_46:
	bar.sync 	0;
	setp.ne.s32 	%p22, %r54, 0;
	@%p22 bra 	$L__BB10_48;
	ld.shared.u32 	%r316, [_ZZN3cub18CUB_300001_SM_10006detail6reduce18DeviceReduceKernelINS2_10policy_hubIijN4cuda3std3__44plusIiEEE10Policy1000EN6thrust24THRUST_300001_SM_1000_NS10device_ptrIiEEjS9_iNS7_10__identityEEEvT0_PT3_T1_NS0_13GridEvenShareISK_EET2_T4_E12temp_storage+12];
	add.s32 	%r317, %r316, %r574;
	ld.shared.u32 	%r318, [_ZZN3cub18CUB_300001_SM_10006detail6reduce18DeviceReduceKernelINS2_10policy_hubIijN4cuda3std3__44plusIiEEE10Policy1000EN6thrust24THRUST_300001_SM_1000_NS10device_ptrIiEEjS9_iNS7_10__identityEEEvT0_PT3_T1_NS0_13GridEvenShareISK_EET2_T4_E12temp_storage+16];
	add.s32 	%r319, %r317, %r318;
	ld.shared.u32 	%r320, [_ZZN3cub18CUB_300001_SM_10006detail6reduce18DeviceReduceKernelINS2_10policy_hubIijN4cuda3std3__44plusIiEEE10Policy1000EN6thrust24THRUST_300001_SM_1000_NS10device_ptrIiEEjS9_iNS7_10__identityEEEvT0_PT3_T1_NS0_13GridEvenShareISK_EET2_T4_E12temp_storage+20];
	add.s32 	%r321, %r319, %r320;
	ld.shared.u32 	%r322, [_ZZN3cub18CUB_300001_SM_10006detail6reduce18DeviceReduceKernelINS2_10policy_hubIijN4cuda3std3__44plusIiEEE10Policy1000EN6thrust24THRUST_300001_SM_1000_NS10device_ptrIiEEjS9_iNS7_10__identityEEEvT0_PT3_T1_NS0_13GridEvenShareISK_EET2_T4_E12temp_storage+24];
	add.s32 	%r323, %r321, %r322;
	ld.shared.u32 	%r324, [_ZZN3cub18CUB_300001_SM_10006detail6reduce18DeviceReduceKernelINS2_10policy_hubIijN4cuda3std3__44plusIiEEE10Policy1000EN6thrust24THRUST_300001_SM_1000_NS10device_ptrIiEEjS9_iNS7_10__identityEEEvT0_PT3_T1_NS0_13GridEvenShareISK_EET2_T4_E12temp_storage+28];
	add.s32 	%r325, %r323, %r324;
	ld.shared.u32 	%r326, [_ZZN3cub18CUB_300001_SM_10006detail6reduce18DeviceReduceKernelINS2_10policy_hubIijN4cuda3std3__44plusIiEEE10Policy1000EN6thrust24THRUST_300001_SM_1000_NS10device_ptrIiEEjS9_iNS7_10__identityEEEvT0_PT3_T1_NS0_13GridEvenShareISK_EET2_T4_E12temp_storage+32];
	add.s32 	%r327, %r325, %r326;
	ld.shared.u32 	%r328, [_ZZN3cub18CUB_300001_SM_10006detail6reduce18DeviceReduceKernelINS2_10policy_hubIijN4cuda3std3__44plusIiEEE10Policy1000EN6thrust24THRUST_300001_SM_1000_NS10device_ptrIiEEjS9_iNS7_10__identityEEEvT0_PT3_T1_NS0_13GridEvenShareISK_EET2_T4_E12temp_storage+36];
	add.s32 	%r574, %r327, %r328;
$L__BB10_48:
	mov.u32 	%r531, %tid.x;
	setp.ne.s32 	%p56, %r531, 0;
	@%p56 bra 	$L__BB10_50;
	ld.param.u64 	%rd129, [_ZN3cub18CUB_300001_SM_10006detail6reduce18DeviceReduceKernelINS2_10policy_hubIijN4cuda3std3__44plusIiEEE10Policy1000EN6thrust24THRUST_300001_SM_1000_NS10device_ptrIiEEjS9_iNS7_10__identityEEEvT0_PT3_T1_NS0_13GridEvenShareISK_EET2_T4__param_1];
	cvta.to.global.u64 	%rd126, %rd129;
	mul.wide.u32 	%rd127, %r3, 4;
	add.s64 	%rd128, %rd126, %rd127;
	st.global.u32 	[%rd128], %r574;
$L__BB10_50:
	ret;

}
	// .globl	_ZN3cub18CUB_300001_SM_10006detail6reduce28DeviceReduceSingleTileKernelINS2_10policy_hubIijN4cuda3std3__44plusIiEEE10Policy1000EPiSC_iS9_iiNS7_10__identityEEEvT0_T1_T2_T3_T4_T6_
.visible .entry _ZN3cub18CUB_300001_SM_10006detail6reduce28DeviceReduceSingleTileKernelINS2_10policy_hubIijN4cuda3std3__44plusIiEEE10Policy1000EPiSC_iS9_iiNS7_10__identityEEEvT0_T1_T2_T3_T4_T6_(
	.param .u64 .ptr .align 1 _ZN3cub18CUB_300001_SM_10006detail6reduce28DeviceReduceSingleTileKernelINS2_10policy_hubIijN4cuda3std3__44plusIiEEE10Policy1000EPiSC_iS9_iiNS7_10__identityEEEvT0_T1_T2_T3_T4_T6__param_0,
	.param .u64 .ptr .align 1 _ZN3cub18CUB_300001_SM_10006detail6reduce28DeviceReduceSingleTileKernelINS2_10policy_hubIijN4cuda3std3__44plusIiEEE10Policy1000EPiSC_iS9_iiNS7_10__identityEEEvT0_T1_T2_T3_T4_T6__param_1,
	.param .u32 _ZN3cub18CUB_300001_SM_10006detail6reduce28DeviceReduceSingleTileKernelINS2_10policy_hubIijN4cuda3std3__44plusIiEEE10Policy1000EPiSC_iS9_iiNS7_10__identityEEEvT0_T1_T2_T3_T4_T6__param_2,
	.param .align 1 .b8 _ZN3cub18CUB_300001_SM_10006detail6reduce28DeviceReduceSingleTileKernelINS2_10policy_hubIijN4cuda3std3__44plusIiEEE10Policy1000EPiSC_iS9_iiNS7_10__identityEEEvT0_T1_T2_T3_T4_T6__param_3[1],
	.param .u32 _ZN3cub18CUB_300001_SM_10006detail6reduce28DeviceReduceSingleTileKernelINS2_10policy_hubIijN4cuda3std3__44plusIiEEE10Policy1000EPiSC_iS9_iiNS7_10__identityEEEvT0_T1_T2_T3_T4_T6__param_4,
	.param .align 1 .b8 _ZN3cub18CUB_300001_SM_10006detail6reduce28DeviceReduceSingleTileKernelINS2_10policy_hubIijN4cuda3std3__44plusIiEEE10Policy1000EPiSC_iS9_iiNS7_10__identityEEEvT0_T1_T2_T3_T4_T6__param_5[1]
)
.maxntid 256
.minnctapersm 1
{
	.reg .pred 	%p<97>;
	.reg .b32 	%r<687>;
	.reg .b64 	%rd<125>;
	// demoted variable
	.shared .align 4 .b8 _ZZN3cub18CUB_300001_SM_10006detail6reduce28DeviceReduceSingleTileKernelINS2_10policy_hubIijN4cuda3std3__44plusIiEEE10Policy1000EPiSC_iS9_iiNS7_10__identityEEEvT0_T1_T2_T3_T4_T6_E12temp_storage[44];
	ld.param.u64 	%rd16, [_ZN3cub18CUB_300001_SM_10006detail6reduce28DeviceReduceSingleTileKernelINS2_10policy_hubIijN4cuda3std3__44plusIiEEE10Policy1000EPiSC_iS9_iiNS7_10__identityEEEvT0_T1_T2_T3_T4_T6__param_0];
	ld.param.u64 	%rd17, [_ZN3cub18CUB_300001_SM_10006detail6reduce28DeviceReduceSingleTileKernelINS2_10policy_hubIijN4cuda3std3__44plusIiEEE10Policy1000EPiSC_iS9_iiNS7_10__identityEEEvT0_T1_T2_T3_T4_T6__param_1];
	ld.param.u32 	%r120, [_ZN3cub18CUB_300001_SM_10006detail6reduce28DeviceReduceSingleTileKernelINS2_10policy_hubIijN4cuda3std3__44plusIiEEE10Policy1000EPiSC_iS9_iiNS7_10__identityEEEvT0_T1_T2_T3_T4_T6__param_2];
	ld.param.u32 	%r121, [_ZN3cub18CUB_300001_SM_10006detail6reduce28DeviceReduceSingleTileKernelINS2_10policy_hubIijN4cuda3std3__44plusIiEEE10Policy1000EPiSC_iS9_iiNS7_10__identityEEEvT0_T1_T2_T3_T4_T6__param_4];
	cvta.to.global.u64 	%rd1, %rd17;
	setp.ne.s32 	%p1, %r120, 0;
	@%p1 bra 	$L__BB11_3;
	mov.u32 	%r633, %tid.x;
	setp.ne.s32 	%p96, %r633, 0;
	@%p96 bra 	$L__BB11_74;
	st.global.u32 	[%rd1], %r121;
	bra.uni 	$L__BB11_74;
$L__BB11_3:
	and.b64  	%rd18, %rd16, 15;
	setp.ne.s64 	%p2, %rd18, 0;
	@%p2 bra 	$L__BB11_38;
	setp.gt.s32 	%p49, %r120, 4095;
	@%p49 bra 	$L__BB11_22;
	mov.u32 	%r1, %tid.x;
	setp.ge.s32 	%p66, %r1, %r120;
	mov.b32 	%r644, 0;
	mov.u32 	%r639, %r1;
	@%p66 bra 	$L__BB11_7;
	mul.wide.u32 	%rd113, %r1, 4;
	add.s64 	%rd112, %rd16, %rd113;
	// begin inline asm
	ld.global.nc.u32 %r644, [%rd112];
	// end inline asm
	add.s32 	%r639, %r1, 256;
$L__BB11_7:
	setp.ge.s32 	%p67, %r639, %r120;
	@%p67 bra 	$L__BB11_13;
	not.b32 	%r507, %r639;
	add.s32 	%r6, %r120, %r507;
	and.b32  	%r508, %r6, 768;
	setp.eq.s32 	%p68, %r508, 768;
	@%p68 bra 	$L__BB11_11;
	mul.wide.u32 	%rd114, %r639, 4;
	add.s64 	%rd121, %rd16, %rd114;
	shr.u32 	%r509, %r6, 8;
	add.s32 	%r510, %r509, 1;
	and.b32  	%r511, %r510, 3;
	neg.s32 	%r636, %r511;
$L__BB11_10:
	.pragma "nounroll";
	// begin inline asm
	ld.global.nc.u32 %r512, [%rd121];
	// end inline asm
	add.s32 	%r644, %r512, %r644;
	add.s32 	%r639, %r639, 256;
	add.s64 	%rd121, %rd121, 1024;
	add.s32 	%r636, %r636, 1;
	setp.ne.s32 	%p69, %r636, 0;
	@%p69 bra 	$L__BB11_10;
$L__BB11_11:
	setp.lt.u32 	%p70, %r6, 768;
	@%p70 bra 	$L__BB11_13;
$L__BB11_12:
	mul.wide.s32 	%rd120, %r639, 4;
	add.s64 	%rd116, %rd16, %rd120;
	// begin inline asm
	ld.global.nc.u32 %r513, [%rd116];
	// end inline asm
	add.s32 	%r517, %r513, %r644;
	add.s64 	%rd117, %rd116, 1024;
	// begin inline asm
	ld.global.nc.u32 %r514, [%rd117];
	// end inline asm
	add.s32 	%r518, %r514, %r517;
	add.s64 	%rd118, %rd116, 2048;
	// begin inline asm
	ld.global.nc.u32 %r515, [%rd118];
	// end inline asm
	add.s32 	%r519, %r515, %r518;
	add.s64 	%rd119, %rd116, 3072;
	// begin inline asm
	ld.global.nc.u32 %r516, [%rd119];
	// end inline asm
	add.s32 	%r644, %r516, %r519;
	add.s32 	%r639, %r639, 1024;
	setp.lt.s32 	%p71, %r639, %r120;
	@%p71 bra 	$L__BB11_12;
$L__BB11_13:
	setp.lt.s32 	%p72, %r120, 256;
	@%p72 bra 	$L__BB11_18;
	// begin inline asm
	mov.u32 %r583, %laneid;
	// end inline asm
	mov.b32 	%r586, 1;
	mov.b32 	%r607, 31;
	mov.b32 	%r608, -1;
	// begin inline asm
	shfl.sync.down.b32 %r584, %r644, %r586, %r607, %r608;
	// end inline asm
	setp.gt.s32 	%p88, %r583, 30;
	selp.b32 	%r609, 0, %r584, %p88;
	add.s32 	%r590, %r609, %r644;
	mov.b32 	%r591, 2;
	// begin inline asm
	shfl.sync.down.b32 %r589, %r590, %r591, %r607, %r608;
	// end inline asm
	setp.gt.s32 	%p89, %r583, 29;
	selp.b32 	%r610, 0, %r589, %p89;
	add.s32 	%r595, %r590, %r610;
	mov.b32 	%r596, 4;
	// begin inline asm
	shfl.sync.down.b32 %r594, %r595, %r596, %r607, %r608;
	// end inline asm
	setp.gt.s32 	%p90, %r583, 27;
	selp.b32 	%r611, 0, %r594, %p90;
	add.s32 	%r600, %r595, %r611;
	mov.b32 	%r601, 8;
	// begin inline asm
	shfl.sync.down.b32 %r599, %r600, %r601, %r607, %r608;
	// end inline asm
	setp.gt.s32 	%p91, %r583, 23;
	selp.b32 	%r612, 0, %r599, %p91;
	add.s32 	%r605, %r600, %r612;
	mov.b32 	%r606, 16;
	// begin inline asm
	shfl.sync.down.b32 %r604, %r605, %r606, %r607, %r608;
	// end inline asm
	setp.gt.s32 	%p92, %r583, 15;
	selp.b32 	%r613, 0, %r604, %p92;
	add.s32 	%r686, %r605, %r613;
	setp.ne.s32 	%p93, %r583, 0;
	@%p93 bra 	$L__BB11_16;
	shr.u32 	%r614, %r1, 3;
	and.b32  	%r615, %r614, 124;
	mov.u32 	%r616, _ZZN3cub18CUB_300001_SM_10006detail6reduce28DeviceReduceSingleTileKernelINS2_10policy_hubIijN4cuda3std3__44plusIiEEE10Policy1000EPiSC_iS9_iiNS7_10__identityEEEvT0_T1_T2_T3_T4_T6_E12temp_storage;
	add.s32 	%r617, %r616, %r615;
	st.shared.u32 	[%r617+8], %r686;
$L__BB11_16:
	bar.sync 	0;
	setp.ne.s32 	%p94, %r1, 0;
	@%p94 bra 	$L__BB11_72;
	ld.shared.u32 	%r618, [_ZZN3cub18CUB_300001_SM_10006detail6reduce28DeviceReduceSingleTileKernelINS2_10policy_hubIijN4cuda3std3__44plusIiEEE10Policy1000EPiSC_iS9_iiNS7_10__identityEEEvT0_T1_T2_T3_T4_T6_E12temp_storage+12];
	add.s32 	%r619, %r618, %r686;
	ld.shared.u32 	%r620, [_ZZN3cub18CUB_300001_SM_10006detail6reduce28DeviceReduceSingleTileKernelINS2_10policy_hubIijN4cuda3std3__44plusIiEEE10Policy1000EPiSC_iS9_iiNS7_10__identityEEEvT0_T1_T2_T3_T4_T6_E12temp_storage+16];
	add.s32 	%r621, %r619, %r620;
	ld.shared.u32 	%r622, [_ZZN3cub18CUB_300001_SM_10006detail6reduce28DeviceReduceSingleTileKernelINS2_10policy_hubIijN4cuda3std3__44plusIiEEE10Policy1000EPiSC_iS9_iiNS7_10__identityEEEvT0_T1_T2_T3_T4_T6_E12temp_storage+20];
	add.s32 	%r623, %r621, %r622;
	ld.shared.u32 	%r624, [_ZZN3cub18CUB_300001_SM_10006detail6reduce28DeviceReduceSingleTileKernelINS2_10policy_hubIijN4cuda3std3__44plusIiEEE10Policy1000EPiSC_iS9_iiNS7_10__identityEEEvT0_T1_T2_T3_T4_T6_E12temp_storage+24];
	add.s32 	%r625, %r623, %r624;
	ld.shared.u32 	%r626, [_ZZN3cub18CUB_300001_SM_10006detail6reduce28DeviceReduceSingleTileKernelINS2_10policy_hubIijN4cuda3std3__44plusIiEEE10Policy1000EPiSC_iS9_iiNS7_10__identityEEEvT0_T1_T2_T3_T4_T6_E12temp_storage+28];
	add.s32 	%r627, %r625, %r626;
	ld.shared.u32 	%r628, [_ZZN3cub18CUB_300001_SM_10006detail6reduce28DeviceReduceSingleTileKernelINS2_10policy_hubIijN4cuda3std3__44plusIiEEE10Policy1000EPiSC_iS9_iiNS7_10__identityEEEvT0_T1_T2_T3_T4_T6_E12temp_storage+32];
	add.s32 	%r629, %r627, %r628;
	ld.shared.u32 	%r630, [_ZZN3cub18CUB_300001_SM_10006detail6reduce28DeviceReduceSingleTileKernelINS2_10policy_hubIijN4cuda3std3__44plusIiEEE10Policy1000EPiSC_iS9_iiNS7_10__identityEEEvT0_T1_T2_T3_T4_T6_E12temp_storage+36];
	add.s32 	%r686, %r629, %r630;
	bra.uni 	$L__BB11_72;
$L__BB11_18:
	// begin inline asm
	mov.u32 %r520, %laneid;
	// end inline asm
	and.b32  	%r546, %r1, 992;
	add.s32 	%r547, %r546, 32;
	setp.gt.s32 	%p73, %r547, %r120;
	not.b32 	%r548, %r546;
	add.s32 	%r549, %r120, %r548;
	selp.b32 	%r544, %r549, 31, %p73;
	mov.b32 	%r523, 1;
	mov.b32 	%r545, -1;
	// begin inline asm
	shfl.sync.down.b32 %r521, %r644, %r523, %r544, %r545;
	// end inline asm
	setp.lt.s32 	%p74, %r520, %r544;
	selp.b32 	%r550, %r521, 0, %p74;
	add.s32 	%r527, %r550, %r644;
	mov.b32 	%r528, 2;
	// begin inline asm
	shfl.sync.down.b32 %r526, %r527, %r528, %r544, %r545;
	// end inline asm
	add.s32 	%r551, %r520, 2;
	setp.gt.s32 	%p75, %r551, %r544;
	selp.b32 	%r552, 0, %r526, %p75;
	add.s32 	%r532, %r527, %r552;
	mov.b32 	%r533, 4;
	// begin inline asm
	shfl.sync.down.b32 %r531, %r532, %r533, %r544, %r545;
	// end inline asm
	add.s32 	%r553, %r520, 4;
	setp.gt.s32 	%p76, %r553, %r544;
	selp.b32 	%r554, 0, %r531, %p76;
	add.s32 	%r537, %r532, %r554;
	mov.b32 	%r538, 8;
	// begin inline asm
	shfl.sync.down.b32 %r536, %r537, %r538, %r544, %r545;
	// end inline asm
	add.s32 	%r555, %r520, 8;
	setp.gt.s32 	%p77, %r555, %r544;
	selp.b32 	%r556, 0, %r536, %p77;
	add.s32 	%r542, %r537, %r556;
	mov.b32 	%r543, 16;
	// begin inline asm
	shfl.sync.down.b32 %r541, %r542, %r543, %r544, %r545;
	// end inline asm
	add.s32 	%r557, %r520, 16;
	setp.gt.s32 	%p78, %r557, %r544;
	selp.b32 	%r558, 0, %r541, %p78;
	add.s32 	%r686, %r542, %r558;
	setp.ne.s32 	%p79, %r520, 0;
	@%p79 bra 	$L__BB11_20;
	shr.u32 	%r559, %r1, 3;
	and.b32  	%r560, %r559, 124;
	mov.u32 	%r561, _ZZN3cub18CUB_300001_SM_10006detail6reduce28DeviceReduceSingleTileKernelINS2_10policy_hubIijN4cuda3std3__44plusIiEEE10Policy1000EPiSC_iS9_iiNS7_10__identityEEEvT0_T1_T2_T3_T4_T6_E12temp_storage;
	add.s32 	%r562, %r561, %r560;
	st.shared.u32 	[%r562+8], %r686;
$L__BB11_20:
	bar.sync 	0;
	setp.ne.s32 	%p80, %r1, 0;
	@%p80 bra 	$L__BB11_72;
	setp.gt.s32 	%p81, %r120, 32;
	ld.shared.u32 	%r563, [_ZZN3cub18CUB_300001_SM_10006detail6reduce28DeviceReduceSingleTileKernelINS2_10policy_hubIijN4cuda3std3__44plusIiEEE10Policy1000EPiSC_iS9_iiNS7_10__identityEEEvT0_T1_T2_T3_T4_T6_E12temp_storage+12];
	selp.b32 	%r564, %r563, 0, %p81;
	add.s32 	%r565, %r564, %r686;
	setp.gt.s32 	%p82, %r120, 64;
	ld.shared.u32 	%r566, [_ZZN3cub18CUB_300001_SM_10006detail6reduce28DeviceReduceSingleTileKernelINS2_10policy_hubIijN4cuda3std3__44plusIiEEE10Policy1000EPiSC_iS9_iiNS7_10__identityEEEvT0_T1_T2_T3_T4_T6_E12temp_storage+16];
	selp.b32 	%r567, %r566, 0, %p82;
	add.s32 	%r568, %r565, %r567;
	setp.gt.s32 	%p83, %r120, 96;
	ld.shared.u32 	%r569, [_ZZN3cub18CUB_300001_SM_10006detail6reduce28DeviceReduceSingleTileKernelINS2_10policy_hubIijN4cuda3std3__44plusIiEEE10Policy1000EPiSC_iS9_iiNS7_10__identityEEEvT0_T1_T2_T3_T4_T6_E12temp_storage+20];
	selp.b32 	%r570, %r569, 0, %p83;
	add.s32 	%r571, %r568, %r570;
	setp.gt.s32 	%p84, %r120, 128;
	ld.shared.u32 	%r572, [_ZZN3cub18CUB_300001_SM_10006detail6reduce28DeviceReduceSingleTileKernelINS2_10policy_hubIijN4cuda3std3__44plusIiEEE10Policy1000EPiSC_iS9_iiNS7_10__identityEEEvT0_T1_T2_T3_T4_T6_E12temp_storage+24];
	selp.b32 	%r573, %r572, 0, %p84;
	add.s32 	%r574, %r571, %r573;
	setp.gt.s32 	%p85, %r120, 160;
	ld.shared.u32 	%r575, [_ZZN3cub18CUB_300001_SM_10006detail6reduce28DeviceReduceSingleTileKernelINS2_10policy_hubIijN4cuda3std3__44plusIiEEE10Policy1000EPiSC_iS9_iiNS7_10__identityEEEvT0_T1_T2_T3_T4_T6_E12temp_storage+28];
	selp.b32 	%r576, %r575, 0, %p85;
	add.s32 	%r577, %r574, %r576;
	setp.gt.s32 	%p86, %r120, 192;
	ld.shared.u32 	%r578, [_ZZN3cub18CUB_300001_SM_10006detail6reduce28DeviceReduceSingleTileKernelINS2_10policy_hubIijN4cuda3std3__44plusIiEEE10Policy1000EPiSC_iS9_iiNS7_10__identityEEEvT0_T1_T2_T3_T4_T6_E12temp_storage+32];
	selp.b32 	%r579, %r578, 0, %p86;
	add.s32 	%r580, %r577, %r579;
	setp.gt.s32 	%p87, %r120, 224;
	ld.shared.u32 	%r581, [_ZZN3cub18CUB_300001_SM_10006detail6reduce28DeviceReduceSingleTileKernelINS2_10policy_hubIijN4cuda3std3__44plusIiEEE10Policy1000EPiSC_iS9_iiNS7_10__identityEEEvT0_T1_T2_T3_T4_T6_E12temp_storage+36];
	selp.b32 	%r582, %r581, 0, %p87;
	add.s32 	%r686, %r580, %r582;
	bra.uni 	$L__BB11_72;
$L__BB11_22:
	mov.u32 	%r26, %tid.x;
	shl.b32 	%r377, %r26, 2;
	mul.wide.u32 	%rd86, %r377, 4;
	add.s64 	%rd76, %rd16, %rd86;
	// begin inline asm
	ld.global.nc.v2.u64 {%rd74, %rd75}, [%rd76];
	// end inline asm
	mov.b64 	{%r378, %r379}, %rd75;
	mov.b64 	{%r380, %r381}, %rd74;
	add.s64 	%rd79, %rd76, 4096;
	// begin inline asm
	ld.global.nc.v2.u64 {%rd77, %rd78}, [%rd79];
	// end inline asm
	mov.b64 	{%r382, %r383}, %rd78;
	mov.b64 	{%r384, %r385}, %rd77;
	add.s64 	%rd82, %rd76, 8192;
	// begin inline asm
	ld.global.nc.v2.u64 {%rd80, %rd81}, [%rd82];
	// end inline asm
	mov.b64 	{%r386, %r387}, %rd81;
	mov.b64 	{%r388, %r389}, %rd80;
	add.s64 	%rd85, %rd76, 12288;
	// begin inline asm
	ld.global.nc.v2.u64 {%rd83, %rd84}, [%rd85];
	// end inline asm
	mov.b64 	{%r390, %r391}, %rd84;
	mov.b64 	{%r392, %r393}, %rd83;
	add.s32 	%r394, %r381, %r380;
	add.s32 	%r395, %r378, %r394;
	add.s32 	%r396, %r379, %r395;
	add.s32 	%r397, %r384, %r396;
	add.s32 	%r398, %r385, %r397;
	add.s32 	%r399, %r382, %r398;
	add.s32 	%r400, %r383, %r399;
	add.s32 	%r401, %r388, %r400;
	add.s32 	%r402, %r389, %r401;
	add.s32 	%r403, %r386, %r402;
	add.s32 	%r404, %r387, %r403;
	add.s32 	%r405, %r392, %r404;
	add.s32 	%r406, %r393, %r405;
	add.s32 	%r407, %r390, %r406;
	add.s32 	%r659, %r391, %r407;
	setp.lt.u32 	%p50, %r120, 8192;
	mov.b32 	%r648, 4096;
	@%p50 bra 	$L__BB11_26;
	add.s32 	%r28, %r120, -4096;
	mov.b32 	%r648, 4096;
$L__BB11_24:
	mul.wide.s32 	%rd99, %r648, 4;
	add.s64 	%rd89, %rd76, %rd99;
	// begin inline asm
	ld.global.nc.v2.u64 {%rd87, %rd88}, [%rd89];
	// end inline asm
	mov.b64 	{%r409, %r410}, %rd88;
	mov.b64 	{%r411, %r412}, %rd87;
	add.s64 	%rd92, %rd89, 4096;
	// begin inline asm
	ld.global.nc.v2.u64 {%rd90, %rd91}, [%rd92];
	// end inline asm
	mov.b64 	{%r413, %r414}, %rd91;
	mov.b64 	{%r415, %r416}, %rd90;
	add.s64 	%rd95, %rd89, 8192;
	// begin inline asm
	ld.global.nc.v2.u64 {%rd93, %rd94}, [%rd95];
	// end inline asm
	mov.b64 	{%r417, %r418}, %rd94;
	mov.b64 	{%r419, %r420}, %rd93;
	add.s64 	%rd98, %rd89, 12288;
	// begin inline asm
	ld.global.nc.v2.u64 {%rd96, %rd97}, [%rd98];
	// end inline asm
	mov.b64 	{%r421, %r422}, %rd97;
	mov.b64 	{%r423, %r424}, %rd96;
	add.s32 	%r425, %r411, %r659;
	add.s32 	%r426, %r412, %r425;
	add.s32 	%r427, %r409, %r426;
	add.s32 	%r428, %r410, %r427;
	add.s32 	%r429, %r415, %r428;
	add.s32 	%r430, %r416, %r429;
	add.s32 	%r431, %r413, %r430;
	add.s32 	%r432, %r414, %r431;
	add.s32 	%r433, %r419, %r432;
	add.s32 	%r434, %r420, %r433;
	add.s32 	%r435, %r417, %r434;
	add.s32 	%r436, %r418, %r435;
	add.s32 	%r437, %r423, %r436;
	add.s32 	%r438, %r424, %r437;
	add.s32 	%r439, %r421, %r438;
	add.s32 	%r659, %r422, %r439;
	sub.s32 	%r440, %r120, %r648;
	setp.lt.s32 	%p51, %r440, 4096;
	@%p51 bra 	$L__BB11_34;
	add.s32 	%r648, %r648, 4096;
	setp.le.s32 	%p52, %r648, %r28;
	@%p52 bra 	$L__BB11_24;
$L__BB11_26:
	setp.le.s32 	%p53, %r120, %r648;
	@%p53 bra 	$L__BB11_34;
	sub.s32 	%r35, %r120, %r648;
	setp.ge.s32 	%p54, %r26, %r35;
	@%p54 bra 	$L__BB11_34;
	not.b32 	%r442, %r26;
	add.s32 	%r443, %r120, %r442;
	sub.s32 	%r36, %r443, %r648;
	and.b32  	%r444, %r36, 768;
	setp.eq.s32 	%p55, %r444, 768;
	mov.u32 	%r653, %r26;
	@%p55 bra 	$L__BB11_31;
	add.s32 	%r650, %r26, %r648;
	shr.u32 	%r445, %r36, 8;
	add.s32 	%r446, %r445, 1;
	and.b32  	%r447, %r446, 3;
	neg.s32 	%r649, %r447;
	mov.u32 	%r653, %r26;
$L__BB11_30:
	.pragma "nounroll";
	mul.wide.u32 	%rd101, %r650, 4;
	add.s64 	%rd100, %rd16, %rd101;
	// begin inline asm
	ld.global.nc.u32 %r448, [%rd100];
	// end inline asm
	add.s32 	%r659, %r448, %r659;
	add.s32 	%r653, %r653, 256;
	add.s32 	%r650, %r650, 256;
	add.s32 	%r649, %r649, 1;
	setp.ne.s32 	%p56, %r649, 0;
	@%p56 bra 	$L__BB11_30;
$L__BB11_31:
	setp.lt.u32 	%p57, %r36, 768;
	@%p57 bra 	$L__BB11_34;
	cvt.u64.u32 	%rd102, %r653;
	cvt.u64.u32 	%rd103, %r648;
	add.s64 	%rd104, %rd102, %rd103;
	shl.b64 	%rd105, %rd104, 2;
	add.s64 	%rd106, %rd105, %rd16;
	add.s64 	%rd122, %rd106, 2048;
	add.s32 	%r656, %r653, %r648;
$L__BB11_33:
	mul.wide.u32 	%rd111, %r656, 4;
	add.s64 	%rd107, %rd16, %rd111;
	// begin inline asm
	ld.global.nc.u32 %r449, [%rd107];
	// end inline asm
	add.s32 	%r453, %r449, %r659;
	add.s64 	%rd108, %rd122, -1024;
	// begin inline asm
	ld.global.nc.u32 %r450, [%rd108];
	// end inline asm
	add.s32 	%r454, %r450, %r453;
	// begin inline asm
	ld.global.nc.u32 %r451, [%rd122];
	// end inline asm
	add.s32 	%r455, %r451, %r454;
	add.s64 	%rd110, %rd122, 1024;
	// begin inline asm
	ld.global.nc.u32 %r452, [%rd110];
	// end inline asm
	add.s32 	%r659, %r452, %r455;
	add.s32 	%r653, %r653, 1024;
	add.s64 	%rd122, %rd122, 4096;
	add.s32 	%r656, %r656, 1024;
	setp.lt.s32 	%p58, %r653, %r35;
	@%p58 bra 	$L__BB11_33;
$L__BB11_34:
	// begin inline asm
	mov.u32 %r456, %laneid;
	// end inline asm
	mov.b32 	%r459, 1;
	mov.b32 	%r480, 31;
	mov.b32 	%r481, -1;
	// begin inline asm
	shfl.sync.down.b32 %r457, %r659, %r459, %r480, %r481;
	// end inline asm
	setp.gt.s32 	%p59, %r456, 30;
	selp.b32 	%r482, 0, %r457, %p59;
	add.s32 	%r463, %r482, %r659;
	mov.b32 	%r464, 2;
	// begin inline asm
	shfl.sync.down.b32 %r462, %r463, %r464, %r480, %r481;
	// end inline asm
	setp.gt.s32 	%p60, %r456, 29;
	selp.b32 	%r483, 0, %r462, %p60;
	add.s32 	%r468, %r463, %r483;
	mov.b32 	%r469, 4;
	// begin inline asm
	shfl.sync.down.b32 %r467, %r468, %r469, %r480, %r481;
	// end inline asm
	setp.gt.s32 	%p61, %r456, 27;
	selp.b32 	%r484, 0, %r467, %p61;
	add.s32 	%r473, %r468, %r484;
	mov.b32 	%r474, 8;
	// begin inline asm
	shfl.sync.down.b32 %r472, %r473, %r474, %r480, %r481;
	// end inline asm
	setp.gt.s32 	%p62, %r456, 23;
	selp.b32 	%r485, 0, %r472, %p62;
	add.s32 	%r478, %r473, %r485;
	mov.b32 	%r479, 16;
	// begin inline asm
	shfl.sync.down.b32 %r477, %r478, %r479, %r480, %r481;
	// end inline asm
	setp.gt.s32 	%p63, %r456, 15;
	selp.b32 	%r486, 0, %r477, %p63;
	add.s32 	%r686, %r478, %r486;
	setp.ne.s32 	%p64, %r456, 0;
	@%p64 bra 	$L__BB11_36;
	shr.u32 	%r487, %r26, 3;
	and.b32  	%r488, %r487, 124;
	mov.u32 	%r489, _ZZN3cub18CUB_300001_SM_10006detail6reduce28DeviceReduceSingleTileKernelINS2_10policy_hubIijN4cuda3std3__44plusIiEEE10Policy1000EPiSC_iS9_iiNS7_10__identityEEEvT0_T1_T2_T3_T4_T6_E12temp_storage;
	add.s32 	%r490, %r489, %r488;
	st.shared.u32 	[%r490+8], %r686;
$L__BB11_36:
	bar.sync 	0;
	setp.ne.s32 	%p65, %r26, 0;
	@%p65 bra 	$L__BB11_72;
	ld.shared.u32 	%r491, [_ZZN3cub18CUB_300001_SM_10006detail6reduce28DeviceReduceSingleTileKernelINS2_10policy_hubIijN4cuda3std3__44plusIiEEE10Policy1000EPiSC_iS9_iiNS7_10__identityEEEvT0_T1_T2_T3_T4_T6_E12temp_storage+12];
	add.s32 	%r492, %r491, %r686;
	ld.shared.u32 	%r493, [_ZZN3cub18CUB_300001_SM_10006detail6reduce28DeviceReduceSingleTileKernelINS2_10policy_hubIijN4cuda3std3__44plusIiEEE10Policy1000EPiSC_iS9_iiNS7_10__identityEEEvT0_T1_T2_T3_T4_T6_E12temp_storage+16];
	add.s32 	%r494, %r492, %r493;
	ld.shared.u32 	%r495, [_ZZN3cub18CUB_300001_SM_10006detail6reduce28DeviceReduceSingleTileKernelINS2_10policy_hubIijN4cuda3std3__44plusIiEEE10Policy1000EPiSC_iS9_iiNS7_10__identityEEEvT0_T1_T2_T3_T4_T6_E12temp_storage+20];
	add.s32 	%r496, %r494, %r495;
	ld.shared.u32 	%r497, [_ZZN3cub18CUB_300001_SM_10006detail6reduce28DeviceReduceSingleTileKernelINS2_10policy_hubIijN4cuda3std3__44plusIiEEE10Policy1000EPiSC_iS9_iiNS7_10__identityEEEvT0_T1_T2_T3_T4_T6_E12temp_storage+24];
	add.s32 	%r498, %r496, %r497;
	ld.shared.u32 	%r499, [_ZZN3cub18CUB_300001_SM_10006detail6reduce28DeviceReduceSingleTileKernelINS2_10policy_hubIijN4cuda3std3__44plusIiEEE10Policy1000EPiSC_iS9_iiNS7_10__identityEEEvT0_T1_T2_T3_T4_T6_E12temp_storage+28];
	add.s32 	%r500, %r498, %r499;
	ld.shared.u32 	%r501, [_ZZN3cub18CUB_300001_SM_10006detail6reduce28DeviceReduceSingleTileKernelINS2_10policy_hubIijN4cuda3std3__44plusIiEEE10Policy1000EPiSC_iS9_iiNS7_10__identityEEEvT0_T1_T2_T3_T4_T6_E12temp_storage+32];
	add.s32 	%r502, %r500, %r501;
	ld.shared.u32 	%r503, [_ZZN3cub18CUB_300001_SM_10006detail6reduce28DeviceReduceSingleTileKernelINS2_10policy_hubIijN4cuda3std3__44plusIiEEE10Policy1000EPiSC_iS9_iiNS7_10__identityEEEvT0_T1_T2_T3_T4_T6_E12temp_storage+36];
	add.s32 	%r686, %r502, %r503;
	bra.uni 	$L__BB11_72;
$L__BB11_38:
	setp.gt.s32 	%p3, %r120, 4095;
	@%p3 bra 	$L__BB11_56;
	mov.u32 	%r60, %tid.x;
	setp.ge.s32 	%p20, %r60, %r120;
	mov.b32 	%r670, 0;
	mov.u32 	%r665, %r60;
	@%p20 bra 	$L__BB11_41;
	mul.wide.u32 	%rd66, %r60, 4;
	add.s64 	%rd65, %rd16, %rd66;
	// begin inline asm
	ld.global.nc.u32 %r670, [%rd65];
	// end inline asm
	add.s32 	%r665, %r60, 256;
$L__BB11_41:
	setp.ge.s32 	%p21, %r665, %r120;
	@%p21 bra 	$L__BB11_47;
	not.b32 	%r252, %r665;
	add.s32 	%r65, %r120, %r252;
	and.b32  	%r253, %r65, 768;
	setp.eq.s32 	%p22, %r253, 768;
	@%p22 bra 	$L__BB11_45;
	mul.wide.u32 	%rd67, %r665, 4;
	add.s64 	%rd123, %rd16, %rd67;
	shr.u32 	%r254, %r65, 8;
	add.s32 	%r255, %r254, 1;
	and.b32  	%r256, %r255, 3;
	neg.s32 	%r662, %r256;
$L__BB11_44:
	.pragma "nounroll";
	// begin inline asm
	ld.global.nc.u32 %r257, [%rd123];
	// end inline asm
	add.s32 	%r670, %r257, %r670;
	add.s32 	%r665, %r665, 256;
	add.s64 	%rd123, %rd123, 1024;
	add.s32 	%r662, %r662, 1;
	setp.ne.s32 	%p23, %r662, 0;
	@%p23 bra 	$L__BB11_44;
$L__BB11_45:
	setp.lt.u32 	%p24, %r65, 768;
	@%p24 bra 	$L__BB11_47;
$L__BB11_46:
	mul.wide.s32 	%rd73, %r665, 4;
	add.s64 	%rd69, %rd16, %rd73;
	// begin inline asm
	ld.global.nc.u32 %r258, [%rd69];
	// end inline asm
	add.s32 	%r262, %r258, %r670;
	add.s64 	%rd70, %rd69, 1024;
	// begin inline asm
	ld.global.nc.u32 %r259, [%rd70];
	// end inline asm
	add.s32 	%r263, %r259, %r262;
	add.s64 	%rd71, %rd69, 2048;
	// begin inline asm
	ld.global.nc.u32 %r260, [%rd71];
	// end inline asm
	add.s32 	%r264, %r260, %r263;
	add.s64 	%rd72, %rd69, 3072;
	// begin inline asm
	ld.global.nc.u32 %r261, [%rd72];
	// end inline asm
	add.s32 	%r670, %r261, %r264;
	add.s32 	%r665, %r665, 1024;
	setp.lt.s32 	%p25, %r665, %r120;
	@%p25 bra 	$L__BB11_46;
$L__BB11_47:
	setp.lt.s32 	%p26, %r120, 256;
	@%p26 bra 	$L__BB11_52;
	// begin inline asm
	mov.u32 %r328, %laneid;
	// end inline asm
	mov.b32 	%r331, 1;
	mov.b32 	%r352, 31;
	mov.b32 	%r353, -1;
	// begin inline asm
	shfl.sync.down.b32 %r329, %r670, %r331, %r352, %r353;
	// end inline asm
	setp.gt.s32 	%p42, %r328, 30;
	selp.b32 	%r354, 0, %r329, %p42;
	add.s32 	%r335, %r354, %r670;
	mov.b32 	%r336, 2;
	// begin inline asm
	shfl.sync.down.b32 %r334, %r335, %r336, %r352, %r353;
	// end inline asm
	setp.gt.s32 	%p43, %r328, 29;
	selp.b32 	%r355, 0, %r334, %p43;
	add.s32 	%r340, %r335, %r355;
	mov.b32 	%r341, 4;
	// begin inline asm
	shfl.sync.down.b32 %r339, %r340, %r341, %r352, %r353;
	// end inline asm
	setp.gt.s32 	%p44, %r328, 27;
	selp.b32 	%r356, 0, %r339, %p44;
	add.s32 	%r345, %r340, %r356;
	mov.b32 	%r346, 8;
	// begin inline asm
	shfl.sync.down.b32 %r344, %r345, %r346, %r352, %r353;
	// end inline asm
	setp.gt.s32 	%p45, %r328, 23;
	selp.b32 	%r357, 0, %r344, %p45;
	add.s32 	%r350, %r345, %r357;
	mov.b32 	%r351, 16;
	// begin inline asm
	shfl.sync.down.b32 %r349, %r350, %r351, %r352, %r353;
	// end inline asm
	setp.gt.s32 	%p46, %r328, 15;
	selp.b32 	%r358, 0, %r349, %p46;
	add.s32 	%r686, %r350, %r358;
	setp.ne.s32 	%p47, %r328, 0;
	@%p47 bra 	$L__BB11_50;
	shr.u32 	%r359, %r60, 3;
	and.b32  	%r360, %r359, 124;
	mov.u32 	%r361, _ZZN3cub18CUB_300001_SM_10006detail6reduce28DeviceReduceSingleTileKernelINS2_10policy_hubIijN4cuda3std3__44plusIiEEE10Policy1000EPiSC_iS9_iiNS7_10__identityEEEvT0_T1_T2_T3_T4_T6_E12temp_storage;
	add.s32 	%r362, %r361, %r360;
	st.shared.u32 	[%r362+8], %r686;
$L__BB11_50:
	bar.sync 	0;
	setp.ne.s32 	%p48, %r60, 0;
	@%p48 bra 	$L__BB11_72;
	ld.shared.u32 	%r363, [_ZZN3cub18CUB_300001_SM_10006detail6reduce28DeviceReduceSingleTileKernelINS2_10policy_hubIijN4cuda3std3__44plusIiEEE10Policy1000EPiSC_iS9_iiNS7_10__identityEEEvT0_T1_T2_T3_T4_T6_E12temp_storage+12];
	add.s32 	%r364, %r363, %r686;
	ld.shared.u32 	%r365, [_ZZN3cub18CUB_300001_SM_10006detail6reduce28DeviceReduceSingleTileKernelINS2_10policy_hubIijN4cuda3std3__44plusIiEEE10Policy1000EPiSC_iS9_iiNS7_10__identityEEEvT0_T1_T2_T3_T4_T6_E12temp_storage+16];
	add.s32 	%r366, %r364, %r365;
	ld.shared.u32 	%r367, [_ZZN3cub18CUB_300001_SM_10006detail6reduce28DeviceReduceSingleTileKernelINS2_10policy_hubIijN4cuda3std3__44plusIiEEE10Policy1000EPiSC_iS9_iiNS7_10__identityEEEvT0_T1_T2_T3_T4_T6_E12temp_storage+20];
	add.s32 	%r368, %r366, %r367;
	ld.shared.u32 	%r369, [_ZZN3cub18CUB_300001_SM_10006detail6reduce28DeviceReduceSingleTileKernelINS2_10policy_hubIijN4cuda3std3__44plusIiEEE10Policy1000EPiSC_iS9_iiNS7_10__identityEEEvT0_T1_T2_T3_T4_T6_E12temp_storage+24];
	add.s32 	%r370, %r368, %r369;
	ld.shared.u32 	%r371, [_ZZN3cub18CUB_300001_SM_10006detail6reduce28DeviceReduceSingleTileKernelINS2_10policy_hubIijN4cuda3std3__44plusIiEEE10Policy1000EPiSC_iS9_iiNS7_10__identityEEEvT0_T1_T2_T3_T4_T6_E12temp_storage+28];
	add.s32 	%r372, %r370, %r371;
	ld.shared.u32 	%r373, [_ZZN3cub18CUB_300001_SM_10006detail6reduce28DeviceReduceSingleTileKernelINS2_10policy_hubIijN4cuda3std3__44plusIiEEE10Policy1000EPiSC_iS9_iiNS7_10__identityEEEvT0_T1_T2_T3_T4_T6_E12temp_storage+32];
	add.s32 	%r374, %r372, %r373;
	ld.shared.u32 	%r375, [_ZZN3cub18CUB_300001_SM_10006detail6reduce28DeviceReduceSingleTileKernelINS2_10policy_hubIijN4cuda3std3__44plusIiEEE10Policy1000EPiSC_iS9_iiNS7_10__identityEEEvT0_T1_T2_T3_T4_T6_E12temp_storage+36];
	add.s32 	%r686, %r374, %r375;
	bra.uni 	$L__BB11_72;
$L__BB11_52:
	// begin inline asm
	mov.u32 %r265, %laneid;
	// end inline asm
	and.b32  	%r291, %r60, 992;
	add.s32 	%r292, %r291, 32;
	setp.gt.s32 	%p27, %r292, %r120;
	not.b32 	%r293, %r291;
	add.s32 	%r294, %r120, %r293;
	selp.b32 	%r289, %r294, 31, %p27;
	mov.b32 	%r268, 1;
	mov.b32 	%r290, -1;
	// begin inline asm
	shfl.sync.down.b32 %r266, %r670, %r268, %r289, %r290;
	// end inline asm
	setp.lt.s32 	%p28, %r265, %r289;
	selp.b32 	%r295, %r266, 0, %p28;
	add.s32 	%r272, %r295, %r670;
	mov.b32 	%r273, 2;
	// begin inline asm
	shfl.sync.down.b32 %r271, %r272, %r273, %r289, %r290;
	// end inline asm
	add.s32 	%r296, %r265, 2;
	setp.gt.s32 	%p29, %r296, %r289;
	selp.b32 	%r297, 0, %r271, %p29;
	add.s32 	%r277, %r272, %r297;
	mov.b32 	%r278, 4;
	// begin inline asm
	shfl.sync.down.b32 %r276, %r277, %r278, %r289, %r290;
	// end inline asm
	add.s32 	%r298, %r265, 4;
	setp.gt.s32 	%p30, %r298, %r289;
	selp.b32 	%r299, 0, %r276, %p30;
	add.s32 	%r282, %r277, %r299;
	mov.b32 	%r283, 8;
	// begin inline asm
	shfl.sync.down.b32 %r281, %r282, %r283, %r289, %r290;
	// end inline asm
	add.s32 	%r300, %r265, 8;
	setp.gt.s32 	%p31, %r300, %r289;
	selp.b32 	%r301, 0, %r281, %p31;
	add.s32 	%r287, %r282, %r301;
	mov.b32 	%r288, 16;
	// begin inline asm
	shfl.sync.down.b32 %r286, %r287, %r288, %r289, %r290;
	// end inline asm
	add.s32 	%r302, %r265, 16;
	setp.gt.s32 	%p32, %r302, %r289;
	selp.b32 	%r303, 0, %r286, %p32;
	add.s32 	%r686, %r287, %r303;
	setp.ne.s32 	%p33, %r265, 0;
	@%p33 bra 	$L__BB11_54;
	shr.u32 	%r304, %r60, 3;
	and.b32  	%r305, %r304, 124;
	mov.u32 	%r306, _ZZN3cub18CUB_300001_SM_10006detail6reduce28DeviceReduceSingleTileKernelINS2_10policy_hubIijN4cuda3std3__44plusIiEEE10Policy1000EPiSC_iS9_iiNS7_10__identityEEEvT0_T1_T2_T3_T4_T6_E12temp_storage;
	add.s32 	%r307, %r306, %r305;
	st.shared.u32 	[%r307+8], %r686;
$L__BB11_54:
	bar.sync 	0;
	setp.ne.s32 	%p34, %r60, 0;
	@%p34 bra 	$L__BB11_72;
	setp.gt.s32 	%p35, %r120, 32;
	ld.shared.u32 	%r308, [_ZZN3cub18CUB_300001_SM_10006detail6reduce28DeviceReduceSingleTileKernelINS2_10policy_hubIijN4cuda3std3__44plusIiEEE10Policy1000EPiSC_iS9_iiNS7_10__identityEEEvT0_T1_T2_T3_T4_T6_E12temp_storage+12];
	selp.b32 	%r309, %r308, 0, %p35;
	add.s32 	%r310, %r309, %r686;
	setp.gt.s32 	%p36, %r120, 64;
	ld.shared.u32 	%r311, [_ZZN3cub18CUB_300001_SM_10006detail6reduce28DeviceReduceSingleTileKernelINS2_10policy_hubIijN4cuda3std3__44plusIiEEE10Policy1000EPiSC_iS9_iiNS7_10__identityEEEvT0_T1_T2_T3_T4_T6_E12temp_storage+16];
	selp.b32 	%r312, %r311, 0, %p36;
	add.s32 	%r313, %r310, %r312;
	setp.gt.s32 	%p37, %r120, 96;
	ld.shared.u32 	%r314, [_ZZN3cub18CUB_300001_SM_10006detail6reduce28DeviceReduceSingleTileKernelINS2_10policy_hubIijN4cuda3std3__44plusIiEEE10Policy1000EPiSC_iS9_iiNS7_10__identityEEEvT0_T1_T2_T3_T4_T6_E12temp_storage+20];
	selp.b32 	%r315, %r314, 0, %p37;
	add.s32 	%r316, %r313, %r315;
	setp.gt.s32 	%p38, %r120, 128;
	ld.shared.u32 	%r317, [_ZZN3cub18CUB_300001_SM_10006detail6reduce28DeviceReduceSingleTileKernelINS2_10policy_hubIijN4cuda3std3__44plusIiEEE10Policy1000EPiSC_iS9_iiNS7_10__identityEEEvT0_T1_T2_T3_T4_T6_E12temp_storage+24];
	selp.b32 	%r318, %r317, 0, %p38;
	add.s32 	%r319, %r316, %r318;
	setp.gt.s32 	%p39, %r120, 160;
	ld.shared.u32 	%r320, [_ZZN3cub18CUB_300001_SM_10006detail6reduce28DeviceReduceSingleTileKernelINS2_10policy_hubIijN4cuda3std3__44plusIiEEE10Policy1000EPiSC_iS9_iiNS7_10__identityEEEvT0_T1_T2_T3_T4_T6_E12temp_storage+28];
	selp.b32 	%r321, %r320, 0, %p39;
	add.s32 	%r322, %r319, %r321;
	setp.gt.s32 	%p40, %r120, 192;
	ld.shared.u32 	%r323, [_ZZN3cub18CUB_300001_SM_10006detail6reduce28DeviceReduceSingleTileKernelINS2_10policy_hubIijN4cuda3std3__44plusIiEEE10Policy1000EPiSC_iS9_iiNS7_10__identityEEEvT0_T1_T2_T3_T4_T6_E12temp_storage+32];
	selp.b32 	%r324, %r323, 0, %p40;
	add.s32 	%r325, %r322, %r324;
	setp.gt.s32 	%p41, %r120, 224;
	ld.shared.u32 	%r326, [_ZZN3cub18CUB_300001_SM_10006detail6reduce28DeviceReduceSingleTileKernelINS2_10policy_hubIijN4cuda3std3__44plusIiEEE10Policy1000EPiSC_iS9_iiNS7_10__identityEEEvT0_T1_T2_T3_T4_T6_E12temp_storage+36];
	selp.b32 	%r327, %r326, 0, %p41;
	add.s32 	%r686, %r325, %r327;
	bra.uni 	$L__BB11_72;
$L__BB11_56:
	mov.u32 	%r85, %tid.x;
	mul.wide.u32 	%rd35, %r85, 4;
	add.s64 	%rd19, %rd16, %rd35;
	// begin inline asm
	ld.global.nc.u32 %r122, [%rd19];
	// end inline asm
	add.s64 	%rd20, %rd19, 1024;
	// begin inline asm
	ld.global.nc.u32 %r123, [%rd20];
	// end inline asm
	add.s64 	%rd21, %rd19, 2048;
	// begin inline asm
	ld.global.nc.u32 %r124, [%rd21];
	// end inline asm
	add.s64 	%rd22, %rd19, 3072;
	// begin inline asm
	ld.global.nc.u32 %r125, [%rd22];
	// end inline asm
	add.s64 	%rd23, %rd19, 4096;
	// begin inline asm
	ld.global.nc.u32 %r126, [%rd23];
	// end inline asm
	add.s64 	%rd24, %rd19, 5120;
	// begin inline asm
	ld.global.nc.u32 %r127, [%rd24];
	// end inline asm
	add.s64 	%rd25, %rd19, 6144;
	// begin inline asm
	ld.global.nc.u32 %r128, [%rd25];
	// end inline asm
	add.s64 	%rd26, %rd19, 7168;
	// begin inline asm
	ld.global.nc.u32 %r129, [%rd26];
	// end inline asm
	add.s64 	%rd27, %rd19, 8192;
	// begin inline asm
	ld.global.nc.u32 %r130, [%rd27];
	// end inline asm
	add.s64 	%rd28, %rd19, 9216;
	// begin inline asm
	ld.global.nc.u32 %r131, [%rd28];
	// end inline asm
	add.s64 	%rd29, %rd19, 10240;
	// begin inline asm
	ld.global.nc.u32 %r132, [%rd29];
	// end inline asm
	add.s64 	%rd30, %rd19, 11264;
	// begin inline asm
	ld.global.nc.u32 %r133, [%rd30];
	// end inline asm
	add.s64 	%rd31, %rd19, 12288;
	// begin inline asm
	ld.global.nc.u32 %r134, [%rd31];
	// end inline asm
	add.s64 	%rd32, %rd19, 13312;
	// begin inline asm
	ld.global.nc.u32 %r135, [%rd32];
	// end inline asm
	add.s64 	%rd33, %rd19, 14336;
	// begin inline asm
	ld.global.nc.u32 %r136, [%rd33];
	// end inline asm
	add.s64 	%rd34, %rd19, 15360;
	// begin inline asm
	ld.global.nc.u32 %r137, [%rd34];
	// end inline asm
	add.s32 	%r139, %r123, %r122;
	add.s32 	%r140, %r124, %r139;
	add.s32 	%r141, %r125, %r140;
	add.s32 	%r142, %r126, %r141;
	add.s32 	%r143, %r127, %r142;
	add.s32 	%r144, %r128, %r143;
	add.s32 	%r145, %r129, %r144;
	add.s32 	%r146, %r130, %r145;
	add.s32 	%r147, %r131, %r146;
	add.s32 	%r148, %r132, %r147;
	add.s32 	%r149, %r133, %r148;
	add.s32 	%r150, %r134, %r149;
	add.s32 	%r151, %r135, %r150;
	add.s32 	%r152, %r136, %r151;
	add.s32 	%r685, %r137, %r152;
	setp.lt.u32 	%p4, %r120, 8192;
	mov.b32 	%r674, 4096;
	@%p4 bra 	$L__BB11_60;
	add.s32 	%r87, %r120, -4096;
	mov.b32 	%r674, 4096;
$L__BB11_58:
	mul.wide.s32 	%rd52, %r674, 4;
	add.s64 	%rd36, %rd19, %rd52;
	// begin inline asm
	ld.global.nc.u32 %r154, [%rd36];
	// end inline asm
	add.s64 	%rd37, %rd36, 1024;
	// begin inline asm
	ld.global.nc.u32 %r155, [%rd37];
	// end inline asm
	add.s64 	%rd38, %rd36, 2048;
	// begin inline asm
	ld.global.nc.u32 %r156, [%rd38];
	// end inline asm
	add.s64 	%rd39, %rd36, 3072;
	// begin inline asm
	ld.global.nc.u32 %r157, [%rd39];
	// end inline asm
	add.s64 	%rd40, %rd36, 4096;
	// begin inline asm
	ld.global.nc.u32 %r158, [%rd40];
	// end inline asm
	add.s64 	%rd41, %rd36, 5120;
	// begin inline asm
	ld.global.nc.u32 %r159, [%rd41];
	// end inline asm
	add.s64 	%rd42, %rd36, 6144;
	// begin inline asm
	ld.global.nc.u32 %r160, [%rd42];
	// end inline asm
	add.s64 	%rd43, %rd36, 7168;
	// begin inline asm
	ld.global.nc.u32 %r161, [%rd43];
	// end inline asm
	add.s64 	%rd44, %rd36, 8192;
	// begin inline asm
	ld.global.nc.u32 %r162, [%rd44];
	// end inline asm
	add.s64 	%rd45, %rd36, 9216;
	// begin inline asm
	ld.global.nc.u32 %r163, [%rd45];
	// end inline asm
	add.s64 	%rd46, %rd36, 10240;
	// begin inline asm
	ld.global.nc.u32 %r164, [%rd46];
	// end inline asm
	add.s64 	%rd47, %rd36, 11264;
	// begin inline asm
	ld.global.nc.u32 %r165, [%rd47];
	// end inline asm
	add.s64 	%rd48, %rd36, 12288;
	// begin inline asm
	ld.global.nc.u32 %r166, [%rd48];
	// end inline asm
	add.s64 	%rd49, %rd36, 13312;
	// begin inline asm
	ld.global.nc.u32 %r167, [%rd49];
	// end inline asm
	add.s64 	%rd50, %rd36, 14336;
	// begin inline asm
	ld.global.nc.u32 %r168, [%rd50];
	// end inline asm
	add.s64 	%rd51, %rd36, 15360;
	// begin inline asm
	ld.global.nc.u32 %r169, [%rd51];
	// end inline asm
	add.s32 	%r170, %r154, %r685;
	add.s32 	%r171, %r155, %r170;
	add.s32 	%r172, %r156, %r171;
	add.s32 	%r173, %r157, %r172;
	add.s32 	%r174, %r158, %r173;
	add.s32 	%r175, %r159, %r174;
	add.s32 	%r176, %r160, %r175;
	add.s32 	%r177, %r161, %r176;
	add.s32 	%r178, %r162, %r177;
	add.s32 	%r179, %r163, %r178;
	add.s32 	%r180, %r164, %r179;
	add.s32 	%r181, %r165, %r180;
	add.s32 	%r182, %r166, %r181;
	add.s32 	%r183, %r167, %r182;
	add.s32 	%r184, %r168, %r183;
	add.s32 	%r685, %r169, %r184;
	sub.s32 	%r185, %r120, %r674;
	setp.lt.s32 	%p5, %r185, 4096;
	@%p5 bra 	$L__BB11_68;
	add.s32 	%r674, %r674, 4096;
	setp.le.s32 	%p6, %r674, %r87;
	@%p6 bra 	$L__BB11_58;
$L__BB11_60:
	setp.le.s32 	%p7, %r120, %r674;
	@%p7 bra 	$L__BB11_68;
	sub.s32 	%r94, %r120, %r674;
	setp.ge.s32 	%p8, %r85, %r94;
	@%p8 bra 	$L__BB11_68;
	not.b32 	%r187, %r85;
	add.s32 	%r188, %r120, %r187;
	sub.s32 	%r95, %r188, %r674;
	and.b32  	%r189, %r95, 768;
	setp.eq.s32 	%p9, %r189, 768;
	mov.u32 	%r679, %r85;
	@%p9 bra 	$L__BB11_65;
	add.s32 	%r676, %r85, %r674;
	shr.u32 	%r190, %r95, 8;
	add.s32 	%r191, %r190, 1;
	and.b32  	%r192, %r191, 3;
	neg.s32 	%r675, %r192;
	mov.u32 	%r679, %r85;
$L__BB11_64:
	.pragma "nounroll";
	mul.wide.u32 	%rd54, %r676, 4;
	add.s64 	%rd53, %rd16, %rd54;
	// begin inline asm
	ld.global.nc.u32 %r193, [%rd53];
	// end inline asm
	add.s32 	%r685, %r193, %r685;
	add.s32 	%r679, %r679, 256;
	add.s32 	%r676, %r676, 256;
	add.s32 	%r675, %r675, 1;
	setp.ne.s32 	%p10, %r675, 0;
	@%p10 bra 	$L__BB11_64;
$L__BB11_65:
	setp.lt.u32 	%p11, %r95, 768;
	@%p11 bra 	$L__BB11_68;
	cvt.u64.u32 	%rd55, %r679;
	cvt.u64.u32 	%rd56, %r674;
	add.s64 	%rd57, %rd55, %rd56;
	shl.b64 	%rd58, %rd57, 2;
	add.s64 	%rd59, %rd58, %rd16;
	add.s64 	%rd124, %rd59, 2048;
	add.s32 	%r682, %r679, %r674;
$L__BB11_67:
	mul.wide.u32 	%rd64, %r682, 4;
	add.s64 	%rd60, %rd16, %rd64;
	// begin inline asm
	ld.global.nc.u32 %r194, [%rd60];
	// end inline asm
	add.s32 	%r198, %r194, %r685;
	add.s64 	%rd61, %rd124, -1024;
	// begin inline asm
	ld.global.nc.u32 %r195, [%rd61];
	// end inline asm
	add.s32 	%r199, %r195, %r198;
	// begin inline asm
	ld.global.nc.u32 %r196, [%rd124];
	// end inline asm
	add.s32 	%r200, %r196, %r199;
	add.s64 	%rd63, %rd124, 1024;
	// begin inline asm
	ld.global.nc.u32 %r197, [%rd63];
	// end inline asm
	add.s32 	%r685, %r197, %r200;
	add.s32 	%r679, %r679, 1024;
	add.s64 	%rd124, %rd124, 4096;
	add.s32 	%r682, %r682, 1024;
	setp.lt.s32 	%p12, %r679, %r94;
	@%p12 bra 	$L__BB11_67;
$L__BB11_68:
	// begin inline asm
	mov.u32 %r201, %laneid;
	// end inline asm
	mov.b32 	%r204, 1;
	mov.b32 	%r225, 31;
	mov.b32 	%r226, -1;
	// begin inline asm
	shfl.sync.down.b32 %r202, %r685, %r204, %r225, %r226;
	// end inline asm
	setp.gt.s32 	%p13, %r201, 30;
	selp.b32 	%r227, 0, %r202, %p13;
	add.s32 	%r208, %r227, %r685;
	mov.b32 	%r209, 2;
	// begin inline asm
	shfl.sync.down.b32 %r207, %r208, %r209, %r225, %r226;
	// end inline asm
	setp.gt.s32 	%p14, %r201, 29;
	selp.b32 	%r228, 0, %r207, %p14;
	add.s32 	%r213, %r208, %r228;
	mov.b32 	%r214, 4;
	// begin inline asm
	shfl.sync.down.b32 %r212, %r213, %r214, %r225, %r226;
	// end inline asm
	setp.gt.s32 	%p15, %r201, 27;
	selp.b32 	%r229, 0, %r212, %p15;
	add.s32 	%r218, %r213, %r229;
	mov.b32 	%r219, 8;
	// begin inline asm
	shfl.sync.down.b32 %r217, %r218, %r219, %r225, %r226;
	// end inline asm
	setp.gt.s32 	%p16, %r201, 23;
	selp.b32 	%r230, 0, %r217, %p16;
	add.s32 	%r223, %r218, %r230;
	mov.b32 	%r224, 16;
	// begin inline asm
	shfl.sync.down.b32 %r222, %r223, %r224, %r225, %r226;
	// end inline asm
	setp.gt.s32 	%p17, %r201, 15;
	selp.b32 	%r231, 0, %r222, %p17;
	add.s32 	%r686, %r223, %r231;
	setp.ne.s32 	%p18, %r201, 0;
	@%p18 bra 	$L__BB11_70;
	shr.u32 	%r232, %r85, 3;
	and.b32  	%r233, %r232, 124;
	mov.u32 	%r234, _ZZN3cub18CUB_300001_SM_10006detail6reduce28DeviceReduceSingleTileKernelINS2_10policy_hubIijN4cuda3std3__44plusIiEEE10Policy1000EPiSC_iS9_iiNS7_10__identityEEEvT0_T1_T2_T3_T4_T6_E12temp_storage;
	add.s32 	%r235, %r234, %r233;
	st.shared.u32 	[%r235+8], %r686;
$L__BB11_70:
	bar.sync 	0;
	setp.ne.s32 	%p19, %r85, 0;
	@%p19 bra 	$L__BB11_72;
	ld.shared.u32 	%r236, [_ZZN3cub18CUB_300001_SM_10006detail6reduce28DeviceReduceSingleTileKernelINS2_10policy_hubIijN4cuda3std3__44plusIiEEE10Policy1000EPiSC_iS9_iiNS7_10__identityEEEvT0_T1_T2_T3_T4_T6_E12temp_storage+12];
	add.s32 	%r237, %r236, %r686;
	ld.shared.u32 	%r238, [_ZZN3cub18CUB_300001_SM_10006detail6reduce28DeviceReduceSingleTileKernelINS2_10policy_hubIijN4cuda3std3__44plusIiEEE10Policy1000EPiSC_iS9_iiNS7_10__identityEEEvT0_T1_T2_T3_T4_T6_E12temp_storage+16];
	add.s32 	%r239, %r237, %r238;
	ld.shared.u32 	%r240, [_ZZN3cub18CUB_300001_SM_10006detail6reduce28DeviceReduceSingleTileKernelINS2_10policy_hubIijN4cuda3std3__44plusIiEEE10Policy1000EPiSC_iS9_iiNS7_10__identityEEEvT0_T1_T2_T3_T4_T6_E12temp_storage+20];
	add.s32 	%r241, %r239, %r240;
	ld.shared.u32 	%r242, [_ZZN3cub18CUB_300001_SM_10006detail6reduce28DeviceReduceSingleTileKernelINS2_10policy_hubIijN4cuda3std3__44plusIiEEE10Policy1000EPiSC_iS9_iiNS7_10__identityEEEvT0_T1_T2_T3_T4_T6_E12temp_storage+24];
	add.s32 	%r243, %r241, %r242;
	ld.shared.u32 	%r244, [_ZZN3cub18CUB_300001_SM_10006detail6reduce28DeviceReduceSingleTileKernelINS2_10policy_hubIijN4cuda3std3__44plusIiEEE10Policy1000EPiSC_iS9_iiNS7_10__identityEEEvT0_T1_T2_T3_T4_T6_E12temp_storage+28];
	add.s32 	%r245, %r243, %r244;
	ld.shared.u32 	%r246, [_ZZN3cub18CUB_300001_SM_10006detail6reduce28DeviceReduceSingleTileKernelINS2_10policy_hubIijN4cuda3std3__44plusIiEEE10Policy1000EPiSC_iS9_iiNS7_10__identityEEEvT0_T1_T2_T3_T4_T6_E12temp_storage+32];
	add.s32 	%r247, %r245, %r246;
	ld.shared.u32 	%r248, [_ZZN3cub18CUB_300001_SM_10006detail6reduce28DeviceReduceSingleTileKernelINS2_10policy_hubIijN4cuda3std3__44plusIiEEE10Policy1000EPiSC_iS9_iiNS7_10__identityEEEvT0_T1_T2_T3_T4_T6_E12temp_storage+36];
	add.s32 	%r686, %r247, %r248;
$L__BB11_72:
	mov.u32 	%r631, %tid.x;
	setp.ne.s32 	%p95, %r631, 0;
	@%p95 bra 	$L__BB11_74;
	add.s32 	%r632, %r686, %r121;
	st.global.u32 	[%rd1], %r632;
$L__BB11_74:
	ret;

}
	// .globl	_ZN3cub18CUB_300001_SM_10006detail6reduce28DeviceReduceSingleTileKernelINS2_10policy_hubIiyN4cuda3std3__44plusIiEEE10Policy1000EN6thrust24THRUST_300001_SM_1000_NS10device_ptrIiEEPiyS9_iiNS7_10__identityEEEvT0_T1_T2_T3_T4_T6_
.visible .entry _ZN3cub18CUB_300001_SM_10006detail6reduce28DeviceReduceSingleTileKernelINS2_10policy_hubIiyN4cuda3std3__44plusIiEEE10Policy1000EN6thrust24THRUST_300001_SM_1000_NS10device_ptrIiEEPiyS9_iiNS7_10__identityEEEvT0_T1_T2_T3_T4_T6_(
	.param .align 8 .b8 _ZN3cub18CUB_300001_SM_10006detail6reduce28DeviceReduceSingleTileKernelINS2_10policy_hubIiyN4cuda3std3__44plusIiEEE10Policy1000EN6thrust24THRUST_300001_SM_1000_NS10device_ptrIiEEPiyS9_iiNS7_10__identityEEEvT0_T1_T2_T3_T4_T6__param_0[8],
	.param .u64 .ptr .align 1 _ZN3cub18CUB_300001_SM_10006detail6reduce28DeviceReduceSingleTileKernelINS2_10policy_hubIiyN4cuda3std3__44plusIiEEE10Policy1000EN6thrust24THRUST_300001_SM_1000_NS10device_ptrIiEEPiyS9_iiNS7_10__identityEEEvT0_T1_T2_T3_T4_T6__param_1,
	.param .u64 _ZN3cub18CUB_300001_SM_10006detail6reduce28DeviceReduceSingleTileKernelINS2_10policy_hubIiyN4cuda3std3__44plusIiEEE10Policy1000EN6thrust24THRUST_300001_SM_1000_NS10device_ptrIiEEPiyS9_iiNS7_10__identityEEEvT0_T1_T2_T3_T4_T6__param_2,
	.param .align 1 .b8 _ZN3cub18CUB_300001_SM_10006detail6reduce28DeviceReduceSingleTileKernelINS2_10policy_hubIiyN4cuda3std3__44plusIiEEE10Policy1000EN6thrust24THRUST_300001_SM_1000_NS10device_ptrIiEEPiyS9_iiNS7_10__identityEEEvT0_T1_T2_T3_T4_T6__param_3[1],
	.param .u32 _ZN3cub18CUB_300001_SM_10006detail6reduce28DeviceReduceSingleTileKernelINS2_10policy_hubIiyN4cuda3std3__44plusIiEEE10Policy1000EN6thrust24THRUST_300001_SM_1000_NS10device_ptrIiEEPiyS9_iiNS7_10__identityEEEvT0_T1_T2_T3_T4_T6__param_4,
	.param .align 1 .b8 _ZN3cub18CUB_300001_SM_10006detail6reduce28DeviceReduceSingleTileKernelINS2_10policy_hubIiyN4cuda3std3__44plusIiEEE10Policy1000EN6thrust24THRUST_300001_SM_1000_NS10device_ptrIiEEPiyS9_iiNS7_10__identityEEEvT0_T1_T2_T3_T4_T6__param_5[1]
)
.maxntid 256
.minnctapersm 1
{
	.reg .pred 	%p<59>;
	.reg .b32 	%r<471>;
	.reg .b64 	%rd<56>;
	// demoted variable
	.shared .align 4 .b8 _ZZN3cub18CUB_300001_SM_10006detail6reduce28DeviceReduceSingleTileKernelINS2_10policy_hubIiyN4cuda3std3__44plusIiEEE10Policy1000EN6thrust24THRUST_300001_SM_1000_NS10device_ptrIiEEPiyS9_iiNS7_10__identityEEEvT0_T1_T2_T3_T4_T6_E12temp_storage[44];
	ld.param.u64 	%rd18, [_ZN3cub18CUB_300001_SM_10006detail6reduce28DeviceReduceSingleTileKernelINS2_10policy_hubIiyN4cuda3std3__44plusIiEEE10Policy1000EN6thrust24THRUST_300001_SM_1000_NS10device_ptrIiEEPiyS9_iiNS7_10__identityEEEvT0_T1_T2_T3_T4_T6__param_0];
	ld.param.u64 	%rd20, [_ZN3cub18CUB_300001_SM_10006detail6reduce28DeviceReduceSingleTileKernelINS2_10policy_hubIiyN4cuda3std3__44plusIiEEE10Policy1000EN6thrust24THRUST_300001_SM_1000_NS10device_ptrIiEEPiyS9_iiNS7_10__identityEEEvT0_T1_T2_T3_T4_T6__param_1];
	ld.param.u64 	%rd19, [_ZN3cub18CUB_300001_SM_10006detail6reduce28DeviceReduceSingleTileKernelINS2_10policy_hubIiyN4cuda3std3__44plusIiEEE10Policy1000EN6thrust24THRUST_300001_SM_1000_NS10device_ptrIiEEPiyS9_iiNS7_10__identityEEEvT0_T1_T2_T3_T4_T6__param_2];
	ld.param.u32 	%r81, [_ZN3cub18CUB_300001_SM_10006detail6reduce28DeviceReduceSingleTileKernelINS2_10policy_hubIiyN4cuda3std3__44plusIiEEE10Policy1000EN6thrust24THRUST_300001_SM_1000_NS10device_ptrIiEEPiyS9_iiNS7_10__identityEEEvT0_T1_T2_T3_T4_T6__param_4];
	cvta.to.global.u64 	%rd1, %rd20;
	setp.ne.s64 	%p1, %rd19, 0;
	@%p1 bra 	$L__BB12_3;
	mov.u32 	%r434, %tid.x;
	setp.ne.s32 	%p58, %r434, 0;
	@%p58 bra 	$L__BB12_51;
	st.global.u32 	[%rd1], %r81;
	bra.uni 	$L__BB12_51;
$L__BB12_3:
	cvta.to.global.u64 	%rd2, %rd18;
	setp.gt.u64 	%p2, %rd19, 4095;
	@%p2 bra 	$L__BB12_28;
	cvt.u32.u64 	%r1, %rd19;
	mov.u32 	%r2, %tid.x;
	setp.ge.u32 	%p24, %r2, %r1;
	mov.b32 	%r452, 0;
	mov.u32 	%r441, %r2;
	@%p24 bra 	$L__BB12_6;
	mul.wide.u32 	%rd41, %r2, 4;
	add.s64 	%rd42, %rd2, %rd41;
	ld.global.u32 	%r452, [%rd42];
	add.s32 	%r441, %r2, 256;
$L__BB12_6:
	setp.ge.u32 	%p25, %r441, %r1;
	@%p25 bra 	$L__BB12_19;
	not.b32 	%r261, %r441;
	add.s32 	%r262, %r261, %r1;
	shr.u32 	%r263, %r262, 8;
	add.s32 	%r7, %r263, 1;
	and.b32  	%r8, %r7, 15;
	setp.lt.u32 	%p26, %r262, 3840;
	@%p26 bra 	$L__BB12_10;
	and.b32  	%r264, %r7, 33554416;
	neg.s32 	%r437, %r264;
	mul.wide.u32 	%rd43, %r441, 4;
	add.s64 	%rd44, %rd43, %rd2;
	add.s64 	%rd51, %rd44, 8192;
$L__BB12_9:
	.pragma "nounroll";
	ld.global.u32 	%r265, [%rd51+-8192];
	add.s32 	%r266, %r265, %r452;
	ld.global.u32 	%r267, [%rd51+-7168];
	add.s32 	%r268, %r267, %r266;
	ld.global.u32 	%r269, [%rd51+-6144];
	add.s32 	%r270, %r269, %r268;
	ld.global.u32 	%r271, [%rd51+-5120];
	add.s32 	%r272, %r271, %r270;
	ld.global.u32 	%r273, [%rd51+-4096];
	add.s32 	%r274, %r273, %r272;
	ld.global.u32 	%r275, [%rd51+-3072];
	add.s32 	%r276, %r275, %r274;
	ld.global.u32 	%r277, [%rd51+-2048];
	add.s32 	%r278, %r277, %r276;
	ld.global.u32 	%r279, [%rd51+-1024];
	add.s32 	%r280, %r279, %r278;
	ld.global.u32 	%r281, [%rd51];
	add.s32 	%r282, %r281, %r280;
	ld.global.u32 	%r283, [%rd51+1024];
	add.s32 	%r284, %r283, %r282;
	ld.global.u32 	%r285, [%rd51+2048];
	add.s32 	%r286, %r285, %r284;
	ld.global.u32 	%r287, [%rd51+3072];
	add.s32 	%r288, %r287, %r286;
	ld.global.u32 	%r289, [%rd51+4096];
	add.s32 	%r290, %r289, %r288;
	ld.global.u32 	%r291, [%rd51+5120];
	add.s32 	%r292, %r291, %r290;
	ld.global.u32 	%r293, [%rd51+6144];
	add.s32 	%r294, %r293, %r292;
	ld.global.u32 	%r295, [%rd51+7168];
	add.s32 	%r452, %r295, %r294;
	add.s32 	%r441, %r441, 4096;
	add.s32 	%r437, %r437, 16;
	add.s64 	%rd51, %rd51, 16384;
	setp.ne.s32 	%p27, %r437, 0;
	@%p27 bra 	$L__BB12_9;
$L__BB12_10:
	setp.eq.s32 	%p28, %r8, 0;
	@%p28 bra 	$L__BB12_19;
	and.b32  	%r19, %r7, 7;
	setp.lt.u32 	%p29, %r8, 8;
	@%p29 bra 	$L__BB12_13;
	mul.wide.s32 	%rd45, %r441, 4;
	add.s64 	%rd46, %rd2, %rd45;
	ld.global.u32 	%r297, [%rd46];
	add.s32 	%r298, %r297, %r452;
	ld.global.u32 	%r299, [%rd46+1024];
	add.s32 	%r300, %r299, %r298;
	ld.global.u32 	%r301, [%rd46+2048];
	add.s32 	%r302, %r301, %r300;
	ld.global.u32 	%r303, [%rd46+3072];
	add.s32 	%r304, %r303, %r302;
	ld.global.u32 	%r305, [%rd46+4096];
	add.s32 	%r306, %r305, %r304;
	ld.global.u32 	%r307, [%rd46+5120];
	add.s32 	%r308, %r307, %r306;
	ld.global.u32 	%r309, [%rd46+6144];
	add.s32 	%r310, %r309, %r308;
	ld.global.u32 	%r311, [%rd46+7168];
	add.s32 	%r452, %r311, %r310;
	add.s32 	%r441, %r441, 2048;
$L__BB12_13:
	setp.eq.s32 	%p30, %r19, 0;
	@%p30 bra 	$L__BB12_19;
	and.b32  	%r25, %r7, 3;
	setp.lt.u32 	%p31, %r19, 4;
	@%p31 bra 	$L__BB12_16;
	mul.wide.s32 	%rd47, %r441, 4;
	add.s64 	%rd48, %rd2, %rd47;
	ld.global.u32 	%r313, [%rd48];
	add.s32 	%r314, %r313, %r452;
	ld.global.u32 	%r315, [%rd48+1024];
	add.s32 	%r316, %r315, %r314;
	ld.global.u32 	%r317, [%rd48+2048];
	add.s32 	%r318, %r317, %r316;
	ld.global.u32 	%r319, [%rd48+3072];
	add.s32 	%r452, %r319, %r318;
	add.s32 	%r441, %r441, 1024;
$L__BB12_16:
	setp.eq.s32 	%p32, %r25, 0;
	@%p32 bra 	$L__BB12_19;
	neg.s32 	%r449, %r25;
$L__BB12_18:
	.pragma "nounroll";
	mul.wide.s32 	%rd49, %r441, 4;
	add.s64 	%rd50, %rd2, %rd49;
	ld.global.u32 	%r320, [%rd50];
	add.s32 	%r452, %r320, %r452;
	add.s32 	%r441, %r441, 256;
	add.s32 	%r449, %r449, 1;
	setp.ne.s32 	%p33, %r449, 0;
	@%p33 bra 	$L__BB12_18;
$L__BB12_19:
	setp.lt.u64 	%p34, %rd19, 256;
	@%p34 bra 	$L__BB12_24;
	// begin inline asm
	mov.u32 %r384, %laneid;
	// end inline asm
	mov.b32 	%r387, 1;
	mov.b32 	%r408, 31;
	mov.b32 	%r409, -1;
	// begin inline asm
	shfl.sync.down.b32 %r385, %r452, %r387, %r408, %r409;
	// end inline asm
	setp.gt.s32 	%p50, %r384, 30;
	selp.b32 	%r410, 0, %r385, %p50;
	add.s32 	%r391, %r410, %r452;
	mov.b32 	%r392, 2;
	// begin inline asm
	shfl.sync.down.b32 %r390, %r391, %r392, %r408, %r409;
	// end inline asm
	setp.gt.s32 	%p51, %r384, 29;
	selp.b32 	%r411, 0, %r390, %p51;
	add.s32 	%r396, %r391, %r411;
	mov.b32 	%r397, 4;
	// begin inline asm
	shfl.sync.down.b32 %r395, %r396, %r397, %r408, %r409;
	// end inline asm
	setp.gt.s32 	%p52, %r384, 27;
	selp.b32 	%r412, 0, %r395, %p52;
	add.s32 	%r401, %r396, %r412;
	mov.b32 	%r402, 8;
	// begin inline asm
	shfl.sync.down.b32 %r400, %r401, %r402, %r408, %r409;
	// end inline asm
	setp.gt.s32 	%p53, %r384, 23;
	selp.b32 	%r413, 0, %r400, %p53;
	add.s32 	%r406, %r401, %r413;
	mov.b32 	%r407, 16;
	// begin inline asm
	shfl.sync.down.b32 %r405, %r406, %r407, %r408, %r409;
	// end inline asm
	setp.gt.s32 	%p54, %r384, 15;
	selp.b32 	%r414, 0, %r405, %p54;
	add.s32 	%r470, %r406, %r414;
	setp.ne.s32 	%p55, %r384, 0;
	@%p55 bra 	$L__BB12_22;
	shr.u32 	%r415, %r2, 3;
	and.b32  	%r416, %r415, 124;
	mov.u32 	%r417, _ZZN3cub18CUB_300001_SM_10006detail6reduce28DeviceReduceSingleTileKernelINS2_10policy_hubIiyN4cuda3std3__44plusIiEEE10Policy1000EN6thrust24THRUST_300001_SM_1000_NS10device_ptrIiEEPiyS9_iiNS7_10__identityEEEvT0_T1_T2_T3_T4_T6_E12temp_storage;
	add.s32 	%r418, %r417, %r416;
	st.shared.u32 	[%r418+8], %r470;
$L__BB12_22:
	bar.sync 	0;
	setp.ne.s32 	%p56, %r2, 0;
	@%p56 bra 	$L__BB12_49;
	ld.shared.u32 	%r419, [_ZZN3cub18CUB_300001_SM_10006detail6reduce28DeviceReduceSingleTileKernelINS2_10policy_hubIiyN4cuda3std3__44plusIiEEE10Policy1000EN6thrust24THRUST_300001_SM_1000_NS10device_ptrIiEEPiyS9_iiNS7_10__identityEEEvT0_T1_T2_T3_T4_T6_E12temp_storage+12];
	add.s32 	%r420, %r419, %r470;
	ld.shared.u32 	%r421, [_ZZN3cub18CUB_300001_SM_10006detail6reduce28DeviceReduceSingleTileKernelINS2_10policy_hubIiyN4cuda3std3__44plusIiEEE10Policy1000EN6thrust24THRUST_300001_SM_1000_NS10device_ptrIiEEPiyS9_iiNS7_10__identityEEEvT0_T1_T2_T3_T4_T6_E12temp_storage+16];
	add.s32 	%r422, %r420, %r421;
	ld.shared.u32 	%r423, [_ZZN3cub18CUB_300001_SM_10006detail6reduce28DeviceReduceSingleTileKernelINS2_10policy_hubIiyN4cuda3std3__44plusIiEEE10Policy1000EN6thrust24THRUST_300001_SM_1000_NS10device_ptrIiEEPiyS9_iiNS7_10__identityEEEvT0_T1_T2_T3_T4_T6_E12temp_storage+20];
	add.s32 	%r424, %r422, %r423;
	ld.shared.u32 	%r425, [_ZZN3cub18CUB_300001_SM_10006detail6reduce28DeviceReduceSingleTileKernelINS2_10policy_hubIiyN4cuda3std3__44plusIiEEE10Policy1000EN6thrust24THRUST_300001_SM_1000_NS10device_ptrIiEEPiyS9_iiNS7_10__identityEEEvT0_T1_T2_T3_T4_T6_E12temp_storage+24];
	add.s32 	%r426, %r424, %r425;
	ld.shared.u32 	%r427, [_ZZN3cub18CUB_300001_SM_10006detail6reduce28DeviceReduceSingleTileKernelINS2_10policy_hubIiyN4cuda3std3__44plusIiEEE10Policy1000EN6thrust24THRUST_300001_SM_1000_NS10device_ptrIiEEPiyS9_iiNS7_10__identityEEEvT0_T1_T2_T3_T4_T6_E12temp_storage+28];
	add.s32 	%r428, %r426, %r427;
	ld.shared.u32 	%r429, [_ZZN3cub18CUB_300001_SM_10006detail6reduce28DeviceReduceSingleTileKernelINS2_10policy_hubIiyN4cuda3std3__44plusIiEEE10Policy1000EN6thrust24THRUST_300001_SM_1000_NS10device_ptrIiEEPiyS9_iiNS7_10__identityEEEvT0_T1_T2_T3_T4_T6_E12temp_storage+32];
	add.s32 	%r430, %r428, %r429;
	ld.shared.u32 	%r431, [_ZZN3cub18CUB_300001_SM_10006detail6reduce28DeviceReduceSingleTileKernelINS2_10policy_hubIiyN4cuda3std3__44plusIiEEE10Policy1000EN6thrust24THRUST_300001_SM_1000_NS10device_ptrIiEEPiyS9_iiNS7_10__identityEEEvT0_T1_T2_T3_T4_T6_E12temp_storage+36];
	add.s32 	%r470, %r430, %r431;
	bra.uni 	$L__BB12_49;
$L__BB12_24:
	// begin inline asm
	mov.u32 %r321, %laneid;
	// end inline asm
	and.b32  	%r347, %r2, 992;
	add.s32 	%r348, %r347, 32;
	setp.gt.u32 	%p35, %r348, %r1;
	not.b32 	%r349, %r347;
	add.s32 	%r350, %r1, %r349;
	selp.b32 	%r345, %r350, 31, %p35;
	mov.b32 	%r324, 1;
	mov.b32 	%r346, -1;
	// begin inline asm
	shfl.sync.down.b32 %r322, %r452, %r324, %r345, %r346;
	// end inline asm
	setp.lt.s32 	%p36, %r321, %r345;
	selp.b32 	%r351, %r322, 0, %p36;
	add.s32 	%r328, %r351, %r452;
	mov.b32 	%r329, 2;
	// begin inline asm
	shfl.sync.down.b32 %r327, %r328, %r329, %r345, %r346;
	// end inline asm
	add.s32 	%r352, %r321, 2;
	setp.gt.s32 	%p37, %r352, %r345;
	selp.b32 	%r353, 0, %r327, %p37;
	add.s32 	%r333, %r328, %r353;
	mov.b32 	%r334, 4;
	// begin inline asm
	shfl.sync.down.b32 %r332, %r333, %r334, %r345, %r346;
	// end inline asm
	add.s32 	%r354, %r321, 4;
	setp.gt.s32 	%p38, %r354, %r345;
	selp.b32 	%r355, 0, %r332, %p38;
	add.s32 	%r338, %r333, %r355;
	mov.b32 	%r339, 8;
	// begin inline asm
	shfl.sync.down.b32 %r337, %r338, %r339, %r345, %r346;
	// end inline asm
	add.s32 	%r356, %r321, 8;
	setp.gt.s32 	%p39, %r356, %r345;
	selp.b32 	%r357, 0, %r337, %p39;
	add.s32 	%r343, %r338, %r357;
	mov.b32 	%r344, 16;
	// begin inline asm
	shfl.sync.down.b32 %r342, %r343, %r344, %r345, %r346;
	// end inline asm
	add.s32 	%r358, %r321, 16;
	setp.gt.s32 	%p40, %r358, %r345;
	selp.b32 	%r359, 0, %r342, %p40;
	add.s32 	%r470, %r343, %r359;
	setp.ne.s32 	%p41, %r321, 0;
	@%p41 bra 	$L__BB12_26;
	shr.u32 	%r360, %r2, 3;
	and.b32  	%r361, %r360, 124;
	mov.u32 	%r362, _ZZN3cub18CUB_300001_SM_10006detail6reduce28DeviceReduceSingleTileKernelINS2_10policy_hubIiyN4cuda3std3__44plusIiEEE10Policy1000EN6thrust24THRUST_300001_SM_1000_NS10device_ptrIiEEPiyS9_iiNS7_10__identityEEEvT0_T1_T2_T3_T4_T6_E12temp_storage;
	add.s32 	%r363, %r362, %r361;
	st.shared.u32 	[%r363+8], %r470;
$L__BB12_26:
	bar.sync 	0;
	setp.ne.s32 	%p42, %r2, 0;
	@%p42 bra 	$L__BB12_49;
	setp.gt.u64 	%p43, %rd19, 32;
	ld.shared.u32 	%r364, [_ZZN3cub18CUB_300001_SM_10006detail6reduce28DeviceReduceSingleTileKernelINS2_10policy_hubIiyN4cuda3std3__44plusIiEEE10Policy1000EN6thrust24THRUST_300001_SM_1000_NS10device_ptrIiEEPiyS9_iiNS7_10__identityEEEvT0_T1_T2_T3_T4_T6_E12temp_storage+12];
	selp.b32 	%r365, %r364, 0, %p43;
	add.s32 	%r366, %r365, %r470;
	setp.gt.u64 	%p44, %rd19, 64;
	ld.shared.u32 	%r367, [_ZZN3cub18CUB_300001_SM_10006detail6reduce28DeviceReduceSingleTileKernelINS2_10policy_hubIiyN4cuda3std3__44plusIiEEE10Policy1000EN6thrust24THRUST_300001_SM_1000_NS10device_ptrIiEEPiyS9_iiNS7_10__identityEEEvT0_T1_T2_T3_T4_T6_E12temp_storage+16];
	selp.b32 	%r368, %r367, 0, %p44;
	add.s32 	%r369, %r366, %r368;
	setp.gt.u64 	%p45, %rd19, 96;
	ld.shared.u32 	%r370, [_ZZN3cub18CUB_300001_SM_10006detail6reduce28DeviceReduceSingleTileKernelINS2_10policy_hubIiyN4cuda3std3__44plusIiEEE10Policy1000EN6thrust24THRUST_300001_SM_1000_NS10device_ptrIiEEPiyS9_iiNS7_10__identityEEEvT0_T1_T2_T3_T4_T6_E12temp_storage+20];
	selp.b32 	%r371, %r370, 0, %p45;
	add.s32 	%r372, %r369, %r371;
	setp.gt.u64 	%p46, %rd19, 128;
	ld.shared.u32 	%r373, [_ZZN3cub18CUB_300001_SM_10006detail6reduce28DeviceReduceSingleTileKernelINS2_10policy_hubIiyN4cuda3std3__44plusIiEEE10Policy1000EN6thrust24THRUST_300001_SM_1000_NS10device_ptrIiEEPiyS9_iiNS7_10__identityEEEvT0_T1_T2_T3_T4_T6_E12temp_storage+24];
	selp.b32 	%r374, %r373, 0, %p46;
	add.s32 	%r375, %r372, %r374;
	setp.gt.u64 	%p47, %rd19, 160;
	ld.shared.u32 	%r376, [_ZZN3cub18CUB_300001_SM_10006detail6reduce28DeviceReduceSingleTileKernelINS2_10policy_hubIiyN4cuda3std3__44plusIiEEE10Policy1000EN6thrust24THRUST_300001_SM_1000_NS10device_ptrIiEEPiyS9_iiNS7_10__identityEEEvT0_T1_T2_T3_T4_T6_E12temp_storage+28];
	selp.b32 	%r377, %r376, 0, %p47;
	add.s32 	%r378, %r375, %r377;
	setp.gt.u64 	%p48, %rd19, 192;
	ld.shared.u32 	%r379, [_ZZN3cub18CUB_300001_SM_10006detail6reduce28DeviceReduceSingleTileKernelINS2_10policy_hubIiyN4cuda3std3__44plusIiEEE10Policy1000EN6thrust24THRUST_300001_SM_1000_NS10device_ptrIiEEPiyS9_iiNS7_10__identityEEEvT0_T1_T2_T3_T4_T6_E12temp_storage+32];
	selp.b32 	%r380, %r379, 0, %p48;
	add.s32 	%r381, %r378, %r380;
	setp.gt.u64 	%p49, %rd19, 224;
	ld.shared.u32 	%r382, [_ZZN3cub18CUB_300001_SM_10006detail6reduce28DeviceReduceSingleTileKernelINS2_10policy_hubIiyN4cuda3std3__44plusIiEEE10Policy1000EN6thrust24THRUST_300001_SM_1000_NS10device_ptrIiEEPiyS9_iiNS7_10__identityEEEvT0_T1_T2_T3_T4_T6_E12temp_storage+36];
	selp.b32 	%r383, %r382, 0, %p49;
	add.s32 	%r470, %r381, %r383;
	bra.uni 	$L__BB12_49;
$L__BB12_28:
	mov.u32 	%r43, %tid.x;
	cvt.u64.u32 	%rd6, %r43;
	mul.wide.u32 	%rd22, %r43, 4;
	add.s64 	%rd7, %rd2, %rd22;
	ld.global.u32 	%r82, [%rd7];
	ld.global.u32 	%r83, [%rd7+1024];
	ld.global.u32 	%r84, [%rd7+2048];
	ld.global.u32 	%r85, [%rd7+3072];
	ld.global.u32 	%r86, [%rd7+4096];
	ld.global.u32 	%r87, [%rd7+5120];
	ld.global.u32 	%r88, [%rd7+6144];
	ld.global.u32 	%r89, [%rd7+7168];
	ld.global.u32 	%r90, [%rd7+8192];
	ld.global.u32 	%r91, [%rd7+9216];
	ld.global.u32 	%r92, [%rd7+10240];
	ld.global.u32 	%r93, [%rd7+11264];
	ld.global.u32 	%r94, [%rd7+12288];
	ld.global.u32 	%r95, [%rd7+13312];
	ld.global.u32 	%r96, [%rd7+14336];
	ld.global.u32 	%r97, [%rd7+15360];
	add.s32 	%r98, %r83, %r82;
	add.s32 	%r99, %r84, %r98;
	add.s32 	%r100, %r85, %r99;
	add.s32 	%r101, %r86, %r100;
	add.s32 	%r102, %r87, %r101;
	add.s32 	%r103, %r88, %r102;
	add.s32 	%r104, %r89, %r103;
	add.s32 	%r105, %r90, %r104;
	add.s32 	%r106, %r91, %r105;
	add.s32 	%r107, %r92, %r106;
	add.s32 	%r108, %r93, %r107;
	add.s32 	%r109, %r94, %r108;
	add.s32 	%r110, %r95, %r109;
	add.s32 	%r111, %r96, %r110;
	add.s32 	%r469, %r97, %r111;
	add.s64 	%rd8, %rd19, -4096;
	setp.lt.u64 	%p3, %rd8, 4096;
	mov.b64 	%rd53, 4096;
	@%p3 bra 	$L__BB12_32;
	mov.b64 	%rd53, 4096;
$L__BB12_30:
	shl.b64 	%rd24, %rd53, 2;
	add.s64 	%rd25, %rd7, %rd24;
	ld.global.u32 	%r112, [%rd25];
	ld.global.u32 	%r113, [%rd25+1024];
	ld.global.u32 	%r114, [%rd25+2048];
	ld.global.u32 	%r115, [%rd25+3072];
	ld.global.u32 	%r116, [%rd25+4096];
	ld.global.u32 	%r117, [%rd25+5120];
	ld.global.u32 	%r118, [%rd25+6144];
	ld.global.u32 	%r119, [%rd25+7168];
	ld.global.u32 	%r120, [%rd25+8192];
	ld.global.u32 	%r121, [%rd25+9216];
	ld.global.u32 	%r122, [%rd25+10240];
	ld.global.u32 	%r123, [%rd25+11264];
	ld.global.u32 	%r124, [%rd25+12288];
	ld.global.u32 	%r125, [%rd25+13312];
	ld.global.u32 	%r126, [%rd25+14336];
	ld.global.u32 	%r127, [%rd25+15360];
	add.s32 	%r128, %r112, %r469;
	add.s32 	%r129, %r113, %r128;
	add.s32 	%r130, %r114, %r129;
	add.s32 	%r131, %r115, %r130;
	add.s32 	%r132, %r116, %r131;
	add.s32 	%r133, %r117, %r132;
	add.s32 	%r134, %r118, %r133;
	add.s32 	%r135, %r119, %r134;
	add.s32 	%r136, %r120, %r135;
	add.s32 	%r137, %r121, %r136;
	add.s32 	%r138, %r122, %r137;
	add.s32 	%r139, %r123, %r138;
	add.s32 	%r140, %r124, %r139;
	add.s32 	%r141, %r125, %r140;
	add.s32 	%r142, %r126, %r141;
	add.s32 	%r469, %r127, %r142;
	sub.s64 	%rd26, %rd19, %rd53;
	setp.lt.u64 	%p4, %rd26, 4096;
	@%p4 bra 	$L__BB12_45;
	add.s64 	%rd53, %rd53, 4096;
	setp.le.u64 	%p5, %rd53, %rd8;
	@%p5 bra 	$L__BB12_30;
$L__BB12_32:
	setp.le.u64 	%p6, %rd19, %rd53;
	cvt.u32.u64 	%r143, %rd53;
	cvt.u32.u64 	%r144, %rd19;
	sub.s32 	%r145, %r144, %r143;
	setp.ge.s32 	%p7, %r43, %r145;
	or.pred  	%p8, %p6, %p7;
	@%p8 bra 	$L__BB12_45;
	not.b32 	%r149, %r43;
	add.s32 	%r150, %r149, %r144;
	sub.s32 	%r152, %r150, %r143;
	shr.u32 	%r153, %r152, 8;
	add.s32 	%r48, %r153, 1;
	and.b32  	%r49, %r48, 15;
	setp.lt.u32 	%p9, %r152, 3840;
	mov.u32 	%r459, %r43;
	@%p9 bra 	$L__BB12_36;
	and.b32  	%r154, %r48, 33554416;
	neg.s32 	%r455, %r154;
	add.s64 	%rd27, %rd53, %rd6;
	shl.b64 	%rd28, %rd27, 2;
	add.s64 	%rd29, %rd28, %rd2;
	add.s64 	%rd54, %rd29, 8192;
	mov.u32 	%r459, %r43;
$L__BB12_35:
	.pragma "nounroll";
	ld.global.u32 	%r155, [%rd54+-8192];
	add.s32 	%r156, %r155, %r469;
	ld.global.u32 	%r157, [%rd54+-7168];
	add.s32 	%r158, %r157, %r156;
	ld.global.u32 	%r159, [%rd54+-6144];
	add.s32 	%r160, %r159, %r158;
	ld.global.u32 	%r161, [%rd54+-5120];
	add.s32 	%r162, %r161, %r160;
	ld.global.u32 	%r163, [%rd54+-4096];
	add.s32 	%r164, %r163, %r162;
	ld.global.u32 	%r165, [%rd54+-3072];
	add.s32 	%r166, %r165, %r164;
	ld.global.u32 	%r167, [%rd54+-2048];
	add.s32 	%r168, %r167, %r166;
	ld.global.u32 	%r169, [%rd54+-1024];
	add.s32 	%r170, %r169, %r168;
	ld.global.u32 	%r171, [%rd54];
	add.s32 	%r172, %r171, %r170;
	ld.global.u32 	%r173, [%rd54+1024];
	add.s32 	%r174, %r173, %r172;
	ld.global.u32 	%r175, [%rd54+2048];
	add.s32 	%r176, %r175, %r174;
	ld.global.u32 	%r177, [%rd54+3072];
	add.s32 	%r178, %r177, %r176;
	ld.global.u32 	%r179, [%rd54+4096];
	add.s32 	%r180, %r179, %r178;
	ld.global.u32 	%r181, [%rd54+5120];
	add.s32 	%r182, %r181, %r180;
	ld.global.u32 	%r183, [%rd54+6144];
	add.s32 	%r184, %r183, %r182;
	ld.global.u32 	%r185, [%rd54+7168];
	add.s32 	%r469, %r185, %r184;
	add.s32 	%r459, %r459, 4096;
	add.s32 	%r455, %r455, 16;
	add.s64 	%rd54, %rd54, 16384;
	setp.ne.s32 	%p10, %r455, 0;
	@%p10 bra 	$L__BB12_35;
$L__BB12_36:
	setp.eq.s32 	%p11, %r49, 0;
	@%p11 bra 	$L__BB12_45;
	and.b32  	%r60, %r48, 7;
	setp.lt.u32 	%p12, %r49, 8;
	@%p12 bra 	$L__BB12_39;
	cvt.u64.u32 	%rd30, %r459;
	add.s64 	%rd31, %rd53, %rd30;
	shl.b64 	%rd32, %rd31, 2;
	add.s64 	%rd33, %rd2, %rd32;
	ld.global.u32 	%r187, [%rd33];
	add.s32 	%r188, %r187, %r469;
	ld.global.u32 	%r189, [%rd33+1024];
	add.s32 	%r190, %r189, %r188;
	ld.global.u32 	%r191, [%rd33+2048];
	add.s32 	%r192, %r191, %r190;
	ld.global.u32 	%r193, [%rd33+3072];
	add.s32 	%r194, %r193, %r192;
	ld.global.u32 	%r195, [%rd33+4096];
	add.s32 	%r196, %r195, %r194;
	ld.global.u32 	%r197, [%rd33+5120];
	add.s32 	%r198, %r197, %r196;
	ld.global.u32 	%r199, [%rd33+6144];
	add.s32 	%r200, %r199, %r198;
	ld.global.u32 	%r201, [%rd33+7168];
	add.s32 	%r469, %r201, %r200;
	add.s32 	%r459, %r459, 2048;
$L__BB12_39:
	setp.eq.s32 	%p13, %r60, 0;
	@%p13 bra 	$L__BB12_45;
	and.b32  	%r66, %r48, 3;
	setp.lt.u32 	%p14, %r60, 4;
	@%p14 bra 	$L__BB12_42;
	cvt.u64.u32 	%rd34, %r459;
	add.s64 	%rd35, %rd53, %rd34;
	shl.b64 	%rd36, %rd35, 2;
	add.s64 	%rd37, %rd2, %rd36;
	ld.global.u32 	%r203, [%rd37];
	add.s32 	%r204, %r203, %r469;
	ld.global.u32 	%r205, [%rd37+1024];
	add.s32 	%r206, %r205, %r204;
	ld.global.u32 	%r207, [%rd37+2048];
	add.s32 	%r208, %r207, %r206;
	ld.global.u32 	%r209, [%rd37+3072];
	add.s32 	%r469, %r209, %r208;
	add.s32 	%r459, %r459, 1024;
$L__BB12_42:
	setp.eq.s32 	%p15, %r66, 0;
	@%p15 bra 	$L__BB12_45;
	cvt.u64.u32 	%rd38, %r459;
	add.s64 	%rd39, %rd53, %rd38;
	shl.b64 	%rd40, %rd39, 2;
	add.s64 	%rd55, %rd2, %rd40;
	neg.s32 	%r467, %r66;
$L__BB12_44:
	.pragma "nounroll";
	ld.global.u32 	%r210, [%rd55];
	add.s32 	%r469, %r210, %r469;
	add.s64 	%rd55, %rd55, 1024;
	add.s32 	%r467, %r467, 1;
	setp.ne.s32 	%p16, %r467, 0;
	@%p16 bra 	$L__BB12_44;
$L__BB12_45:
	// begin inline asm
	mov.u32 %r211, %laneid;
	// end inline asm
	mov.b32 	%r214, 1;
	mov.b32 	%r235, 31;
	mov.b32 	%r236, -1;
	// begin inline asm
	shfl.sync.down.b32 %r212, %r469, %r214, %r235, %r236;
	// end inline asm
	setp.gt.s32 	%p17, %r211, 30;
	selp.b32 	%r237, 0, %r212, %p17;
	add.s32 	%r218, %r237, %r469;
	mov.b32 	%r219, 2;
	// begin inline asm
	shfl.sync.down.b32 %r217, %r218, %r219, %r235, %r236;
	// end inline asm
	setp.gt.s32 	%p18, %r211, 29;
	selp.b32 	%r238, 0, %r217, %p18;
	add.s32 	%r223, %r218, %r238;
	mov.b32 	%r224, 4;
	// begin inline asm
	shfl.sync.down.b32 %r222, %r223, %r224, %r235, %r236;
	// end inline asm
	setp.gt.s32 	%p19, %r211, 27;
	selp.b32 	%r239, 0, %r222, %p19;
	add.s32 	%r228, %r223, %r239;
	mov.b32 	%r229, 8;
	// begin inline asm
	shfl.sync.down.b32 %r227, %r228, %r229, %r235, %r236;
	// end inline asm
	setp.gt.s32 	%p20, %r211, 23;
	selp.b32 	%r240, 0, %r227, %p20;
	add.s32 	%r233, %r228, %r240;
	mov.b32 	%r234, 16;
	// begin inline asm
	shfl.sync.down.b32 %r232, %r233, %r234, %r235, %r236;
	// end inline asm
	setp.gt.s32 	%p21, %r211, 15;
	selp.b32 	%r241, 0, %r232, %p21;
	add.s32 	%r470, %r233, %r241;
	setp.ne.s32 	%p22, %r211, 0;
	@%p22 bra 	$L__BB12_47;
	shr.u32 	%r242, %r43, 3;
	and.b32  	%r243, %r242, 124;
	mov.u32 	%r244, _ZZN3cub18CUB_300001_SM_10006detail6reduce28DeviceReduceSingleTileKernelINS2_10policy_hubIiyN4cuda3std3__44plusIiEEE10Policy1000EN6thrust24THRUST_300001_SM_1000_NS10device_ptrIiEEPiyS9_iiNS7_10__identityEEEvT0_T1_T2_T3_T4_T6_E12temp_storage;
	add.s32 	%r245, %r244, %r243;
	st.shared.u32 	[%r245+8], %r470;
$L__BB12_47:
	bar.sync 	0;
	setp.ne.s32 	%p23, %r43, 0;
	@%p23 bra 	$L__BB12_49;
	ld.shared.u32 	%r246, [_ZZN3cub18CUB_300001_SM_10006detail6reduce28DeviceReduceSingleTileKernelINS2_10policy_hubIiyN4cuda3std3__44plusIiEEE10Policy1000EN6thrust24THRUST_300001_SM_1000_NS10device_ptrIiEEPiyS9_iiNS7_10__identityEEEvT0_T1_T2_T3_T4_T6_E12temp_storage+12];
	add.s32 	%r247, %r246, %r470;
	ld.shared.u32 	%r248, [_ZZN3cub18CUB_300001_SM_10006detail6reduce28DeviceReduceSingleTileKernelINS2_10policy_hubIiyN4cuda3std3__44plusIiEEE10Policy1000EN6thrust24THRUST_300001_SM_1000_NS10device_ptrIiEEPiyS9_iiNS7_10__identityEEEvT0_T1_T2_T3_T4_T6_E12temp_storage+16];
	add.s32 	%r249, %r247, %r248;
	ld.shared.u32 	%r250, [_ZZN3cub18CUB_300001_SM_10006detail6reduce28DeviceReduceSingleTileKernelINS2_10policy_hubIiyN4cuda3std3__44plusIiEEE10Policy1000EN6thrust24THRUST_300001_SM_1000_NS10device_ptrIiEEPiyS9_iiNS7_10__identityEEEvT0_T1_T2_T3_T4_T6_E12temp_storage+20];
	add.s32 	%r251, %r249, %r250;
	ld.shared.u32 	%r252, [_ZZN3cub18CUB_300001_SM_10006detail6reduce28DeviceReduceSingleTileKernelINS2_10policy_hubIiyN4cuda3std3__44plusIiEEE10Policy1000EN6thrust24THRUST_300001_SM_1000_NS10device_ptrIiEEPiyS9_iiNS7_10__identityEEEvT0_T1_T2_T3_T4_T6_E12temp_storage+24];
	add.s32 	%r253, %r251, %r252;
	ld.shared.u32 	%r254, [_ZZN3cub18CUB_300001_SM_10006detail6reduce28DeviceReduceSingleTileKernelINS2_10policy_hubIiyN4cuda3std3__44plusIiEEE10Policy1000EN6thrust24THRUST_300001_SM_1000_NS10device_ptrIiEEPiyS9_iiNS7_10__identityEEEvT0_T1_T2_T3_T4_T6_E12temp_storage+28];
	add.s32 	%r255, %r253, %r254;
	ld.shared.u32 	%r256, [_ZZN3cub18CUB_300001_SM_10006detail6reduce28DeviceReduceSingleTileKernelINS2_10policy_hubIiyN4cuda3std3__44plusIiEEE10Policy1000EN6thrust24THRUST_300001_SM_1000_NS10device_ptrIiEEPiyS9_iiNS7_10__identityEEEvT0_T1_T2_T3_T4_T6_E12temp_storage+32];
	add.s32 	%r257, %r255, %r256;
	ld.shared.u32 	%r258, [_ZZN3cub18CUB_300001_SM_10006detail6reduce28DeviceReduceSingleTileKernelINS2_10policy_hubIiyN4cuda3std3__44plusIiEEE10Policy1000EN6thrust24THRUST_300001_SM_1000_NS10device_ptrIiEEPiyS9_iiNS7_10__identityEEEvT0_T1_T2_T3_T4_T6_E12temp_storage+36];
	add.s32 	%r470, %r257, %r258;
$L__BB12_49:
	mov.u32 	%r432, %tid.x;
	setp.ne.s32 	%p57, %r432, 0;
	@%p57 bra 	$L__BB12_51;
	add.s32 	%r433, %r470, %r81;
	st.global.u32 	[%rd1], %r433;
$L__BB12_51:
	ret;

}
	// .globl	_ZN3cub18CUB_300001_SM_10006detail6reduce18DeviceReduceKernelINS2_10policy_hubIiyN4cuda3std3__44plusIiEEE10Policy1000EN6thrust24THRUST_300001_SM_1000_NS10device_ptrIiEEyS9_iNS7_10__identityEEEvT0_PT3_T1_NS0_13GridEvenShareISK_EET2_T4_
.visible .entry _ZN3cub18CUB_300001_SM_10006detail6reduce18DeviceReduceKernelINS2_10policy_hubIiyN4cuda3std3__44plusIiEEE10Policy1000EN6thrust24THRUST_300001_SM_1000_NS10device_ptrIiEEyS9_iNS7_10__identityEEEvT0_PT3_T1_NS0_13GridEvenShareISK_EET2_T4_(
	.param .align 8 .b8 _ZN3cub18CUB_300001_SM_10006detail6reduce18DeviceReduceKernelINS2_10policy_hubIiyN4cuda3std3__44plusIiEEE10Policy1000EN6thrust24THRUST_300001_SM_1000_NS10device_ptrIiEEyS9_iNS7_10__identityEEEvT0_PT3_T1_NS0_13GridEvenShareISK_EET2_T4__param_0[8],
	.param .u64 .ptr .align 1 _ZN3cub18CUB_300001_SM_10006detail6reduce18DeviceReduceKernelINS2_10policy_hubIiyN4cuda3std3__44plusIiEEE10Policy1000EN6thrust24THRUST_300001_SM_1000_NS10device_ptrIiEEyS9_iNS7_10__identityEEEvT0_PT3_T1_NS0_13GridEvenShareISK_EET2_T4__param_1,
	.param .u64 _ZN3cub18CUB_300001_SM_10006detail6reduce18DeviceReduceKernelINS2_10policy_hubIiyN4cuda3std3__44plusIiEEE10Policy1000EN6thrust24THRUST_300001_SM_1000_NS10device_ptrIiEEyS9_iNS7_10__identityEEEvT0_PT3_T1_NS0_13GridEvenShareISK_EET2_T4__param_2,
	.param .align 8 .b8 _ZN3cub18CUB_300001_SM_10006detail6reduce18DeviceReduceKernelINS2_10policy_hubIiyN4cuda3std3__44plusIiEEE10Policy1000EN6thrust24THRUST_300001_SM_1000_NS10device_ptrIiEEyS9_iNS7_10__identityEEEvT0_PT3_T1_NS0_13GridEvenShareISK_EET2_T4__param_3[72],
	.param .align 1 .b8 _ZN3cub18CUB_300001_SM_10006detail6reduce18DeviceReduceKernelINS2_10policy_hubIiyN4cuda3std3__44plusIiEEE10Policy1000EN6thrust24THRUST_300001_SM_1000_NS10device_ptrIiEEyS9_iNS7_10__identityEEEvT0_PT3_T1_NS0_13GridEvenShareISK_EET2_T4__param_4[1],
	.param .align 1 .b8 _ZN3cub18CUB_300001_SM_10006detail6reduce18DeviceReduceKernelINS2_10policy_hubIiyN4cuda3std3__44plusIiEEE10Policy1000EN6thrust24THRUST_300001_SM_1000_NS10device_ptrIiEEyS9_iNS7_10__identityEEEvT0_PT3_T1_NS0_13GridEvenShareISK_EET2_T4__param_5[1]
)
.maxntid 256
{
	.reg .pred 	%p<57>;
	.reg .b16 	%rs<4>;
	.reg .b32 	%r<502>;
	.reg .b64 	%rd<78>;
	// demoted variable
	.shared .align 4 .b8 _ZZN3cub18CUB_300001_SM_10006detail6reduce18DeviceReduceKernelINS2_10policy_hubIiyN4cuda3std3__44plusIiEEE10Policy1000EN6thrust24THRUST_300001_SM_1000_NS10device_ptrIiEEyS9_iNS7_10__identityEEEvT0_PT3_T1_NS0_13GridEvenShareISK_EET2_T4_E12temp_storage[44];
	ld.param.u64 	%rd1, [_ZN3cub18CUB_300001_SM_10006detail6reduce18DeviceReduceKernelINS2_10policy_hubIiyN4cuda3std3__44plusIiEEE10Policy1000EN6thrust24THRUST_300001_SM_1000_NS10device_ptrIiEEyS9_iNS7_10__identityEEEvT0_PT3_T1_NS0_13GridEvenShareISK_EET2_T4__param_3+32];
	ld.param.u32 	%r1, [_ZN3cub18CUB_300001_SM_10006detail6reduce18DeviceReduceKernelINS2_10policy_hubIiyN4cuda3std3__44plusIiEEE10Policy1000EN6thrust24THRUST_300001_SM_1000_NS10device_ptrIiEEyS9_iNS7_10__identityEEEvT0_PT3_T1_NS0_13GridEvenShareISK_EET2_T4__param_3+40];
	ld.param.u64 	%rd25, [_ZN3cub18CUB_300001_SM_10006detail6reduce18DeviceReduceKernelINS2_10policy_hubIiyN4cuda3std3__44plusIiEEE10Policy1000EN6thrust24THRUST_300001_SM_1000_NS10device_ptrIiEEyS9_iNS7_10__identityEEEvT0_PT3_T1_NS0_13GridEvenShareISK_EET2_T4__param_0];
	cvta.to.global.u64 	%rd2, %rd25;
	mov.u32 	%r2, %ctaid.x;
	shl.b32 	%r88, %r1, 12;
	cvt.s64.s32 	%rd3, %r88;
	shl.b32 	%r89, %r2, 12;
	cvt.u64.u32 	%rd4, %r89;
	sub.s64 	%rd5, %rd1, %rd4;
	setp.gt.u64 	%p1, %rd5, 4095;
	@%p1 bra 	$L__BB13_25;
	cvt.u32.u64 	%r287, %rd4;
	cvt.u32.u64 	%r3, %rd1;
	sub.s32 	%r4, %r3, %r287;
	mov.u32 	%r5, %tid.x;
	setp.ge.s32 	%p23, %r5, %r4;
	mov.b32 	%r482, 0;
	mov.u32 	%r471, %r5;
	@%p23 bra 	$L__BB13_3;
	add.s32 	%r289, %r287, %r5;
	mul.wide.u32 	%rd51, %r289, 4;
	add.s64 	%rd52, %rd2, %rd51;
	ld.global.u32 	%r482, [%rd52];
	add.s32 	%r471, %r5, 256;
$L__BB13_3:
	setp.ge.s32 	%p24, %r471, %r4;
	@%p24 bra 	$L__BB13_16;
	not.b32 	%r292, %r471;
	add.s32 	%r293, %r292, %r3;
	sub.s32 	%r294, %r293, %r287;
	shr.u32 	%r295, %r294, 8;
	add.s32 	%r10, %r295, 1;
	and.b32  	%r11, %r10, 15;
	setp.lt.u32 	%p25, %r294, 3840;
	@%p25 bra 	$L__BB13_7;
	and.b32  	%r296, %r10, 33554416;
	neg.s32 	%r467, %r296;
	mul.wide.u32 	%rd53, %r2, 16384;
	mul.wide.u32 	%rd54, %r471, 4;
	or.b64  	%rd55, %rd53, %rd54;
	add.s64 	%rd56, %rd55, %rd2;
	add.s64 	%rd72, %rd56, 8192;
$L__BB13_6:
	.pragma "nounroll";
	ld.global.u32 	%r297, [%rd72+-8192];
	add.s32 	%r298, %r297, %r482;
	ld.global.u32 	%r299, [%rd72+-7168];
	add.s32 	%r300, %r299, %r298;
	ld.global.u32 	%r301, [%rd72+-6144];
	add.s32 	%r302, %r301, %r300;
	ld.global.u32 	%r303, [%rd72+-5120];
	add.s32 	%r304, %r303, %r302;
	ld.global.u32 	%r305, [%rd72+-4096];
	add.s32 	%r306, %r305, %r304;
	ld.global.u32 	%r307, [%rd72+-3072];
	add.s32 	%r308, %r307, %r306;
	ld.global.u32 	%r309, [%rd72+-2048];
	add.s32 	%r310, %r309, %r308;
	ld.global.u32 	%r311, [%rd72+-1024];
	add.s32 	%r312, %r311, %r310;
	ld.global.u32 	%r313, [%rd72];
	add.s32 	%r314, %r313, %r312;
	ld.global.u32 	%r315, [%rd72+1024];
	add.s32 	%r316, %r315, %r314;
	ld.global.u32 	%r317, [%rd72+2048];
	add.s32 	%r318, %r317, %r316;
	ld.global.u32 	%r319, [%rd72+3072];
	add.s32 	%r320, %r319, %r318;
	ld.global.u32 	%r321, [%rd72+4096];
	add.s32 	%r322, %r321, %r320;
	ld.global.u32 	%r323, [%rd72+5120];
	add.s32 	%r324, %r323, %r322;
	ld.global.u32 	%r325, [%rd72+6144];
	add.s32 	%r326, %r325, %r324;
	ld.global.u32 	%r327, [%rd72+7168];
	add.s32 	%r482, %r327, %r326;
	add.s32 	%r471, %r471, 4096;
	add.s32 	%r467, %r467, 16;
	add.s64 	%rd72, %rd72, 16384;
	setp.ne.s32 	%p26, %r467, 0;
	@%p26 bra 	$L__BB13_6;
$L__BB13_7:
	setp.eq.s32 	%p27, %r11, 0;
	@%p27 bra 	$L__BB13_16;
	and.b32  	%r22, %r10, 7;
	setp.lt.u32 	%p28, %r11, 8;
	@%p28 bra 	$L__BB13_10;
	cvt.s64.s32 	%rd57, %r471;
	add.s64 	%rd58, %rd57, %rd4;
	shl.b64 	%rd59, %rd58, 2;
	add.s64 	%rd60, %rd2, %rd59;
	ld.global.u32 	%r329, [%rd60];
	add.s32 	%r330, %r329, %r482;
	ld.global.u32 	%r331, [%rd60+1024];
	add.s32 	%r332, %r331, %r330;
	ld.global.u32 	%r333, [%rd60+2048];
	add.s32 	%r334, %r333, %r332;
	ld.global.u32 	%r335, [%rd60+3072];
	add.s32 	%r336, %r335, %r334;
	ld.global.u32 	%r337, [%rd60+4096];
	add.s32 	%r338, %r337, %r336;
	ld.global.u32 	%r339, [%rd60+5120];
	add.s32 	%r340, %r339, %r338;
	ld.global.u32 	%r341, [%rd60+6144];
	add.s32 	%r342, %r341, %r340;
	ld.global.u32 	%r343, [%rd60+7168];
	add.s32 	%r482, %r343, %r342;
	add.s32 	%r471, %r471, 2048;
$L__BB13_10:
	setp.eq.s32 	%p29, %r22, 0;
	@%p29 bra 	$L__BB13_16;
	and.b32  	%r28, %r10, 3;
	setp.lt.u32 	%p30, %r22, 4;
	@%p30 bra 	$L__BB13_13;
	cvt.s64.s32 	%rd61, %r471;
	add.s64 	%rd62, %rd61, %rd4;
	shl.b64 	%rd63, %rd62, 2;
	add.s64 	%rd64, %rd2, %rd63;
	ld.global.u32 	%r345, [%rd64];
	add.s32 	%r346, %r345, %r482;
	ld.global.u32 	%r347, [%rd64+1024];
	add.s32 	%r348, %r347, %r346;
	ld.global.u32 	%r349, [%rd64+2048];
	add.s32 	%r350, %r349, %r348;
	ld.global.u32 	%r351, [%rd64+3072];
	add.s32 	%r482, %r351, %r350;
	add.s32 	%r471, %r471, 1024;
$L__BB13_13:
	setp.eq.s32 	%p31, %r28, 0;
	@%p31 bra 	$L__BB13_16;
	mul.wide.u32 	%rd65, %r2, 16384;
	add.s64 	%rd9, %rd2, %rd65;
	neg.s32 	%r479, %r28;
$L__BB13_15:
	.pragma "nounroll";
	mul.wide.s32 	%rd66, %r471, 4;
	add.s64 	%rd67, %rd9, %rd66;
	ld.global.u32 	%r352, [%rd67];
	add.s32 	%r482, %r352, %r482;
	add.s32 	%r471, %r471, 256;
	add.s32 	%r479, %r479, 1;
	setp.ne.s32 	%p32, %r479, 0;
	@%p32 bra 	$L__BB13_15;
$L__BB13_16:
	setp.lt.s32 	%p33, %r4, 256;
	@%p33 bra 	$L__BB13_21;
	// begin inline asm
	mov.u32 %r416, %laneid;
	// end inline asm
	mov.b32 	%r419, 1;
	mov.b32 	%r440, 31;
	mov.b32 	%r441, -1;
	// begin inline asm
	shfl.sync.down.b32 %r417, %r482, %r419, %r440, %r441;
	// end inline asm
	setp.gt.s32 	%p49, %r416, 30;
	selp.b32 	%r442, 0, %r417, %p49;
	add.s32 	%r423, %r442, %r482;
	mov.b32 	%r424, 2;
	// begin inline asm
	shfl.sync.down.b32 %r422, %r423, %r424, %r440, %r441;
	// end inline asm
	setp.gt.s32 	%p50, %r416, 29;
	selp.b32 	%r443, 0, %r422, %p50;
	add.s32 	%r428, %r423, %r443;
	mov.b32 	%r429, 4;
	// begin inline asm
	shfl.sync.down.b32 %r427, %r428, %r429, %r440, %r441;
	// end inline asm
	setp.gt.s32 	%p51, %r416, 27;
	selp.b32 	%r444, 0, %r427, %p51;
	add.s32 	%r433, %r428, %r444;
	mov.b32 	%r434, 8;
	// begin inline asm
	shfl.sync.down.b32 %r432, %r433, %r434, %r440, %r441;
	// end inline asm
	setp.gt.s32 	%p52, %r416, 23;
	selp.b32 	%r445, 0, %r432, %p52;
	add.s32 	%r438, %r433, %r445;
	mov.b32 	%r439, 16;
	// begin inline asm
	shfl.sync.down.b32 %r437, %r438, %r439, %r440, %r441;
	// end inline asm
	setp.gt.s32 	%p53, %r416, 15;
	selp.b32 	%r446, 0, %r437, %p53;
	add.s32 	%r501, %r438, %r446;
	setp.ne.s32 	%p54, %r416, 0;
	@%p54 bra 	$L__BB13_19;
	shr.u32 	%r447, %r5, 3;
	and.b32  	%r448, %r447, 124;
	mov.u32 	%r449, _ZZN3cub18CUB_300001_SM_10006detail6reduce18DeviceReduceKernelINS2_10policy_hubIiyN4cuda3std3__44plusIiEEE10Policy1000EN6thrust24THRUST_300001_SM_1000_NS10device_ptrIiEEyS9_iNS7_10__identityEEEvT0_PT3_T1_NS0_13GridEvenShareISK_EET2_T4_E12temp_storage;
	add.s32 	%r450, %r449, %r448;
	st.shared.u32 	[%r450+8], %r501;
$L__BB13_19:
	bar.sync 	0;
	setp.ne.s32 	%p55, %r5, 0;
	@%p55 bra 	$L__BB13_46;
	ld.shared.u32 	%r451, [_ZZN3cub18CUB_300001_SM_10006detail6reduce18DeviceReduceKernelINS2_10policy_hubIiyN4cuda3std3__44plusIiEEE10Policy1000EN6thrust24THRUST_300001_SM_1000_NS10device_ptrIiEEyS9_iNS7_10__identityEEEvT0_PT3_T1_NS0_13GridEvenShareISK_EET2_T4_E12temp_storage+12];
	add.s32 	%r452, %r451, %r501;
	ld.shared.u32 	%r453, [_ZZN3cub18CUB_300001_SM_10006detail6reduce18DeviceReduceKernelINS2_10policy_hubIiyN4cuda3std3__44plusIiEEE10Policy1000EN6thrust24THRUST_300001_SM_1000_NS10device_ptrIiEEyS9_iNS7_10__identityEEEvT0_PT3_T1_NS0_13GridEvenShareISK_EET2_T4_E12temp_storage+16];
	add.s32 	%r454, %r452, %r453;
	ld.shared.u32 	%r455, [_ZZN3cub18CUB_300001_SM_10006detail6reduce18DeviceReduceKernelINS2_10policy_hubIiyN4cuda3std3__44plusIiEEE10Policy1000EN6thrust24THRUST_300001_SM_1000_NS10device_ptrIiEEyS9_iNS7_10__identityEEEvT0_PT3_T1_NS0_13GridEvenShareISK_EET2_T4_E12temp_storage+20];
	add.s32 	%r456, %r454, %r455;
	ld.shared.u32 	%r457, [_ZZN3cub18CUB_300001_SM_10006detail6reduce18DeviceReduceKernelINS2_10policy_hubIiyN4cuda3std3__44plusIiEEE10Policy1000EN6thrust24THRUST_300001_SM_1000_NS10device_ptrIiEEyS9_iNS7_10__identityEEEvT0_PT3_T1_NS0_13GridEvenShareISK_EET2_T4_E12temp_storage+24];
	add.s32 	%r458, %r456, %r457;
	ld.shared.u32 	%r459, [_ZZN3cub18CUB_300001_SM_10006detail6reduce18DeviceReduceKernelINS2_10policy_hubIiyN4cuda3std3__44plusIiEEE10Policy1000EN6thrust24THRUST_300001_SM_1000_NS10device_ptrIiEEyS9_iNS7_10__identityEEEvT0_PT3_T1_NS0_13GridEvenShareISK_EET2_T4_E12temp_storage+28];
	add.s32 	%r460, %r458, %r459;
	ld.shared.u32 	%r461, [_ZZN3cub18CUB_300001_SM_10006detail6reduce18DeviceReduceKernelINS2_10policy_hubIiyN4cuda3std3__44plusIiEEE10Policy1000EN6thrust24THRUST_300001_SM_1000_NS10device_ptrIiEEyS9_iNS7_10__identityEEEvT0_PT3_T1_NS0_13GridEvenShareISK_EET2_T4_E12temp_storage+32];
	add.s32 	%r462, %r460, %r461;
	ld.shared.u32 	%r463, [_ZZN3cub18CUB_300001_SM_10006detail6reduce18DeviceReduceKernelINS2_10policy_hubIiyN4cuda3std3__44plusIiEEE10Policy1000EN6thrust24THRUST_300001_SM_1000_NS10device_ptrIiEEyS9_iNS7_10__identityEEEvT0_PT3_T1_NS0_13GridEvenShareISK_EET2_T4_E12temp_storage+36];
	add.s32 	%r501, %r462, %r463;
	bra.uni 	$L__BB13_46;
$L__BB13_21:
	// begin inline asm
	mov.u32 %r353, %laneid;
	// end inline asm
	and.b32  	%r379, %r5, 992;
	add.s32 	%r380, %r379, 32;
	setp.gt.s32 	%p34, %r380, %r4;
	not.b32 	%r381, %r379;
	add.s32 	%r382, %r4, %r381;
	selp.b32 	%r377, %r382, 31, %p34;
	mov.b32 	%r356, 1;
	mov.b32 	%r378, -1;
	// begin inline asm
	shfl.sync.down.b32 %r354, %r482, %r356, %r377, %r378;
	// end inline asm
	setp.lt.s32 	%p35, %r353, %r377;
	selp.b32 	%r383, %r354, 0, %p35;
	add.s32 	%r360, %r383, %r482;
	mov.b32 	%r361, 2;
	// begin inline asm
	shfl.sync.down.b32 %r359, %r360, %r361, %r377, %r378;
	// end inline asm
	add.s32 	%r384, %r353, 2;
	setp.gt.s32 	%p36, %r384, %r377;
	selp.b32 	%r385, 0, %r359, %p36;
	add.s32 	%r365, %r360, %r385;
	mov.b32 	%r366, 4;
	// begin inline asm
	shfl.sync.down.b32 %r364, %r365, %r366, %r377, %r378;
	// end inline asm
	add.s32 	%r386, %r353, 4;
	setp.gt.s32 	%p37, %r386, %r377;
	selp.b32 	%r387, 0, %r364, %p37;
	add.s32 	%r370, %r365, %r387;
	mov.b32 	%r371, 8;
	// begin inline asm
	shfl.sync.down.b32 %r369, %r370, %r371, %r377, %r378;
	// end inline asm
	add.s32 	%r388, %r353, 8;
	setp.gt.s32 	%p38, %r388, %r377;
	selp.b32 	%r389, 0, %r369, %p38;
	add.s32 	%r375, %r370, %r389;
	mov.b32 	%r376, 16;
	// begin inline asm
	shfl.sync.down.b32 %r374, %r375, %r376, %r377, %r378;
	// end inline asm
	add.s32 	%r390, %r353, 16;
	setp.gt.s32 	%p39, %r390, %r377;
	selp.b32 	%r391, 0, %r374, %p39;
	add.s32 	%r501, %r375, %r391;
	setp.ne.s32 	%p40, %r353, 0;
	@%p40 bra 	$L__BB13_23;
	shr.u32 	%r392, %r5, 3;
	and.b32  	%r393, %r392, 124;
	mov.u32 	%r394, _ZZN3cub18CUB_300001_SM_10006detail6reduce18DeviceReduceKernelINS2_10policy_hubIiyN4cuda3std3__44plusIiEEE10Policy1000EN6thrust24THRUST_300001_SM_1000_NS10device_ptrIiEEyS9_iNS7_10__identityEEEvT0_PT3_T1_NS0_13GridEvenShareISK_EET2_T4_E12temp_storage;
	add.s32 	%r395, %r394, %r393;
	st.shared.u32 	[%r395+8], %r501;
$L__BB13_23:
	bar.sync 	0;
	setp.ne.s32 	%p41, %r5, 0;
	@%p41 bra 	$L__BB13_46;
	setp.gt.s32 	%p42, %r4, 32;
	ld.shared.u32 	%r396, [_ZZN3cub18CUB_300001_SM_10006detail6reduce18DeviceReduceKernelINS2_10policy_hubIiyN4cuda3std3__44plusIiEEE10Policy1000EN6thrust24THRUST_300001_SM_1000_NS10device_ptrIiEEyS9_iNS7_10__identityEEEvT0_PT3_T1_NS0_13GridEvenShareISK_EET2_T4_E12temp_storage+12];
	selp.b32 	%r397, %r396, 0, %p42;
	add.s32 	%r398, %r397, %r501;
	setp.gt.s32 	%p43, %r4, 64;
	ld.shared.u32 	%r399, [_ZZN3cub18CUB_300001_SM_10006detail6reduce18DeviceReduceKernelINS2_10policy_hubIiyN4cuda3std3__44plusIiEEE10Policy1000EN6thrust24THRUST_300001_SM_1000_NS10device_ptrIiEEyS9_iNS7_10__identityEEEvT0_PT3_T1_NS0_13GridEvenShareISK_EET2_T4_E12temp_storage+16];
	selp.b32 	%r400, %r399, 0, %p43;
	add.s32 	%r401, %r398, %r400;
	setp.gt.s32 	%p44, %r4, 96;
	ld.shared.u32 	%r402, [_ZZN3cub18CUB_300001_SM_10006detail6reduce18DeviceReduceKernelINS2_10policy_hubIiyN4cuda3std3__44plusIiEEE10Policy1000EN6thrust24THRUST_300001_SM_1000_NS10device_ptrIiEEyS9_iNS7_10__identityEEEvT0_PT3_T1_NS0_13GridEvenShareISK_EET2_T4_E12temp_storage+20];
	selp.b32 	%r403, %r402, 0, %p44;
	add.s32 	%r404, %r401, %r403;
	setp.gt.s32 	%p45, %r4, 128;
	ld.shared.u32 	%r405, [_ZZN3cub18CUB_300001_SM_10006detail6reduce18DeviceReduceKernelINS2_10policy_hubIiyN4cuda3std3__44plusIiEEE10Policy1000EN6thrust24THRUST_300001_SM_1000_NS10device_ptrIiEEyS9_iNS7_10__identityEEEvT0_PT3_T1_NS0_13GridEvenShareISK_EET2_T4_E12temp_storage+24];
	selp.b32 	%r406, %r405, 0, %p45;
	add.s32 	%r407, %r404, %r406;
	setp.gt.s32 	%p46, %r4, 160;
	ld.shared.u32 	%r408, [_ZZN3cub18CUB_300001_SM_10006detail6reduce18DeviceReduceKernelINS2_10policy_hubIiyN4cuda3std3__44plusIiEEE10Policy1000EN6thrust24THRUST_300001_SM_1000_NS10device_ptrIiEEyS9_iNS7_10__identityEEEvT0_PT3_T1_NS0_13GridEvenShareISK_EET2_T4_E12temp_storage+28];
	selp.b32 	%r409, %r408, 0, %p46;
	add.s32 	%r410, %r407, %r409;
	setp.gt.s32 	%p47, %r4, 192;
	ld.shared.u32 	%r411, [_ZZN3cub18CUB_300001_SM_10006detail6reduce18DeviceReduceKernelINS2_10policy_hubIiyN4cuda3std3__44plusIiEEE10Policy1000EN6thrust24THRUST_300001_SM_1000_NS10device_ptrIiEEyS9_iNS7_10__identityEEEvT0_PT3_T1_NS0_13GridEvenShareISK_EET2_T4_E12temp_storage+32];
	selp.b32 	%r412, %r411, 0, %p47;
	add.s32 	%r413, %r410, %r412;
	setp.gt.s32 	%p48, %r4, 224;
	ld.shared.u32 	%r414, [_ZZN3cub18CUB_300001_SM_10006detail6reduce18DeviceReduceKernelINS2_10policy_hubIiyN4cuda3std3__44plusIiEEE10Policy1000EN6thrust24THRUST_300001_SM_1000_NS10device_ptrIiEEyS9_iNS7_10__identityEEEvT0_PT3_T1_NS0_13GridEvenShareISK_EET2_T4_E12temp_storage+36];
	selp.b32 	%r415, %r414, 0, %p48;
	add.s32 	%r501, %r413, %r415;
	bra.uni 	$L__BB13_46;
$L__BB13_25:
	cvt.u32.u64 	%r90, %rd4;
	mov.u32 	%r46, %tid.x;
	add.s32 	%r91, %r46, %r90;
	mul.wide.u32 	%rd26, %r91, 4;
	add.s64 	%rd27, %rd2, %rd26;
	ld.global.u32 	%r92, [%rd27];
	ld.global.u32 	%r93, [%rd27+1024];
	ld.global.u32 	%r94, [%rd27+2048];
	ld.global.u32 	%r95, [%rd27+3072];
	ld.global.u32 	%r96, [%rd27+4096];
	ld.global.u32 	%r97, [%rd27+5120];
	ld.global.u32 	%r98, [%rd27+6144];
	ld.global.u32 	%r99, [%rd27+7168];
	ld.global.u32 	%r100, [%rd27+8192];
	ld.global.u32 	%r101, [%rd27+9216];
	ld.global.u32 	%r102, [%rd27+10240];
	ld.global.u32 	%r103, [%rd27+11264];
	ld.global.u32 	%r104, [%rd27+12288];
	ld.global.u32 	%r105, [%rd27+13312];
	ld.global.u32 	%r106, [%rd27+14336];
	ld.global.u32 	%r107, [%rd27+15360];
	add.s32 	%r108, %r93, %r92;
	add.s32 	%r109, %r94, %r108;
	add.s32 	%r110, %r95, %r109;
	add.s32 	%r111, %r96, %r110;
	add.s32 	%r112, %r97, %r111;
	add.s32 	%r113, %r98, %r112;
	add.s32 	%r114, %r99, %r113;
	add.s32 	%r115, %r100, %r114;
	add.s32 	%r116, %r101, %r115;
	add.s32 	%r117, %r102, %r116;
	add.s32 	%r118, %r103, %r117;
	add.s32 	%r119, %r104, %r118;
	add.s32 	%r120, %r105, %r119;
	add.s32 	%r121, %r106, %r120;
	add.s32 	%r500, %r107, %r121;
	setp.lt.u64 	%p2, %rd5, %rd3;
	@%p2 bra 	$L__BB13_42;
	cvt.u32.u64 	%r123, %rd3;
	cvt.u64.u32 	%rd28, %r46;
	add.s64 	%rd74, %rd4, %rd3;
	cvt.u32.u64 	%r48, %rd1;
	not.b32 	%r125, %r46;
	add.s32 	%r126, %r125, %r48;
	sub.s32 	%r127, %r126, %r123;
	sub.s32 	%r483, %r127, %r90;
	add.s64 	%rd29, %rd74, %rd28;
	shl.b64 	%rd30, %rd29, 2;
	add.s64 	%rd31, %rd30, %rd2;
	add.s64 	%rd73, %rd31, 8192;
	mov.b32 	%r484, 0;
	shl.b32 	%r128, %r1, 12;
	mov.u64 	%rd75, %rd4;
$L__BB13_27:
	cvt.s64.s32 	%rd15, %r128;
	add.s64 	%rd75, %rd75, %rd15;
	add.s64 	%rd32, %rd1, -4096;
	setp.gt.u64 	%p3, %rd75, %rd32;
	@%p3 bra 	$L__BB13_29;
	shl.b32 	%r129, %r1, 12;
	cvt.s64.s32 	%rd33, %r129;
	cvt.u64.u32 	%rd34, %r46;
	add.s64 	%rd35, %rd75, %rd34;
	shl.b64 	%rd36, %rd35, 2;
	add.s64 	%rd37, %rd2, %rd36;
	ld.global.u32 	%r130, [%rd37];
	ld.global.u32 	%r131, [%rd37+1024];
	ld.global.u32 	%r132, [%rd37+2048];
	ld.global.u32 	%r133, [%rd37+3072];
	ld.global.u32 	%r134, [%rd37+4096];
	ld.global.u32 	%r135, [%rd37+5120];
	ld.global.u32 	%r136, [%rd37+6144];
	ld.global.u32 	%r137, [%rd37+7168];
	ld.global.u32 	%r138, [%rd37+8192];
	ld.global.u32 	%r139, [%rd37+9216];
	ld.global.u32 	%r140, [%rd37+10240];
	ld.global.u32 	%r141, [%rd37+11264];
	ld.global.u32 	%r142, [%rd37+12288];
	ld.global.u32 	%r143, [%rd37+13312];
	ld.global.u32 	%r144, [%rd37+14336];
	ld.global.u32 	%r145, [%rd37+15360];
	add.s32 	%r146, %r130, %r500;
	add.s32 	%r147, %r131, %r146;
	add.s32 	%r148, %r132, %r147;
	add.s32 	%r149, %r133, %r148;
	add.s32 	%r150, %r134, %r149;
	add.s32 	%r151, %r135, %r150;
	add.s32 	%r152, %r136, %r151;
	add.s32 	%r153, %r137, %r152;
	add.s32 	%r154, %r138, %r153;
	add.s32 	%r155, %r139, %r154;
	add.s32 	%r156, %r140, %r155;
	add.s32 	%r157, %r141, %r156;
	add.s32 	%r158, %r142, %r157;
	add.s32 	%r159, %r143, %r158;
	add.s32 	%r160, %r144, %r159;
	add.s32 	%r500, %r145, %r160;
	sub.s64 	%rd38, %rd1, %rd75;
	setp.lt.u64 	%p4, %rd38, %rd33;
	add.s32 	%r484, %r484, 1;
	add.s64 	%rd74, %rd74, %rd33;
	sub.s32 	%r483, %r483, %r129;
	mul.wide.s32 	%rd39, %r129, 4;
	add.s64 	%rd73, %rd73, %rd39;
	@%p4 bra 	$L__BB13_42;
	bra.uni 	$L__BB13_27;
$L__BB13_29:
	setp.le.u64 	%p5, %rd1, %rd75;
	cvt.u32.u64 	%r161, %rd75;
	cvt.u32.u64 	%r162, %rd1;
	sub.s32 	%r163, %r162, %r161;
	setp.ge.s32 	%p6, %r46, %r163;
	or.pred  	%p7, %p5, %p6;
	@%p7 bra 	$L__BB13_42;
	cvt.u32.u64 	%r166, %rd15;
	cvt.u32.u64 	%r167, %rd4;
	not.b32 	%r168, %r46;
	add.s32 	%r169, %r168, %r48;
	add.s32 	%r170, %r166, %r167;
	sub.s32 	%r171, %r169, %r170;
	mul.lo.s32 	%r172, %r1, %r484;
	shl.b32 	%r173, %r172, 12;
	sub.s32 	%r174, %r171, %r173;
	shr.u32 	%r175, %r174, 8;
	add.s32 	%r56, %r175, 1;
	and.b32  	%r57, %r56, 15;
	setp.lt.u32 	%p8, %r174, 3840;
	mov.u32 	%r490, %r46;
	@%p8 bra 	$L__BB13_33;
	shr.u32 	%r176, %r483, 8;
	add.s32 	%r177, %r176, 1;
	and.b32  	%r178, %r177, 33554416;
	neg.s32 	%r486, %r178;
	mov.u32 	%r490, %r46;
$L__BB13_32:
	.pragma "nounroll";
	ld.global.u32 	%r179, [%rd73+-8192];
	add.s32 	%r180, %r179, %r500;
	ld.global.u32 	%r181, [%rd73+-7168];
	add.s32 	%r182, %r181, %r180;
	ld.global.u32 	%r183, [%rd73+-6144];
	add.s32 	%r184, %r183, %r182;
	ld.global.u32 	%r185, [%rd73+-5120];
	add.s32 	%r186, %r185, %r184;
	ld.global.u32 	%r187, [%rd73+-4096];
	add.s32 	%r188, %r187, %r186;
	ld.global.u32 	%r189, [%rd73+-3072];
	add.s32 	%r190, %r189, %r188;
	ld.global.u32 	%r191, [%rd73+-2048];
	add.s32 	%r192, %r191, %r190;
	ld.global.u32 	%r193, [%rd73+-1024];
	add.s32 	%r194, %r193, %r192;
	ld.global.u32 	%r195, [%rd73];
	add.s32 	%r196, %r195, %r194;
	ld.global.u32 	%r197, [%rd73+1024];
	add.s32 	%r198, %r197, %r196;
	ld.global.u32 	%r199, [%rd73+2048];
	add.s32 	%r200, %r199, %r198;
	ld.global.u32 	%r201, [%rd73+3072];
	add.s32 	%r202, %r201, %r200;
	ld.global.u32 	%r203, [%rd73+4096];
	add.s32 	%r204, %r203, %r202;
	ld.global.u32 	%r205, [%rd73+5120];
	add.s32 	%r206, %r205, %r204;
	ld.global.u32 	%r207, [%rd73+6144];
	add.s32 	%r208, %r207, %r206;
	ld.global.u32 	%r209, [%rd73+7168];
	add.s32 	%r500, %r209, %r208;
	add.s32 	%r490, %r490, 4096;
	add.s32 	%r486, %r486, 16;
	add.s64 	%rd73, %rd73, 16384;
	setp.ne.s32 	%p9, %r486, 0;
	@%p9 bra 	$L__BB13_32;
$L__BB13_33:
	setp.eq.s32 	%p10, %r57, 0;
	@%p10 bra 	$L__BB13_42;
	and.b32  	%r68, %r56, 7;
	setp.lt.u32 	%p11, %r57, 8;
	@%p11 bra 	$L__BB13_36;
	cvt.u64.u32 	%rd40, %r490;
	add.s64 	%rd41, %rd75, %rd40;
	shl.b64 	%rd42, %rd41, 2;
	add.s64 	%rd43, %rd2, %rd42;
	ld.global.u32 	%r211, [%rd43];
	add.s32 	%r212, %r211, %r500;
	ld.global.u32 	%r213, [%rd43+1024];
	add.s32 	%r214, %r213, %r212;
	ld.global.u32 	%r215, [%rd43+2048];
	add.s32 	%r216, %r215, %r214;
	ld.global.u32 	%r217, [%rd43+3072];
	add.s32 	%r218, %r217, %r216;
	ld.global.u32 	%r219, [%rd43+4096];
	add.s32 	%r220, %r219, %r218;
	ld.global.u32 	%r221, [%rd43+5120];
	add.s32 	%r222, %r221, %r220;
	ld.global.u32 	%r223, [%rd43+6144];
	add.s32 	%r224, %r223, %r222;
	ld.global.u32 	%r225, [%rd43+7168];
	add.s32 	%r500, %r225, %r224;
	add.s32 	%r490, %r490, 2048;
$L__BB13_36:
	setp.eq.s32 	%p12, %r68, 0;
	@%p12 bra 	$L__BB13_42;
	setp.lt.u32 	%p13, %r68, 4;
	@%p13 bra 	$L__BB13_39;
	cvt.u64.u32 	%rd44, %r490;
	add.s64 	%rd45, %rd75, %rd44;
	shl.b64 	%rd46, %rd45, 2;
	add.s64 	%rd47, %rd2, %rd46;
	ld.global.u32 	%r227, [%rd47];
	add.s32 	%r228, %r227, %r500;
	ld.global.u32 	%r229, [%rd47+1024];
	add.s32 	%r230, %r229, %r228;
	ld.global.u32 	%r231, [%rd47+2048];
	add.s32 	%r232, %r231, %r230;
	ld.global.u32 	%r233, [%rd47+3072];
	add.s32 	%r500, %r233, %r232;
	add.s32 	%r490, %r490, 1024;
$L__BB13_39:
	and.b32  	%r234, %r56, 3;
	setp.eq.s32 	%p14, %r234, 0;
	@%p14 bra 	$L__BB13_42;
	cvt.u64.u32 	%rd48, %r490;
	add.s64 	%rd49, %rd48, %rd74;
	shl.b64 	%rd50, %rd49, 2;
	add.s64 	%rd77, %rd2, %rd50;
	cvt.u16.u32 	%rs1, %r483;
	shr.u16 	%rs2, %rs1, 8;
	add.s16 	%rs3, %rs2, 1;
	cvt.u32.u16 	%r235, %rs3;
	and.b32  	%r236, %r235, 3;
	neg.s32 	%r498, %r236;
$L__BB13_41:
	.pragma "nounroll";
	ld.global.u32 	%r237, [%rd77];
	add.s32 	%r500, %r237, %r500;
	add.s64 	%rd77, %rd77, 1024;
	add.s32 	%r498, %r498, 1;
	setp.ne.s32 	%p15, %r498, 0;
	@%p15 bra 	$L__BB13_41;
$L__BB13_42:
	// begin inline asm
	mov.u32 %r238, %laneid;
	// end inline asm
	mov.b32 	%r241, 1;
	mov.b32 	%r262, 31;
	mov.b32 	%r263, -1;
	// begin inline asm
	shfl.sync.down.b32 %r239, %r500, %r241, %r262, %r263;
	// end inline asm
	setp.gt.s32 	%p16, %r238, 30;
	selp.b32 	%r264, 0, %r239, %p16;
	add.s32 	%r245, %r264, %r500;
	mov.b32 	%r246, 2;
	// begin inline asm
	shfl.sync.down.b32 %r244, %r245, %r246, %r262, %r263;
	// end inline asm
	setp.gt.s32 	%p17, %r238, 29;
	selp.b32 	%r265, 0, %r244, %p17;
	add.s32 	%r250, %r245, %r265;
	mov.b32 	%r251, 4;
	// begin inline asm
	shfl.sync.down.b32 %r249, %r250, %r251, %r262, %r263;
	// end inline asm
	setp.gt.s32 	%p18, %r238, 27;
	selp.b32 	%r266, 0, %r249, %p18;
	add.s32 	%r255, %r250, %r266;
	mov.b32 	%r256, 8;
	// begin inline asm
	shfl.sync.down.b32 %r254, %r255, %r256, %r262, %r263;
	// end inline asm
	setp.gt.s32 	%p19, %r238, 23;
	selp.b32 	%r267, 0, %r254, %p19;
	add.s32 	%r260, %r255, %r267;
	mov.b32 	%r261, 16;
	// begin inline asm
	shfl.sync.down.b32 %r259, %r260, %r261, %r262, %r263;
	// end inline asm
	setp.gt.s32 	%p20, %r238, 15;
	selp.b32 	%r268, 0, %r259, %p20;
	add.s32 	%r501, %r260, %r268;
	setp.ne.s32 	%p21, %r238, 0;
	@%p21 bra 	$L__BB13_44;
	shr.u32 	%r269, %r46, 3;
	and.b32  	%r270, %r269, 124;
	mov.u32 	%r271, _ZZN3cub18CUB_300001_SM_10006detail6reduce18DeviceReduceKernelINS2_10policy_hubIiyN4cuda3std3__44plusIiEEE10Policy1000EN6thrust24THRUST_300001_SM_1000_NS10device_ptrIiEEyS9_iNS7_10__identityEEEvT0_PT3_T1_NS0_13GridEvenShareISK_EET2_T4_E12temp_storage;
	add.s32 	%r272, %r271, %r270;
	st.shared.u32 	[%r272+8], %r501;
$L__BB13_44:
	bar.sync 	0;
	setp.ne.s32 	%p22, %r46, 0;
	@%p22 bra 	$L__BB13_46;
	ld.shared.u32 	%r273, [_ZZN3cub18CUB_300001_SM_10006detail6reduce18DeviceReduceKernelINS2_10policy_hubIiyN4cuda3std3__44plusIiEEE10Policy1000EN6thrust24THRUST_300001_SM_1000_NS10device_ptrIiEEyS9_iNS7_10__identityEEEvT0_PT3_T1_NS0_13GridEvenShareISK_EET2_T4_E12temp_storage+12];
	add.s32 	%r274, %r273, %r501;
	ld.shared.u32 	%r275, [_ZZN3cub18CUB_300001_SM_10006detail6reduce18DeviceReduceKernelINS2_10policy_hubIiyN4cuda3std3__44plusIiEEE10Policy1000EN6thrust24THRUST_300001_SM_1000_NS10device_ptrIiEEyS9_iNS7_10__identityEEEvT0_PT3_T1_NS0_13GridEvenShareISK_EET2_T4_E12temp_storage+16];
	add.s32 	%r276, %r274, %r275;
	ld.shared.u32 	%r277, [_ZZN3cub18CUB_300001_SM_10006detail6reduce18DeviceReduceKernelINS2_10policy_hubIiyN4cuda3std3__44plusIiEEE10Policy1000EN6thrust24THRUST_300001_SM_1000_NS10device_ptrIiEEyS9_iNS7_10__identityEEEvT0_PT3_T1_NS0_13GridEvenShareISK_EET2_T4_E12temp_storage+20];
	add.s32 	%r278, %r276, %r277;
	ld.shared.u32 	%r279, [_ZZN3cub18CUB_300001_SM_10006detail6reduce18DeviceReduceKernelINS2_10policy_hubIiyN4cuda3std3__44plusIiEEE10Policy1000EN6thrust24THRUST_300001_SM_1000_NS10device_ptrIiEEyS9_iNS7_10__identityEEEvT0_PT3_T1_NS0_13GridEvenShareISK_EET2_T4_E12temp_storage+24];
	add.s32 	%r280, %r278, %r279;
	ld.shared.u32 	%r281, [_ZZN3cub18CUB_300001_SM_10006detail6reduce18DeviceReduceKernelINS2_10policy_hubIiyN4cuda3std3__44plusIiEEE10Policy1000EN6thrust24THRUST_300001_SM_1000_NS10device_ptrIiEEyS9_iNS7_10__identityEEEvT0_PT3_T1_NS0_13GridEvenShareISK_EET2_T4_E12temp_storage+28];
	add.s32 	%r282, %r280, %r281;
	ld.shared.u32 	%r283, [_ZZN3cub18CUB_300001_SM_10006detail6reduce18DeviceReduceKernelINS2_10policy_hubIiyN4cuda3std3__44plusIiEEE10Policy1000EN6thrust24THRUST_300001_SM_1000_NS10device_ptrIiEEyS9_iNS7_10__identityEEEvT0_PT3_T1_NS0_13GridEvenShareISK_EET2_T4_E12temp_storage+32];
	add.s32 	%r284, %r282, %r283;
	ld.shared.u32 	%r285, [_ZZN3cub18CUB_300001_SM_10006detail6reduce18DeviceReduceKernelINS2_10policy_hubIiyN4cuda3std3__44plusIiEEE10Policy1000EN6thrust24THRUST_300001_SM_1000_NS10device_ptrIiEEyS9_iNS7_10__identityEEEvT0_PT3_T1_NS0_13GridEvenShareISK_EET2_T4_E12temp_storage+36];
	add.s32 	%r501, %r284, %r285;
$L__BB13_46:
	mov.u32 	%r464, %tid.x;
	setp.ne.s32 	%p56, %r464, 0;
	@%p56 bra 	$L__BB13_48;
	ld.param.u64 	%rd71, [_ZN3cub18CUB_300001_SM_10006detail6reduce18DeviceReduceKernelINS2_10policy_hubIiyN4cuda3std3__44plusIiEEE10Policy1000EN6thrust24THRUST_300001_SM_1000_NS10device_ptrIiEEyS9_iNS7_10__identityEEEvT0_PT3_T1_NS0_13GridEvenShareISK_EET2_T4__param_1];
	cvta.to.global.u64 	%rd68, %rd71;
	mul.wide.u32 	%rd69, %r2, 4;
	add.s64 	%rd70, %rd68, %rd69;
	st.global.u32 	[%rd70], %r501;
$L__BB13_48:
	ret;

}
	// .globl	_ZN3cub18CUB_300001_SM_10006detail6reduce28DeviceReduceSingleTileKernelINS2_10policy_hubIiyN4cuda3std3__44plusIiEEE10Policy1000EPiSC_iS9_iiNS7_10__identityEEEvT0_T1_T2_T3_T4_T6_
.visible .entry _ZN3cub18CUB_300001_SM_10006detail6reduce28DeviceReduceSingleTileKernelINS2_10policy_hubIiyN4cuda3std3__44plusIiEEE10Policy1000EPiSC_iS9_iiNS7_10__identityEEEvT0_T1_T2_T3_T4_T6_(
	.param .u64 .ptr .align 1 _ZN3cub18CUB_300001_SM_10006detail6reduce28DeviceReduceSingleTileKernelINS2_10policy_hubIiyN4cuda3std3__44plusIiEEE10Policy1000EPiSC_iS9_iiNS7_10__identityEEEvT0_T1_T2_T3_T4_T6__param_0,
	.param .u64 .ptr .align 1 _ZN3cub18CUB_300001_SM_10006detail6reduce28DeviceReduceSingleTileKernelINS2_10policy_hubIiyN4cuda3std3__44plusIiEEE10Policy1000EPiSC_iS9_iiNS7_10__identityEEEvT0_T1_T2_T3_T4_T6__param_1,
	.param .u32 _ZN3cub18CUB_300001_SM_10006detail6reduce28DeviceReduceSingleTileKernelINS2_10policy_hubIiyN4cuda3std3__44plusIiEEE10Policy1000EPiSC_iS9_iiNS7_10__identityEEEvT0_T1_T2_T3_T4_T6__param_2,
	.param .align 1 .b8 _ZN3cub18CUB_300001_SM_10006detail6reduce28DeviceReduceSingleTileKernelINS2_10policy_hubIiyN4cuda3std3__44plusIiEEE10Policy1000EPiSC_iS9_iiNS7_10__identityEEEvT0_T1_T2_T3_T4_T6__param_3[1],
	.param .u32 _ZN3cub18CUB_300001_SM_10006detail6reduce28DeviceReduceSingleTileKernelINS2_10policy_hubIiyN4cuda3std3__44plusIiEEE10Policy1000EPiSC_iS9_iiNS7_10__identityEEEvT0_T1_T2_T3_T4_T6__param_4,
	.param .align 1 .b8 _ZN3cub18CUB_300001_SM_10006detail6reduce28DeviceReduceSingleTileKernelINS2_10policy_hubIiyN4cuda3std3__44plusIiEEE10Policy1000EPiSC_iS9_iiNS7_10__identityEEEvT0_T1_T2_T3_T4_T6__param_5[1]
)
.maxntid 256
.minnctapersm 1
{
	.reg .pred 	%p<97>;
	.reg .b32 	%r<687>;
	.reg .b64 	%rd<125>;
	// demoted variable
	.shared .align 4 .b8 _ZZN3cub18CUB_300001_SM_10006detail6reduce28DeviceReduceSingleTileKernelINS2_10policy_hubIiyN4cuda3std3__44plusIiEEE10Policy1000EPiSC_iS9_iiNS7_10__identityEEEvT0_T1_T2_T3_T4_T6_E12temp_storage[44];
	ld.param.u64 	%rd16, [_ZN3cub18CUB_300001_SM_10006detail6reduce28DeviceReduceSingleTileKernelINS2_10policy_hubIiyN4cuda3std3__44plusIiEEE10Policy1000EPiSC_iS9_iiNS7_10__identityEEEvT0_T1_T2_T3_T4_T6__param_0];
	ld.param.u64 	%rd17, [_ZN3cub18CUB_300001_SM_10006detail6reduce28DeviceReduceSingleTileKernelINS2_10policy_hubIiyN4cuda3std3__44plusIiEEE10Policy1000EPiSC_iS9_iiNS7_10__identityEEEvT0_T1_T2_T3_T4_T6__param_1];
	ld.param.u32 	%r120, [_ZN3cub18CUB_300001_SM_10006detail6reduce28DeviceReduceSingleTileKernelINS2_10policy_hubIiyN4cuda3std3__44plusIiEEE10Policy1000EPiSC_iS9_iiNS7_10__identityEEEvT0_T1_T2_T3_T4_T6__param_2];
	ld.param.u32 	%r121, [_ZN3cub18CUB_300001_SM_10006detail6reduce28DeviceReduceSingleTileKernelINS2_10policy_hubIiyN4cuda3std3__44plusIiEEE10Policy1000EPiSC_iS9_iiNS7_10__identityEEEvT0_T1_T2_T3_T4_T6__param_4];
	cvta.to.global.u64 	%rd1, %rd17;
	setp.ne.s32 	%p1, %r120, 0;
	@%p1 bra 	$L__BB14_3;
	mov.u32 	%r633, %tid.x;
	setp.ne.s32 	%p96, %r633, 0;
	@%p96 bra 	$L__BB14_74;
	st.global.u32 	[%rd1], %r121;
	bra.uni 	$L__BB14_74;
$L__BB14_3:
	and.b64  	%rd18, %rd16, 15;
	setp.ne.s64 	%p2, %rd18, 0;
	@%p2 bra 	$L__BB14_38;
	setp.gt.s32 	%p49, %r120, 4095;
	@%p49 bra 	$L__BB14_22;
	mov.u32 	%r1, %tid.x;
	setp.ge.s32 	%p66, %r1, %r120;
	mov.b32 	%r644, 0;
	mov.u32 	%r639, %r1;
	@%p66 bra 	$L__BB14_7;
	mul.wide.u32 	%rd113, %r1, 4;
	add.s64 	%rd112, %rd16, %rd113;
	// begin inline asm
	ld.global.nc.u32 %r644, [%rd112];
	// end inline asm
	add.s32 	%r639, %r1, 256;
$L__BB14_7:
	setp.ge.s32 	%p67, %r639, %r120;
	@%p67 bra 	$L__BB14_13;
	not.b32 	%r507, %r639;
	add.s32 	%r6, %r120, %r507;
	and.b32  	%r508, %r6, 768;
	setp.eq.s32 	%p68, %r508, 768;
	@%p68 bra 	$L__BB14_11;
	mul.wide.u32 	%rd114, %r639, 4;
	add.s64 	%rd121, %rd16, %rd114;
	shr.u32 	%r509, %r6, 8;
	add.s32 	%r510, %r509, 1;
	and.b32  	%r511, %r510, 3;
	neg.s32 	%r636, %r511;
$L__BB14_10:
	.pragma "nounroll";
	// begin inline asm
	ld.global.nc.u32 %r512, [%rd121];
	// end inline asm
	add.s32 	%r644, %r512, %r644;
	add.s32 	%r639, %r639, 256;
	add.s64 	%rd121, %rd121, 1024;
	add.s32 	%r636, %r636, 1;
	setp.ne.s32 	%p69, %r636, 0;
	@%p69 bra 	$L__BB14_10;
$L__BB14_11:
	setp.lt.u32 	%p70, %r6, 768;
	@%p70 bra 	$L__BB14_13;
$L__BB14_12:
	mul.wide.s32 	%rd120, %r639, 4;
	add.s64 	%rd116, %rd16, %rd120;
	// begin inline asm
	ld.global.nc.u32 %r513, [%rd116];
	// end inline asm
	add.s32 	%r517, %r513, %r644;
	add.s64 	%rd117, %rd116, 1024;
	// begin inline asm
	ld.global.nc.u32 %r514, [%rd117];
	// end inline asm
	add.s32 	%r518, %r514, %r517;
	add.s64 	%rd118, %rd116, 2048;
	// begin inline asm
	ld.global.nc.u32 %r515, [%rd118];
	// end inline asm
	add.s32 	%r519, %r515, %r518;
	add.s64 	%rd119, %rd116, 3072;
	// begin inline asm
	ld.global.nc.u32 %r516, [%rd119];
	// end inline asm
	add.s32 	%r644, %r516, %r519;
	add.s32 	%r639, %r639, 1024;
	setp.lt.s32 	%p71, %r639, %r120;
	@%p71 bra 	$L__BB14_12;
$L__BB14_13:
	setp.lt.s32 	%p72, %r120, 256;
	@%p72 bra 	$L__BB14_18;
	// begin inline asm
	mov.u32 %r583, %laneid;
	// end inline asm
	mov.b32 	%r586, 1;
	mov.b32 	%r607, 31;
	mov.b32 	%r608, -1;
	// begin inline asm
	shfl.sync.down.b32 %r584, %r644, %r586, %r607, %r608;
	// end inline asm
	setp.gt.s32 	%p88, %r583, 30;
	selp.b32 	%r609, 0, %r584, %p88;
	add.s32 	%r590, %r609, %r644;
	mov.b32 	%r591, 2;
	// begin inline asm
	shfl.sync.down.b32 %r589, %r590, %r591, %r607, %r608;
	// end inline asm
	setp.gt.s32 	%p89, %r583, 29;
	selp.b32 	%r610, 0, %r589, %p89;
	add.s32 	%r595, %r590, %r610;
	mov.b32 	%r596, 4;
	// begin inline asm
	shfl.sync.down.b32 %r594, %r595, %r596, %r607, %r608;
	// end inline asm
	setp.gt.s32 	%p90, %r583, 27;
	selp.b32 	%r611, 0, %r594, %p90;
	add.s32 	%r600, %r595, %r611;
	mov.b32 	%r601, 8;
	// begin inline asm
	shfl.sync.down.b32 %r599, %r600, %r601, %r607, %r608;
	// end inline asm
	setp.gt.s32 	%p91, %r583, 23;
	selp.b32 	%r612, 0, %r599, %p91;
	add.s32 	%r605, %r600, %r612;
	mov.b32 	%r606, 16;
	// begin inline asm
	shfl.sync.down.b32 %r604, %r605, %r606, %r607, %r608;
	// end inline asm
	setp.gt.s32 	%p92, %r583, 15;
	selp.b32 	%r613, 0, %r604, %p92;
	add.s32 	%r686, %r605, %r613;
	setp.ne.s32 	%p93, %r583, 0;
	@%p93 bra 	$L__BB14_16;
	shr.u32 	%r614, %r1, 3;
	and.b32  	%r615, %r614, 124;
	mov.u32 	%r616, _ZZN3cub18CUB_300001_SM_10006detail6reduce28DeviceReduceSingleTileKernelINS2_10policy_hubIiyN4cuda3std3__44plusIiEEE10Policy1000EPiSC_iS9_iiNS7_10__identityEEEvT0_T1_T2_T3_T4_T6_E12temp_storage;
	add.s32 	%r617, %r616, %r615;
	st.shared.u32 	[%r617+8], %r686;
$L__BB14_16:
	bar.sync 	0;
	setp.ne.s32 	%p94, %r1, 0;
	@%p94 bra 	$L__BB14_72;
	ld.shared.u32 	%r618, [_ZZN3cub18CUB_300001_SM_10006detail6reduce28DeviceReduceSingleTileKernelINS2_10policy_hubIiyN4cuda3std3__44plusIiEEE10Policy1000EPiSC_iS9_iiNS7_10__identityEEEvT0_T1_T2_T3_T4_T6_E12temp_storage+12];
	add.s32 	%r619, %r618, %r686;
	ld.shared.u32 	%r620, [_ZZN3cub18CUB_300001_SM_10006detail6reduce28DeviceReduceSingleTileKernelINS2_10policy_hubIiyN4cuda3std3__44plusIiEEE10Policy1000EPiSC_iS9_iiNS7_10__identityEEEvT0_T1_T2_T3_T4_T6_E12temp_storage+16];
	add.s32 	%r621, %r619, %r620;
	ld.shared.u32 	%r622, [_ZZN3cub18CUB_300001_SM_10006detail6reduce28DeviceReduceSingleTileKernelINS2_10policy_hubIiyN4cuda3std3__44plusIiEEE10Policy1000EPiSC_iS9_iiNS7_10__identityEEEvT0_T1_T2_T3_T4_T6_E12temp_storage+20];
	add.s32 	%r623, %r621, %r622;
	ld.shared.u32 	%r624, [_ZZN3cub18CUB_300001_SM_10006detail6reduce28DeviceReduceSingleTileKernelINS2_10policy_hubIiyN4cuda3std3__44plusIiEEE10Policy1000EPiSC_iS9_iiNS7_10__identityEEEvT0_T1_T2_T3_T4_T6_E12temp_storage+24];
	add.s32 	%r625, %r623, %r624;
	ld.shared.u32 	%r626, [_ZZN3cub18CUB_300001_SM_10006detail6reduce28DeviceReduceSingleTileKernelINS2_10policy_hubIiyN4cuda3std3__44plusIiEEE10Policy1000EPiSC_iS9_iiNS7_10__identityEEEvT0_T1_T2_T3_T4_T6_E12temp_storage+28];
	add.s32 	%r627, %r625, %r626;
	ld.shared.u32 	%r628, [_ZZN3cub18CUB_300001_SM_10006detail6reduce28DeviceReduceSingleTileKernelINS2_10policy_hubIiyN4cuda3std3__44plusIiEEE10Policy1000EPiSC_iS9_iiNS7_10__identityEEEvT0_T1_T2_T3_T4_T6_E12temp_storage+32];
	add.s32 	%r629, %r627, %r628;
	ld.shared.u32 	%r630, [_ZZN3cub18CUB_300001_SM_10006detail6reduce28DeviceReduceSingleTileKernelINS2_10policy_hubIiyN4cuda3std3__44plusIiEEE10Policy1000EPiSC_iS9_iiNS7_10__identityEEEvT0_T1_T2_T3_T4_T6_E12temp_storage+36];
	add.s32 	%r686, %r629, %r630;
	bra.uni 	$L__BB14_72;
$L__BB14_18:
	// begin inline asm
	mov.u32 %r520, %laneid;
	// end inline asm
	and.b32  	%r546, %r1, 992;
	add.s32 	%r547, %r546, 32;
	setp.gt.s32 	%p73, %r547, %r120;
	not.b32 	%r548, %r546;
	add.s32 	%r549, %r120, %r548;
	selp.b32 	%r544, %r549, 31, %p73;
	mov.b32 	%r523, 1;
	mov.b32 	%r545, -1;
	// begin inline asm
	shfl.sync.down.b32 %r521, %r644, %r523, %r544, %r545;
	// end inline asm
	setp.lt.s32 	%p74, %r520, %r544;
	selp.b32 	%r550, %r521, 0, %p74;
	add.s32 	%r527, %r550, %r644;
	mov.b32 	%r528, 2;
	// begin inline asm
	shfl.sync.down.b32 %r526, %r527, %r528, %r544, %r545;
	// end inline asm
	add.s32 	%r551, %r520, 2;
	setp.gt.s32 	%p75, %r551, %r544;
	selp.b32 	%r552, 0, %r526, %p75;
	add.s32 	%r532, %r527, %r552;
	mov.b32 	%r533, 4;
	// begin inline asm
	shfl.sync.down.b32 %r531, %r532, %r533, %r544, %r545;
	// end inline asm
	add.s32 	%r553, %r520, 4;
	setp.gt.s32 	%p76, %r553, %r544;
	selp.b32 	%r554, 0, %r531, %p76;
	add.s32 	%r537, %r532, %r554;
	mov.b32 	%r538, 8;
	// begin inline asm
	shfl.sync.down.b32 %r536, %r537, %r538, %r544, %r545;
	// end inline asm
	add.s32 	%r555, %r520, 8;
	setp.gt.s32 	%p77, %r555, %r544;
	selp.b32 	%r556, 0, %r536, %p77;
	add.s32 	%r542, %r537, %r556;
	mov.b32 	%r543, 16;
	// begin inline asm
	shfl.sync.down.b32 %r541, %r542, %r543, %r544, %r545;
	// end inline asm
	add.s32 	%r557, %r520, 16;
	setp.gt.s32 	%p78, %r557, %r544;
	selp.b32 	%r558, 0, %r541, %p78;
	add.s32 	%r686, %r542, %r558;
	setp.ne.s32 	%p79, %r520, 0;
	@%p79 bra 	$L__BB14_20;
	shr.u32 	%r559, %r1, 3;
	and.b32  	%r560, %r559, 124;
	mov.u32 	%r561, _ZZN3cub18CUB_300001_SM_10006detail6reduce28DeviceReduceSingleTileKernelINS2_10policy_hubIiyN4cuda3std3__44plusIiEEE10Policy1000EPiSC_iS9_iiNS7_10__identityEEEvT0_T1_T2_T3_T4_T6_E12temp_storage;
	add.s32 	%r562, %r561, %r560;
	st.shared.u32 	[%r562+8], %r686;
$L__BB14_20:
	bar.sync 	0;
	setp.ne.s32 	%p80, %r1, 0;
	@%p80 bra 	$L__BB14_72;
	setp.gt.s32 	%p81, %r120, 32;
	ld.shared.u32 	%r563, [_ZZN3cub18CUB_300001_SM_10006detail6reduce28DeviceReduceSingleTileKernelINS2_10policy_hubIiyN4cuda3std3__44plusIiEEE10Policy1000EPiSC_iS9_iiNS7_10__identityEEEvT0_T1_T2_T3_T4_T6_E12temp_storage+12];
	selp.b32 	%r564, %r563, 0, %p81;
	add.s32 	%r565, %r564, %r686;
	setp.gt.s32 	%p82, %r120, 64;
	ld.shared.u32 	%r566, [_ZZN3cub18CUB_300001_SM_10006detail6reduce28DeviceReduceSingleTileKernelINS2_10policy_hubIiyN4cuda3std3__44plusIiEEE10Policy1000EPiSC_iS9_iiNS7_10__identityEEEvT0_T1_T2_T3_T4_T6_E12temp_storage+16];
	selp.b32 	%r567, %r566, 0, %p82;
	add.s32 	%r568, %r565, %r567;
	setp.gt.s32 	%p83, %r120, 96;
	ld.shared.u32 	%r569, [_ZZN3cub18CUB_300001_SM_10006detail6reduce28DeviceReduceSingleTileKernelINS2_10policy_hubIiyN4cuda3std3__44plusIiEEE10Policy1000EPiSC_iS9_iiNS7_10__identityEEEvT0_T1_T2_T3_T4_T6_E12temp_storage+20];
	selp.b32 	%r570, %r569, 0, %p83;
	add.s32 	%r571, %r568, %r570;
	setp.gt.s32 	%p84, %r120, 128;
	ld.shared.u32 	%r572, [_ZZN3cub18CUB_300001_SM_10006detail6reduce28DeviceReduceSingleTileKernelINS2_10policy_hubIiyN4cuda3std3__44plusIiEEE10Policy1000EPiSC_iS9_iiNS7_10__identityEEEvT0_T1_T2_T3_T4_T6_E12temp_storage+24];
	selp.b32 	%r573, %r572, 0, %p84;
	add.s32 	%r574, %r571, %r573;
	setp.gt.s32 	%p85, %r120, 160;
	ld.shared.u32 	%r575, [_ZZN3cub18CUB_300001_SM_10006detail6reduce28DeviceReduceSingleTileKernelINS2_10policy_hubIiyN4cuda3std3__44plusIiEEE10Policy1000EPiSC_iS9_iiNS7_10__identityEEEvT0_T1_T2_T3_T4_T6_E12temp_storage+28];
	selp.b32 	%r576, %r575, 0, %p85;
	add.s32 	%r577, %r574, %r576;
	setp.gt.s32 	%p86, %r120, 192;
	ld.shared.u32 	%r578, [_ZZN3cub18CUB_300001_SM_10006detail6reduce28DeviceReduceSingleTileKernelINS2_10policy_hubIiyN4cuda3std3__44plusIiEEE10Policy1000EPiSC_iS9_iiNS7_10__identityEEEvT0_T1_T2_T3_T4_T6_E12temp_storage+32];
	selp.b32 	%r579, %r578, 0, %p86;
	add.s32 	%r580, %r577, %r579;
	setp.gt.s32 	%p87, %r120, 224;
	ld.shared.u32 	%r581, [_ZZN3cub18CUB_300001_SM_10006detail6reduce28DeviceReduceSingleTileKernelINS2_10policy_hubIiyN4cuda3std3__44plusIiEEE10Policy1000EPiSC_iS9_iiNS7_10__identityEEEvT0_T1_T2_T3_T4_T6_E12temp_storage+36];
	selp.b32 	%r582, %r581, 0, %p87;
	add.s32 	%r686, %r580, %r582;
	bra.uni 	$L__BB14_72;
$L__BB14_22:
	mov.u32 	%r26, %tid.x;
	shl.b32 	%r377, %r26, 2;
	mul.wide.u32 	%rd86, %r377, 4;
	add.s64 	%rd76, %rd16, %rd86;
	// begin inline asm
	ld.global.nc.v2.u64 {%rd74, %rd75}, [%rd76];
	// end inline asm
	mov.b64 	{%r378, %r379}, %rd75;
	mov.b64 	{%r380, %r381}, %rd74;
	add.s64 	%rd79, %rd76, 4096;
	// begin inline asm
	ld.global.nc.v2.u64 {%rd77, %rd78}, [%rd79];
	// end inline asm
	mov.b64 	{%r382, %r383}, %rd78;
	mov.b64 	{%r384, %r385}, %rd77;
	add.s64 	%rd82, %rd76, 8192;
	// begin inline asm
	ld.global.nc.v2.u64 {%rd80, %rd81}, [%rd82];
	// end inline asm
	mov.b64 	{%r386, %r387}, %rd81;
	mov.b64 	{%r388, %r389}, %rd80;
	add.s64 	%rd85, %rd76, 12288;
	// begin inline asm
	ld.global.nc.v2.u64 {%rd83, %rd84}, [%rd85];
	// end inline asm
	mov.b64 	{%r390, %r391}, %rd84;
	mov.b64 	{%r392, %r393}, %rd83;
	add.s32 	%r394, %r381, %r380;
	add.s32 	%r395, %r378, %r394;
	add.s32 	%r396, %r379, %r395;
	add.s32 	%r397, %r384, %r396;
	add.s32 	%r398, %r385, %r397;
	add.s32 	%r399, %r382, %r398;
	add.s32 	%r400, %r383, %r399;
	add.s32 	%r401, %r388, %r400;
	add.s32 	%r402, %r389, %r401;
	add.s32 	%r403, %r386, %r402;
	add.s32 	%r404, %r387, %r403;
	add.s32 	%r405, %r392, %r404;
	add.s32 	%r406, %r393, %r405;
	add.s32 	%r407, %r390, %r406;
	add.s32 	%r659, %r391, %r407;
	setp.lt.u32 	%p50, %r120, 8192;
	mov.b32 	%r648, 4096;
	@%p50 bra 	$L__BB14_26;
	add.s32 	%r28, %r120, -4096;
	mov.b32 	%r648, 4096;
$L__BB14_24:
	mul.wide.s32 	%rd99, %r648, 4;
	add.s64 	%rd89, %rd76, %rd99;
	// begin inline asm
	ld.global.nc.v2.u64 {%rd87, %rd88}, [%rd89];
	// end inline asm
	mov.b64 	{%r409, %r410}, %rd88;
	mov.b64 	{%r411, %r412}, %rd87;
	add.s64 	%rd92, %rd89, 4096;
	// begin inline asm
	ld.global.nc.v2.u64 {%rd90, %rd91}, [%rd92];
	// end inline asm
	mov.b64 	{%r413, %r414}, %rd91;
	mov.b64 	{%r415, %r416}, %rd90;
	add.s64 	%rd95, %rd89, 8192;
	// begin inline asm
	ld.global.nc.v2.u64 {%rd93, %rd94}, [%rd95];
	// end inline asm
	mov.b64 	{%r417, %r418}, %rd94;
	mov.b64 	{%r419, %r420}, %rd93;
	add.s64 	%rd98, %rd89, 12288;
	// begin inline asm
	ld.global.nc.v2.u64 {%rd96, %rd97}, [%rd98];
	// end inline asm
	mov.b64 	{%r421, %r422}, %rd97;
	mov.b64 	{%r423, %r424}, %rd96;
	add.s32 	%r425, %r411, %r659;
	add.s32 	%r426, %r412, %r425;
	add.s32 	%r427, %r409, %r426;
	add.s32 	%r428, %r410, %r427;
	add.s32 	%r429, %r415, %r428;
	add.s32 	%r430, %r416, %r429;
	add.s32 	%r431, %r413, %r430;
	add.s32 	%r432, %r414, %r431;
	add.s32 	%r433, %r419, %r432;
	add.s32 	%r434, %r420, %r433;
	add.s32 	%r435, %r417, %r434;
	add.s32 	%r436, %r418, %r435;
	add.s32 	%r437, %r423, %r436;
	add.s32 	%r438, %r424, %r437;
	add.s32 	%r439, %r421, %r438;
	add.s32 	%r659, %r422, %r439;
	sub.s32 	%r440, %r120, %r648;
	setp.lt.s32 	%p51, %r440, 4096;
	@%p51 bra 	$L__BB14_34;
	add.s32 	%r648, %r648, 4096;
	setp.le.s32 	%p52, %r648, %r28;
	@%p52 bra 	$L__BB14_24;
$L__BB14_26:
	setp.le.s32 	%p53, %r120, %r648;
	@%p53 bra 	$L__BB14_34;
	sub.s32 	%r35, %r120, %r648;
	setp.ge.s32 	%p54, %r26, %r35;
	@%p54 bra 	$L__BB14_34;
	not.b32 	%r442, %r26;
	add.s32 	%r443, %r120, %r442;
	sub.s32 	%r36, %r443, %r648;
	and.b32  	%r444, %r36, 768;
	setp.eq.s32 	%p55, %r444, 768;
	mov.u32 	%r653, %r26;
	@%p55 bra 	$L__BB14_31;
	add.s32 	%r650, %r26, %r648;
	shr.u32 	%r445, %r36, 8;
	add.s32 	%r446, %r445, 1;
	and.b32  	%r447, %r446, 3;
	neg.s32 	%r649, %r447;
	mov.u32 	%r653, %r26;
$L__BB14_30:
	.pragma "nounroll";
	mul.wide.u32 	%rd101, %r650, 4;
	add.s64 	%rd100, %rd16, %rd101;
	// begin inline asm
	ld.global.nc.u32 %r448, [%rd100];
	// end inline asm
	add.s32 	%r659, %r448, %r659;
	add.s32 	%r653, %r653, 256;
	add.s32 	%r650, %r650, 256;
	add.s32 	%r649, %r649, 1;
	setp.ne.s32 	%p56, %r649, 0;
	@%p56 bra 	$L__BB14_30;
$L__BB14_31:
	setp.lt.u32 	%p57, %r36, 768;
	@%p57 bra 	$L__BB14_34;
	cvt.u64.u32 	%rd102, %r653;
	cvt.u64.u32 	%rd103, %r648;
	add.s64 	%rd104, %rd102, %rd103;
	shl.b64 	%rd105, %rd104, 2;
	add.s64 	%rd106, %rd105, %rd16;
	add.s64 	%rd122, %rd106, 2048;
	add.s32 	%r656, %r653, %r648;
$L__BB14_33:
	mul.wide.u32 	%rd111, %r656, 4;
	add.s64 	%rd107, %rd16, %rd111;
	// begin inline asm
	ld.global.nc.u32 %r449, [%rd107];
	// end inline asm
	add.s32 	%r453, %r449, %r659;
	add.s64 	%rd108, %rd122, -1024;
	// begin inline asm
	ld.global.nc.u32 %r450, [%rd108];
	// end inline asm
	add.s32 	%r454, %r450, %r453;
	// begin inline asm
	ld.global.nc.u32 %r451, [%rd122];
	// end inline asm
	add.s32 	%r455, %r451, %r454;
	add.s64 	%rd110, %rd122, 1024;
	// begin inline asm
	ld.global.nc.u32 %r452, [%rd110];
	// end inline asm
	add.s32 	%r659, %r452, %r455;
	add.s32 	%r653, %r653, 1024;
	add.s64 	%rd122, %rd122, 4096;
	add.s32 	%r656, %r656, 1024;
	setp.lt.s32 	%p58, %r653, %r35;
	@%p58 bra 	$L__BB14_33;
$L__BB14_34:
	// begin inline asm
	mov.u32 %r456, %laneid;
	// end inline asm
	mov.b32 	%r459, 1;
	mov.b32 	%r480, 31;
	mov.b32 	%r481, -1;
	// begin inline asm
	shfl.sync.down.b32 %r457, %r659, %r459, %r480, %r481;
	// end inline asm
	setp.gt.s32 	%p59, %r456, 30;
	selp.b32 	%r482, 0, %r457, %p59;
	add.s32 	%r463, %r482, %r659;
	mov.b32 	%r464, 2;
	// begin inline asm
	shfl.sync.down.b32 %r462, %r463, %r464, %r480, %r481;
	// end inline asm
	setp.gt.s32 	%p60, %r456, 29;
	selp.b32 	%r483, 0, %r462, %p60;
	add.s32 	%r468, %r463, %r483;
	mov.b32 	%r469, 4;
	// begin inline asm
	shfl.sync.down.b32 %r467, %r468, %r469, %r480, %r481;
	// end inline asm
	setp.gt.s32 	%p61, %r456, 27;
	selp.b32 	%r484, 0, %r467, %p61;
	add.s32 	%r473, %r468, %r484;
	mov.b32 	%r474, 8;
	// begin inline asm
	shfl.sync.down.b32 %r472, %r473, %r474, %r480, %r481;
	// end inline asm
	setp.gt.s32 	%p62, %r456, 23;
	selp.b32 	%r485, 0, %r472, %p62;
	add.s32 	%r478, %r473, %r485;
	mov.b32 	%r479, 16;
	// begin inline asm
	shfl.sync.down.b32 %r477, %r478, %r479, %r480, %r481;
	// end inline asm
	setp.gt.s32 	%p63, %r456, 15;
	selp.b32 	%r486, 0, %r477, %p63;
	add.s32 	%r686, %r478, %r486;
	setp.ne.s32 	%p64, %r456, 0;
	@%p64 bra 	$L__BB14_36;
	shr.u32 	%r487, %r26, 3;
	and.b32  	%r488, %r487, 124;
	mov.u32 	%r489, _ZZN3cub18CUB_300001_SM_10006detail6reduce28DeviceReduceSingleTileKernelINS2_10policy_hubIiyN4cuda3std3__44plusIiEEE10Policy1000EPiSC_iS9_iiNS7_10__identityEEEvT0_T1_T2_T3_T4_T6_E12temp_storage;
	add.s32 	%r490, %r489, %r488;
	st.shared.u32 	[%r490+8], %r686;
$L__BB14_36:
	bar.sync 	0;
	setp.ne.s32 	%p65, %r26, 0;
	@%p65 bra 	$L__BB14_72;
	ld.shared.u32 	%r491, [_ZZN3cub18CUB_300001_SM_10006detail6reduce28DeviceReduceSingleTileKernelINS2_10policy_hubIiyN4cuda3std3__44plusIiEEE10Policy1000EPiSC_iS9_iiNS7_10__identityEEEvT0_T1_T2_T3_T4_T6_E12temp_storage+12];
	add.s32 	%r492, %r491, %r686;
	ld.shared.u32 	%r493, [_ZZN3cub18CUB_300001_SM_10006detail6reduce28DeviceReduceSingleTileKernelINS2_10policy_hubIiyN4cuda3std3__44plusIiEEE10Policy1000EPiSC_iS9_iiNS7_10__identityEEEvT0_T1_T2_T3_T4_T6_E12temp_storage+16];
	add.s32 	%r494, %r492, %r493;
	ld.shared.u32 	%r495, [_ZZN3cub18CUB_300001_SM_10006detail6reduce28DeviceReduceSingleTileKernelINS2_10policy_hubIiyN4cuda3std3__44plusIiEEE10Policy1000EPiSC_iS9_iiNS7_10__identityEEEvT0_T1_T2_T3_T4_T6_E12temp_storage+20];
	add.s32 	%r496, %r494, %r495;
	ld.shared.u32 	%r497, [_ZZN3cub18CUB_300001_SM_10006detail6reduce28DeviceReduceSingleTileKernelINS2_10policy_hubIiyN4cuda3std3__44plusIiEEE10Policy1000EPiSC_iS9_iiNS7_10__identityEEEvT0_T1_T2_T3_T4_T6_E12temp_storage+24];
	add.s32 	%r498, %r496, %r497;
	ld.shared.u32 	%r499, [_ZZN3cub18CUB_300001_SM_10006detail6reduce28DeviceReduceSingleTileKernelINS2_10policy_hubIiyN4cuda3std3__44plusIiEEE10Policy1000EPiSC_iS9_iiNS7_10__identityEEEvT0_T1_T2_T3_T4_T6_E12temp_storage+28];
	add.s32 	%r500, %r498, %r499;
	ld.shared.u32 	%r501, [_ZZN3cub18CUB_300001_SM_10006detail6reduce28DeviceReduceSingleTileKernelINS2_10policy_hubIiyN4cuda3std3__44plusIiEEE10Policy1000EPiSC_iS9_iiNS7_10__identityEEEvT0_T1_T2_T3_T4_T6_E12temp_storage+32];
	add.s32 	%r502, %r500, %r501;
	ld.shared.u32 	%r503, [_ZZN3cub18CUB_300001_SM_10006detail6reduce28DeviceReduceSingleTileKernelINS2_10policy_hubIiyN4cuda3std3__44plusIiEEE10Policy1000EPiSC_iS9_iiNS7_10__identityEEEvT0_T1_T2_T3_T4_T6_E12temp_storage+36];
	add.s32 	%r686, %r502, %r503;
	bra.uni 	$L__BB14_72;
$L__BB14_38:
	setp.gt.s32 	%p3, %r120, 4095;
	@%p3 bra 	$L__BB14_56;
	mov.u32 	%r60, %tid.x;
	setp.ge.s32 	%p20, %r60, %r120;
	mov.b32 	%r670, 0;
	mov.u32 	%r665, %r60;
	@%p20 bra 	$L__BB14_41;
	mul.wide.u32 	%rd66, %r60, 4;
	add.s64 	%rd65, %rd16, %rd66;
	// begin inline asm
	ld.global.nc.u32 %r670, [%rd65];
	// end inline asm
	add.s32 	%r665, %r60, 256;
$L__BB14_41:
	setp.ge.s32 	%p21, %r665, %r120;
	@%p21 bra 	$L__BB14_47;
	not.b32 	%r252, %r665;
	add.s32 	%r65, %r120, %r252;
	and.b32  	%r253, %r65, 768;
	setp.eq.s32 	%p22, %r253, 768;
	@%p22 bra 	$L__BB14_45;
	mul.wide.u32 	%rd67, %r665, 4;
	add.s64 	%rd123, %rd16, %rd67;
	shr.u32 	%r254, %r65, 8;
	add.s32 	%r255, %r254, 1;
	and.b32  	%r256, %r255, 3;
	neg.s32 	%r662, %r256;
$L__BB14_44:
	.pragma "nounroll";
	// begin inline asm
	ld.global.nc.u32 %r257, [%rd123];
	// end inline asm
	add.s32 	%r670, %r257, %r670;
	add.s32 	%r665, %r665, 256;
	add.s64 	%rd123, %rd123, 1024;
	add.s32 	%r662, %r662, 1;
	setp.ne.s32 	%p23, %r662, 0;
	@%p23 bra 	$L__BB14_44;
$L__BB14_45:
	setp.lt.u32 	%p24, %r65, 768;
	@%p24 bra 	$L__BB14_47;
$L__BB14_46:
	mul.wide.s32 	%rd73, %r665, 4;
	add.s64 	%rd69, %rd16, %rd73;
	// begin inline asm
	ld.global.nc.u32 %r258, [%rd69];
	// end inline asm
	add.s32 	%r262, %r258, %r670;
	add.s64 	%rd70, %rd69, 1024;
	// begin inline asm
	ld.global.nc.u32 %r259, [%rd70];
	// end inline asm
	add.s32 	%r263, %r259, %r262;
	add.s64 	%rd71, %rd69, 2048;
	// begin inline asm
	ld.global.nc.u32 %r260, [%rd71];
	// end inline asm
	add.s32 	%r264, %r260, %r263;
	add.s64 	%rd72, %rd69, 3072;
	// begin inline asm
	ld.global.nc.u32 %r261, [%rd72];
	// end inline asm
	add.s32 	%r670, %r261, %r264;
	add.s32 	%r665, %r665, 1024;
	setp.lt.s32 	%p25, %r665, %r120;
	@%p25 bra 	$L__BB14_46;
$L__BB14_47:
	setp.lt.s32 	%p26, %r120, 256;
	@%p26 bra 	$L__BB14_52;
	// begin inline asm
	mov.u32 %r328, %laneid;
	// end inline asm
	mov.b32 	%r331, 1;
	mov.b32 	%r352, 31;
	mov.b32 	%r353, -1;
	// begin inline asm
	shfl.sync.down.b32 %r329, %r670, %r331, %r352, %r353;
	// end inline asm
	setp.gt.s32 	%p42, %r328, 30;
	selp.b32 	%r354, 0, %r329, %p42;
	add.s32 	%r335, %r354, %r670;
	mov.b32 	%r336, 2;
	// begin inline asm
	shfl.sync.down.b32 %r334, %r335, %r336, %r352, %r353;
	// end inline asm
	setp.gt.s32 	%p43, %r328, 29;
	selp.b32 	%r355, 0, %r334, %p43;
	add.s32 	%r340, %r335, %r355;
	mov.b32 	%r341, 4;
	// begin inline asm
	shfl.sync.down.b32 %r339, %r340, %r341, %r352, %r353;
	// end inline asm
	setp.gt.s32 	%p44, %r328, 27;
	selp.b32 	%r356, 0, %r339, %p44;
	add.s32 	%r345, %r340, %r356;
	mov.b32 	%r346, 8;
	// begin inline asm
	shfl.sync.down.b32 %r344, %r345, %r346, %r352, %r353;
	// end inline asm
	setp.gt.s32 	%p45, %r328, 23;
	selp.b32 	%r357, 0, %r344, %p45;
	add.s32 	%r350, %r345, %r357;
	mov.b32 	%r351, 16;
	// begin inline asm
	shfl.sync.down.b32 %r349, %r350, %r351, %r352, %r353;
	// end inline asm
	setp.gt.s32 	%p46, %r328, 15;
	selp.b32 	%r358, 0, %r349, %p46;
	add.s32 	%r686, %r350, %r358;
	setp.ne.s32 	%p47, %r328, 0;
	@%p47 bra 	$L__BB14_50;
	shr.u32 	%r359, %r60, 3;
	and.b32  	%r360, %r359, 124;
	mov.u32 	%r361, _ZZN3cub18CUB_300001_SM_10006detail6reduce28DeviceReduceSingleTileKernelINS2_10policy_hubIiyN4cuda3std3__44plusIiEEE10Policy1000EPiSC_iS9_iiNS7_10__identityEEEvT0_T1_T2_T3_T4_T6_E12temp_storage;
	add.s32 	%r362, %r361, %r360;
	st.shared.u32 	[%r362+8], %r686;
$L__BB14_50:
	bar.sync 	0;
	setp.ne.s32 	%p48, %r60, 0;
	@%p48 bra 	$L__BB14_72;
	ld.shared.u32 	%r363, [_ZZN3cub18CUB_300001_SM_10006detail6reduce28DeviceReduceSingleTileKernelINS2_10policy_hubIiyN4cuda3std3__44plusIiEEE10Policy1000EPiSC_iS9_iiNS7_10__identityEEEvT0_T1_T2_T3_T4_T6_E12temp_storage+12];
	add.s32 	%r364, %r363, %r686;
	ld.shared.u32 	%r365, [_ZZN3cub18CUB_300001_SM_10006detail6reduce28DeviceReduceSingleTileKernelINS2_10policy_hubIiyN4cuda3std3__44plusIiEEE10Policy1000EPiSC_iS9_iiNS7_10__identityEEEvT0_T1_T2_T3_T4_T6_E12temp_storage+16];
	add.s32 	%r366, %r364, %r365;
	ld.shared.u32 	%r367, [_ZZN3cub18CUB_300001_SM_10006detail6reduce28DeviceReduceSingleTileKernelINS2_10policy_hubIiyN4cuda3std3__44plusIiEEE10Policy1000EPiSC_iS9_iiNS7_10__identityEEEvT0_T1_T2_T3_T4_T6_E12temp_storage+20];
	add.s32 	%r368, %r366, %r367;
	ld.shared.u32 	%r369, [_ZZN3cub18CUB_300001_SM_10006detail6reduce28DeviceReduceSingleTileKernelINS2_10policy_hubIiyN4cuda3std3__44plusIiEEE10Policy1000EPiSC_iS9_iiNS7_10__identityEEEvT0_T1_T2_T3_T4_T6_E12temp_storage+24];
	add.s32 	%r370, %r368, %r369;
	ld.shared.u32 	%r371, [_ZZN3cub18CUB_300001_SM_10006detail6reduce28DeviceReduceSingleTileKernelINS2_10policy_hubIiyN4cuda3std3__44plusIiEEE10Policy1000EPiSC_iS9_iiNS7_10__identityEEEvT0_T1_T2_T3_T4_T6_E12temp_storage+28];
	add.s32 	%r372, %r370, %r371;
	ld.shared.u32 	%r373, [_ZZN3cub18CUB_300001_SM_10006detail6reduce28DeviceReduceSingleTileKernelINS2_10policy_hubIiyN4cuda3std3__44plusIiEEE10Policy1000EPiSC_iS9_iiNS7_10__identityEEEvT0_T1_T2_T3_T4_T6_E12temp_storage+32];
	add.s32 	%r374, %r372, %r373;
	ld.shared.u32 	%r375, [_ZZN3cub18CUB_300001_SM_10006detail6reduce28DeviceReduceSingleTileKernelINS2_10policy_hubIiyN4cuda3std3__44plusIiEEE10Policy1000EPiSC_iS9_iiNS7_10__identityEEEvT0_T1_T2_T3_T4_T6_E12temp_storage+36];
	add.s32 	%r686, %r374, %r375;
	bra.uni 	$L__BB14_72;
$L__BB14_52:
	// begin inline asm
	mov.u32 %r265, %laneid;
	// end inline asm
	and.b32  	%r291, %r60, 992;
	add.s32 	%r292, %r291, 32;
	setp.gt.s32 	%p27, %r292, %r120;
	not.b32 	%r293, %r291;
	add.s32 	%r294, %r120, %r293;
	selp.b32 	%r289, %r294, 31, %p27;
	mov.b32 	%r268, 1;
	mov.b32 	%r290, -1;
	// begin inline asm
	shfl.sync.down.b32 %r266, %r670, %r268, %r289, %r290;
	// end inline asm
	setp.lt.s32 	%p28, %r265, %r289;
	selp.b32 	%r295, %r266, 0, %p28;
	add.s32 	%r272, %r295, %r670;
	mov.b32 	%r273, 2;
	// begin inline asm
	shfl.sync.down.b32 %r271, %r272, %r273, %r289, %r290;
	// end inline asm
	add.s32 	%r296, %r265, 2;
	setp.gt.s32 	%p29, %r296, %r289;
	selp.b32 	%r297, 0, %r271, %p29;
	add.s32 	%r277, %r272, %r297;
	mov.b32 	%r278, 4;
	// begin inline asm
	shfl.sync.down.b32 %r276, %r277, %r278, %r289, %r290;
	// end inline asm
	add.s32 	%r298, %r265, 4;
	setp.gt.s32 	%p30, %r298, %r289;
	selp.b32 	%r299, 0, %r276, %p30;
	add.s32 	%r282, %r277, %r299;
	mov.b32 	%r283, 8;
	// begin inline asm
	shfl.sync.down.b32 %r281, %r282, %r283, %r289, %r290;
	// end inline asm
	add.s32 	%r300, %r265, 8;
	setp.gt.s32 	%p31, %r300, %r289;
	selp.b32 	%r301, 0, %r281, %p31;
	add.s32 	%r287, %r282, %r301;
	mov.b32 	%r288, 16;
	// begin inline asm
	shfl.sync.down.b32 %r286, %r287, %r288, %r289, %r290;
	// end inline asm
	add.s32 	%r302, %r265, 16;
	setp.gt.s32 	%p32, %r302, %r289;
	selp.b32 	%r303, 0, %r286, %p32;
	add.s32 	%r686, %r287, %r303;
	setp.ne.s32 	%p33, %r265, 0;
	@%p33 bra 	$L__BB14_54;
	shr.u32 	%r304, %r60, 3;
	and.b32  	%r305, %r304, 124;
	mov.u32 	%r306, _ZZN3cub18CUB_300001_SM_10006detail6reduce28DeviceReduceSingleTileKernelINS2_10policy_hubIiyN4cuda3std3__44plusIiEEE10Policy1000EPiSC_iS9_iiNS7_10__identityEEEvT0_T1_T2_T3_T4_T6_E12temp_storage;
	add.s32 	%r307, %r306, %r305;
	st.shared.u32 	[%r307+8], %r686;
$L__BB14_54:
	bar.sync 	0;
	setp.ne.s32 	%p34, %r60, 0;
	@%p34 bra 	$L__BB14_72;
	setp.gt.s32 	%p35, %r120, 32;
	ld.shared.u32 	%r308, [_ZZN3cub18CUB_300001_SM_10006detail6reduce28DeviceReduceSingleTileKernelINS2_10policy_hubIiyN4cuda3std3__44plusIiEEE10Policy1000EPiSC_iS9_iiNS7_10__identityEEEvT0_T1_T2_T3_T4_T6_E12temp_storage+12];
	selp.b32 	%r309, %r308, 0, %p35;
	add.s32 	%r310, %r309, %r686;
	setp.gt.s32 	%p36, %r120, 64;
	ld.shared.u32 	%r311, [_ZZN3cub18CUB_300001_SM_10006detail6reduce28DeviceReduceSingleTileKernelINS2_10policy_hubIiyN4cuda3std3__44plusIiEEE10Policy1000EPiSC_iS9_iiNS7_10__identityEEEvT0_T1_T2_T3_T4_T6_E12temp_storage+16];
	selp.b32 	%r312, %r311, 0, %p36;
	add.s32 	%r313, %r310, %r312;
	setp.gt.s32 	%p37, %r120, 96;
	ld.shared.u32 	%r314, [_ZZN3cub18CUB_300001_SM_10006detail6reduce28DeviceReduceSingleTileKernelINS2_10policy_hubIiyN4cuda3std3__44plusIiEEE10Policy1000EPiSC_iS9_iiNS7_10__identityEEEvT0_T1_T2_T3_T4_T6_E12temp_storage+20];
	selp.b32 	%r315, %r314, 0, %p37;
	add.s32 	%r316, %r313, %r315;
	setp.gt.s32 	%p38, %r120, 128;
	ld.shared.u32 	%r317, [_ZZN3cub18CUB_300001_SM_10006detail6reduce28DeviceReduceSingleTileKernelINS2_10policy_hubIiyN4cuda3std3__44plusIiEEE10Policy1000EPiSC_iS9_iiNS7_10__identityEEEvT0_T1_T2_T3_T4_T6_E12temp_storage+24];
	selp.b32 	%r318, %r317, 0, %p38;
	add.s32 	%r319, %r316, %r318;
	setp.gt.s32 	%p39, %r120, 160;
	ld.shared.u32 	%r320, [_ZZN3cub18CUB_300001_SM_10006detail6reduce28DeviceReduceSingleTileKernelINS2_10policy_hubIiyN4cuda3std3__44plusIiEEE10Policy1000EPiSC_iS9_iiNS7_10__identityEEEvT0_T1_T2_T3_T4_T6_E12temp_storage+28];
	selp.b32 	%r321, %r320, 0, %p39;
	add.s32 	%r322, %r319, %r321;
	setp.gt.s32 	%p40, %r120, 192;
	ld.shared.u32 	%r323, [_ZZN3cub18CUB_300001_SM_10006detail6reduce28DeviceReduceSingleTileKernelINS2_10policy_hubIiyN4cuda3std3__44plusIiEEE10Policy1000EPiSC_iS9_iiNS7_10__identityEEEvT0_T1_T2_T3_T4_T6_E12temp_storage+32];
	selp.b32 	%r324, %r323, 0, %p40;
	add.s32 	%r325, %r322, %r324;
	setp.gt.s32 	%p41, %r120, 224;
	ld.shared.u32 	%r326, [_ZZN3cub18CUB_300001_SM_10006detail6reduce28DeviceReduceSingleTileKernelINS2_10policy_hubIiyN4cuda3std3__44plusIiEEE10Policy1000EPiSC_iS9_iiNS7_10__identityEEEvT0_T1_T2_T3_T4_T6_E12temp_storage+36];
	selp.b32 	%r327, %r326, 0, %p41;
	add.s32 	%r686, %r325, %r327;
	bra.uni 	$L__BB14_72;
$L__BB14_56:
	mov.u32 	%r85, %tid.x;
	mul.wide.u32 	%rd35, %r85, 4;
	add.s64 	%rd19, %rd16, %rd35;
	// begin inline asm
	ld.global.nc.u32 %r122, [%rd19];
	// end inline asm
	add.s64 	%rd20, %rd19, 1024;
	// begin inline asm
	ld.global.nc.u32 %r123, [%rd20];
	// end inline asm
	add.s64 	%rd21, %rd19, 2048;
	// begin inline asm
	ld.global.nc.u32 %r124, [%rd21];
	// end inline asm
	add.s64 	%rd22, %rd19, 3072;
	// begin inline asm
	ld.global.nc.u32 %r125, [%rd22];
	// end inline asm
	add.s64 	%rd23, %rd19, 4096;
	// begin inline asm
	ld.global.nc.u32 %r126, [%rd23];
	// end inline asm
	add.s64 	%rd24, %rd19, 5120;
	// begin inline asm
	ld.global.nc.u32 %r127, [%rd24];
	// end inline asm
	add.s64 	%rd25, %rd19, 6144;
	// begin inline asm
	ld.global.nc.u32 %r128, [%rd25];
	// end inline asm
	add.s64 	%rd26, %rd19, 7168;
	// begin inline asm
	ld.global.nc.u32 %r129, [%rd26];
	// end inline asm
	add.s64 	%rd27, %rd19, 8192;
	// begin inline asm
	ld.global.nc.u32 %r130, [%rd27];
	// end inline asm
	add.s64 	%rd28, %rd19, 9216;
	// begin inline asm
	ld.global.nc.u32 %r131, [%rd28];
	// end inline asm
	add.s64 	%rd29, %rd19, 10240;
	// begin inline asm
	ld.global.nc.u32 %r132, [%rd29];
	// end inline asm
	add.s64 	%rd30, %rd19, 11264;
	// begin inline asm
	ld.global.nc.u32 %r133, [%rd30];
	// end inline asm
	add.s64 	%rd31, %rd19, 12288;
	// begin inline asm
	ld.global.nc.u32 %r134, [%rd31];
	// end inline asm
	add.s64 	%rd32, %rd19, 13312;
	// begin inline asm
	ld.global.nc.u32 %r135, [%rd32];
	// end inline asm
	add.s64 	%rd33, %rd19, 14336;
	// begin inline asm
	ld.global.nc.u32 %r136, [%rd33];
	// end inline asm
	add.s64 	%rd34, %rd19, 15360;
	// begin inline asm
	ld.global.nc.u32 %r137, [%rd34];
	// end inline asm
	add.s32 	%r139, %r123, %r122;
	add.s32 	%r140, %r124, %r139;
	add.s32 	%r141, %r125, %r140;
	add.s32 	%r142, %r126, %r141;
	add.s32 	%r143, %r127, %r142;
	add.s32 	%r144, %r128, %r143;
	add.s32 	%r145, %r129, %r144;
	add.s32 	%r146, %r130, %r145;
	add.s32 	%r147, %r131, %r146;
	add.s32 	%r148, %r132, %r147;
	add.s32 	%r149, %r133, %r148;
	add.s32 	%r150, %r134, %r149;
	add.s32 	%r151, %r135, %r150;
	add.s32 	%r152, %r136, %r151;
	add.s32 	%r685, %r137, %r152;
	setp.lt.u32 	%p4, %r120, 8192;
	mov.b32 	%r674, 4096;
	@%p4 bra 	$L__BB14_60;
	add.s32 	%r87, %r120, -4096;
	mov.b32 	%r674, 4096;
$L__BB14_58:
	mul.wide.s32 	%rd52, %r674, 4;
	add.s64 	%rd36, %rd19, %rd52;
	// begin inline asm
	ld.global.nc.u32 %r154, [%rd36];
	// end inline asm
	add.s64 	%rd37, %rd36, 1024;
	// begin inline asm
	ld.global.nc.u32 %r155, [%rd37];
	// end inline asm
	add.s64 	%rd38, %rd36, 2048;
	// begin inline asm
	ld.global.nc.u32 %r156, [%rd38];
	// end inline asm
	add.s64 	%rd39, %rd36, 3072;
	// begin inline asm
	ld.global.nc.u32 %r157, [%rd39];
	// end inline asm
	add.s64 	%rd40, %rd36, 4096;
	// begin inline asm
	ld.global.nc.u32 %r158, [%rd40];
	// end inline asm
	add.s64 	%rd41, %rd36, 5120;
	// begin inline asm
	ld.global.nc.u32 %r159, [%rd41];
	// end inline asm
	add.s64 	%rd42, %rd36, 6144;
	// begin inline asm
	ld.global.nc.u32 %r160, [%rd42];
	// end inline asm
	add.s64 	%rd43, %rd36, 7168;
	// begin inline asm
	ld.global.nc.u32 %r161, [%rd43];
	// end inline asm
	add.s64 	%rd44, %rd36, 8192;
	// begin inline asm
	ld.global.nc.u32 %r162, [%rd44];
	// end inline asm
	add.s64 	%rd45, %rd36, 9216;
	// begin inline asm
	ld.global.nc.u32 %r163, [%rd45];
	// end inline asm
	add.s64 	%rd46, %rd36, 10240;
	// begin inline asm
	ld.global.nc.u32 %r164, [%rd46];
	// end inline asm
	add.s64 	%rd47, %rd36, 11264;
	// begin inline asm
	ld.global.nc.u32 %r165, [%rd47];
	// end inline asm
	add.s64 	%rd48, %rd36, 12288;
	// begin inline asm
	ld.global.nc.u32 %r166, [%rd48];
	// end inline asm
	add.s64 	%rd49, %rd36, 13312;
	// begin inline asm
	ld.global.nc.u32 %r167, [%rd49];
	// end inline asm
	add.s64 	%rd50, %rd36, 14336;
	// begin inline asm
	ld.global.nc.u32 %r168, [%rd50];
	// end inline asm
	add.s64 	%rd51, %rd36, 15360;
	// begin inline asm
	ld.global.nc.u32 %r169, [%rd51];
	// end inline asm
	add.s32 	%r170, %r154, %r685;
	add.s32 	%r171, %r155, %r170;
	add.s32 	%r172, %r156, %r171;
	add.s32 	%r173, %r157, %r172;
	add.s32 	%r174, %r158, %r173;
	add.s32 	%r175, %r159, %r174;
	add.s32 	%r176, %r160, %r175;
	add.s32 	%r177, %r161, %r176;
	add.s32 	%r178, %r162, %r177;
	add.s32 	%r179, %r163, %r178;
	add.s32 	%r180, %r164, %r179;
	add.s32 	%r181, %r165, %r180;
	add.s32 	%r182, %r166, %r181;
	add.s32 	%r183, %r167, %r182;
	add.s32 	%r184, %r168, %r183;
	add.s32 	%r685, %r169, %r184;
	sub.s32 	%r185, %r120, %r674;
	setp.lt.s32 	%p5, %r185, 4096;
	@%p5 bra 	$L__BB14_68;
	add.s32 	%r674, %r674, 4096;
	setp.le.s32 	%p6, %r674, %r87;
	@%p6 bra 	$L__BB14_58;
$L__BB14_60:
	setp.le.s32 	%p7, %r120, %r674;
	@%p7 bra 	$L__BB14_68;
	sub.s32 	%r94, %r120, %r674;
	setp.ge.s32 	%p8, %r85, %r94;
	@%p8 bra 	$L__BB14_68;
	not.b32 	%r187, %r85;
	add.s32 	%r188, %r120, %r187;
	sub.s32 	%r95, %r188, %r674;
	and.b32  	%r189, %r95, 768;
	setp.eq.s32 	%p9, %r189, 768;
	mov.u32 	%r679, %r85;
	@%p9 bra 	$L__BB14_65;
	add.s32 	%r676, %r85, %r674;
	shr.u32 	%r190, %r95, 8;
	add.s32 	%r191, %r190, 1;
	and.b32  	%r192, %r191, 3;
	neg.s32 	%r675, %r192;
	mov.u32 	%r679, %r85;
$L__BB14_64:
	.pragma "nounroll";
	mul.wide.u32 	%rd54, %r676, 4;
	add.s64 	%rd53, %rd16, %rd54;
	// begin inline asm
	ld.global.nc.u32 %r193, [%rd53];
	// end inline asm
	add.s32 	%r685, %r193, %r685;
	add.s32 	%r679, %r679, 256;
	add.s32 	%r676, %r676, 256;
	add.s32 	%r675, %r675, 1;
	setp.ne.s32 	%p10, %r675, 0;
	@%p10 bra 	$L__BB14_64;
$L__BB14_65:
	setp.lt.u32 	%p11, %r95, 768;
	@%p11 bra 	$L__BB14_68;
	cvt.u64.u32 	%rd55, %r679;
	cvt.u64.u32 	%rd56, %r674;
	add.s64 	%rd57, %rd55, %rd56;
	shl.b64 	%rd58, %rd57, 2;
	add.s64 	%rd59, %rd58, %rd16;
	add.s64 	%rd124, %rd59, 2048;
	add.s32 	%r682, %r679, %r674;
$L__BB14_67:
	mul.wide.u32 	%rd64, %r682, 4;
	add.s64 	%rd60, %rd16, %rd64;
	// begin inline asm
	ld.global.nc.u32 %r194, [%rd60];
	// end inline asm
	add.s32 	%r198, %r194, %r685;
	add.s64 	%rd61, %rd124, -1024;
	// begin inline asm
	ld.global.nc.u32 %r195, [%rd61];
	// end inline asm
	add.s32 	%r199, %r195, %r198;
	// begin inline asm
	ld.global.nc.u32 %r196, [%rd124];
	// end inline asm
	add.s32 	%r200, %r196, %r199;
	add.s64 	%rd63, %rd124, 1024;
	// begin inline asm
	ld.global.nc.u32 %r197, [%rd63];
	// end inline asm
	add.s32 	%r685, %r197, %r200;
	add.s32 	%r679, %r679, 1024;
	add.s64 	%rd124, %rd124, 4096;
	add.s32 	%r682, %r682, 1024;
	setp.lt.s32 	%p12, %r679, %r94;
	@%p12 bra 	$L__BB14_67;
$L__BB14_68:
	// begin inline asm
	mov.u32 %r201, %laneid;
	// end inline asm
	mov.b32 	%r204, 1;
	mov.b32 	%r225, 31;
	mov.b32 	%r226, -1;
	// begin inline asm
	shfl.sync.down.b32 %r202, %r685, %r204, %r225, %r226;
	// end inline asm
	setp.gt.s32 	%p13, %r201, 30;
	selp.b32 	%r227, 0, %r202, %p13;
	add.s32 	%r208, %r227, %r685;
	mov.b32 	%r209, 2;
	// begin inline asm
	shfl.sync.down.b32 %r207, %r208, %r209, %r225, %r226;
	// end inline asm
	setp.gt.s32 	%p14, %r201, 29;
	selp.b32 	%r228, 0, %r207, %p14;
	add.s32 	%r213, %r208, %r228;
	mov.b32 	%r214, 4;
	// begin inline asm
	shfl.sync.down.b32 %r212, %r213, %r214, %r225, %r226;
	// end inline asm
	setp.gt.s32 	%p15, %r201, 27;
	selp.b32 	%r229, 0, %r212, %p15;
	add.s32 	%r218, %r213, %r229;
	mov.b32 	%r219, 8;
	// begin inline asm
	shfl.sync.down.b32 %r217, %r218, %r219, %r225, %r226;
	// end inline asm
	setp.gt.s32 	%p16, %r201, 23;
	selp.b32 	%r230, 0, %r217, %p16;
	add.s32 	%r223, %r218, %r230;
	mov.b32 	%r224, 16;
	// begin inline asm
	shfl.sync.down.b32 %r222, %r223, %r224, %r225, %r226;
	// end inline asm
	setp.gt.s32 	%p17, %r201, 15;
	selp.b32 	%r231, 0, %r222, %p17;
	add.s32 	%r686, %r223, %r231;
	setp.ne.s32 	%p18, %r201, 0;
	@%p18 bra 	$L__BB14_70;
	shr.u32 	%r232, %r85, 3;
	and.b32  	%r233, %r232, 124;
	mov.u32 	%r234, _ZZN3cub18CUB_300001_SM_10006detail6reduce28DeviceReduceSingleTileKernelINS2_10policy_hubIiyN4cuda3std3__44plusIiEEE10Policy1000EPiSC_iS9_iiNS7_10__identityEEEvT0_T1_T2_T3_T4_T6_E12temp_storage;
	add.s32 	%r235, %r234, %r233;
	st.shared.u32 	[%r235+8], %r686;
$L__BB14_70:
	bar.sync 	0;
	setp.ne.s32 	%p19, %r85, 0;
	@%p19 bra 	$L__BB14_72;
	ld.shared.u32 	%r236, [_ZZN3cub18CUB_300001_SM_10006detail6reduce28DeviceReduceSingleTileKernelINS2_10policy_hubIiyN4cuda3std3__44plusIiEEE10Policy1000EPiSC_iS9_iiNS7_10__identityEEEvT0_T1_T2_T3_T4_T6_E12temp_storage+12];
	add.s32 	%r237, %r236, %r686;
	ld.shared.u32 	%r238, [_ZZN3cub18CUB_300001_SM_10006detail6reduce28DeviceReduceSingleTileKernelINS2_10policy_hubIiyN4cuda3std3__44plusIiEEE10Policy1000EPiSC_iS9_iiNS7_10__identityEEEvT0_T1_T2_T3_T4_T6_E12temp_storage+16];
	add.s32 	%r239, %r237, %r238;
	ld.shared.u32 	%r240, [_ZZN3cub18CUB_300001_SM_10006detail6reduce28DeviceReduceSingleTileKernelINS2_10policy_hubIiyN4cuda3std3__44plusIiEEE10Policy1000EPiSC_iS9_iiNS7_10__identityEEEvT0_T1_T2_T3_T4_T6_E12temp_storage+20];
	add.s32 	%r241, %r239, %r240;
	ld.shared.u32 	%r242, [_ZZN3cub18CUB_300001_SM_10006detail6reduce28DeviceReduceSingleTileKernelINS2_10policy_hubIiyN4cuda3std3__44plusIiEEE10Policy1000EPiSC_iS9_iiNS7_10__identityEEEvT0_T1_T2_T3_T4_T6_E12temp_storage+24];
	add.s32 	%r243, %r241, %r242;
	ld.shared.u32 	%r244, [_ZZN3cub18CUB_300001_SM_10006detail6reduce28DeviceReduceSingleTileKernelINS2_10policy_hubIiyN4cuda3std3__44plusIiEEE10Policy1000EPiSC_iS9_iiNS7_10__identityEEEvT0_T1_T2_T3_T4_T6_E12temp_storage+28];
	add.s32 	%r245, %r243, %r244;
	ld.shared.u32 	%r246, [_ZZN3cub18CUB_300001_SM_10006detail6reduce28DeviceReduceSingleTileKernelINS2_10policy_hubIiyN4cuda3std3__44plusIiEEE10Policy1000EPiSC_iS9_iiNS7_10__identityEEEvT0_T1_T2_T3_T4_T6_E12temp_storage+32];
	add.s32 	%r247, %r245, %r246;
	ld.shared.u32 	%r248, [_ZZN3cub18CUB_300001_SM_10006detail6reduce28DeviceReduceSingleTileKernelINS2_10policy_hubIiyN4cuda3std3__44plusIiEEE10Policy1000EPiSC_iS9_iiNS7_10__identityEEEvT0_T1_T2_T3_T4_T6_E12temp_storage+36];
	add.s32 	%r686, %r247, %r248;
$L__BB14_72:
	mov.u32 	%r631, %tid.x;
	setp.ne.s32 	%p95, %r631, 0;
	@%p95 bra 	$L__BB14_74;
	add.s32 	%r632, %r686, %r121;
	st.global.u32 	[%rd1], %r632;
$L__BB14_74:
	ret;

}


// ===== COMPILED SASS (sm_100) =====

	.target	sm_100

	.elftype	@"ET_EXEC"


//--------------------- .note.nv.tkinfo           --------------------------
	.section	.note.nv.tkinfo,"",@"SHT_NOTE"
	.sectionflags	@"SHF_NOTE_NV_TKINFO"
	.tkinfo
        /*0018*/ 	.word	0x00000002
        /*0030*/ 	.string	""
        /*0030*/ 	.string	"ptxas"
        /*0030*/ 	.string	"Cuda compilation tools, release 13.0, V13.0.88"
        /*0030*/ 	.string	"Build cuda_13.0.r13.0/compiler.36424714_0"
        /*0030*/ 	.string	"-arch sm_100 -m 64 "



//--------------------- .note.nv.cuinfo           --------------------------
	.section	.note.nv.cuinfo,"",@"SHT_NOTE"
	.sectionflags	@"SHF_NOTE_NV_CUINFO"
        /*0018*/ 	.short	0x0002
        /*001a*/ 	.short	0x0064
        /*001c*/ 	.short	0x0082
	.zero		2


//--------------------- .nv.info                  --------------------------
	.section	.nv.info,"",@"SHT_CUDA_INFO"
	.align	4


	//----- nvinfo : EIATTR_REGCOUNT
	.align		4
        /*0000*/ 	.byte	0x04, 0x2f
        /*0002*/ 	.short	(.L_53 - .L_52)
	.align		4
.L_52:
        /*0004*/ 	.word	index@(_Z12nbody_kernelP6float4S0_S0_iff)
        /*0008*/ 	.word	0x00000028


	//----- nvinfo : EIATTR_FRAME_SIZE
	.align		4
.L_53:
        /*000c*/ 	.byte	0x04, 0x11
        /*000e*/ 	.short	(.L_55 - .L_54)
	.align		4
.L_54:
        /*0010*/ 	.word	index@($__internal_5_$__cuda_sm3x_div_rn_noftz_f32_slowpath)
        /*0014*/ 	.word	0x00000000


	//----- nvinfo : EIATTR_FRAME_SIZE
	.align		4
.L_55:
        /*0018*/ 	.byte	0x04, 0x11
        /*001a*/ 	.short	(.L_57 - .L_56)
	.align		4
.L_56:
        /*001c*/ 	.word	index@(_Z12nbody_kernelP6float4S0_S0_iff)
        /*0020*/ 	.word	0x00000000


	//----- nvinfo : EIATTR_REGCOUNT
	.align		4
.L_57:
        /*0024*/ 	.byte	0x04, 0x2f
        /*0026*/ 	.short	(.L_59 - .L_58)
	.align		4
.L_58:
        /*0028*/ 	.word	index@(_Z19nbody_shared_kernelP6float4S0_S0_iff)
        /*002c*/ 	.word	0x0000001a


	//----- nvinfo : EIATTR_FRAME_SIZE
	.align		4
.L_59:
        /*0030*/ 	.byte	0x04, 0x11
        /*0032*/ 	.short	(.L_61 - .L_60)
	.align		4
.L_60:
        /*0034*/ 	.word	index@($__internal_4_$__cuda_sm3x_div_rn_noftz_f32_slowpath)
        /*0038*/ 	.word	0x00000000


	//----- nvinfo : EIATTR_FRAME_SIZE
	.align		4
.L_61:
        /*003c*/ 	.byte	0x04, 0x11
        /*003e*/ 	.short	(.L_63 - .L_62)
	.align		4
.L_62:
        /*0040*/ 	.word	index@(_Z19nbody_shared_kernelP6float4S0_S0_iff)
        /*0044*/ 	.word	0x00000000


	//----- nvinfo : EIATTR_REGCOUNT
	.align		4
.L_63:
        /*0048*/ 	.byte	0x04, 0x2f
        /*004a*/ 	.short	(.L_65 - .L_64)
	.align		4
.L_64:
        /*004c*/ 	.word	index@(_Z21monte_carlo_pi_kernelP17curandStateXORWOWPii)
        /*0050*/ 	.word	0x0000001e


	//----- nvinfo : EIATTR_FRAME_SIZE
	.align		4
.L_65:
        /*0054*/ 	.byte	0x04, 0x11
        /*0056*/ 	.short	(.L_67 - .L_66)
	.align		4
.L_66:
        /*0058*/ 	.word	index@(_Z21monte_carlo_pi_kernelP17curandStateXORWOWPii)
        /*005c*/ 	.word	0x00000000


	//----- nvinfo : EIATTR_REGCOUNT
	.align		4
.L_67:
        /*0060*/ 	.byte	0x04, 0x2f
        /*0062*/ 	.short	(.L_69 - .L_68)
	.align		4
.L_68:
        /*0064*/ 	.word	index@(_Z19setup_curand_statesP17curandStateXORWOWmi)
        /*0068*/ 	.word	0x0000001f


	//----- nvinfo : EIATTR_FRAME_SIZE
	.align		4
.L_69:
        /*006c*/ 	.byte	0x04, 0x11
        /*006e*/ 	.short	(.L_71 - .L_70)
	.align		4
.L_70:
        /*0070*/ 	.word	index@(_Z19setup_curand_statesP17curandStateXORWOWmi)
        /*0074*/ 	.word	0x00000000


	//----- nvinfo : EIATTR_REGCOUNT
	.align		4
.L_71:
        /*0078*/ 	.byte	0x04, 0x2f
        /*007a*/ 	.short	(.L_73 - .L_72)
	.align		4
.L_72:
        /*007c*/ 	.word	index@(_Z20heat_equation_kernelPfPKfiiffff)
        /*0080*/ 	.word	0x00000013


	//----- nvinfo : EIATTR_FRAME_SIZE
	.align		4
.L_73:
        /*0084*/ 	.byte	0x04, 0x11
        /*0086*/ 	.short	(.L_75 - .L_74)
	.align		4
.L_74:
        /*0088*/ 	.word	index@($__internal_3_$__cuda_sm3x_div_rn_noftz_f32_slowpath)
        /*008c*/ 	.word	0x00000000


	//----- nvinfo : EIATTR_FRAME_SIZE
	.align		4
.L_75:
        /*0090*/ 	.byte	0x04, 0x11
        /*0092*/ 	.short	(.L_77 - .L_76)
	.align		4
.L_76:
        /*0094*/ 	.word	index@(_Z20heat_equation_kernelPfPKfiiffff)
        /*0098*/ 	.word	0x00000000


	//----- nvinfo : EIATTR_REGCOUNT
	.align		4
.L_77:
        /*009c*/ 	.byte	0x04, 0x2f
        /*009e*/ 	.short	(.L_79 - .L_78)
	.align		4
.L_78:
        /*00a0*/ 	.word	index@(_Z20wave_equation_kernelPfPKfS1_iiffff)
        /*00a4*/ 	.word	0x00000013


	//----- nvinfo : EIATTR_FRAME_SIZE
	.align		4
.L_79:
        /*00a8*/ 	.byte	0x04, 0x11
        /*00aa*/ 	.short	(.L_81 - .L_80)
	.align		4
.L_80:
        /*00ac*/ 	.word	index@($__internal_2_$__cuda_sm3x_div_rn_noftz_f32_slowpath)
        /*00b0*/ 	.word	0x00000000


	//----- nvinfo : EIATTR_FRAME_SIZE
	.align		4
.L_81:
        /*00b4*/ 	.byte	0x04, 0x11
        /*00b6*/ 	.short	(.L_83 - .L_82)
	.align		4
.L_82:
        /*00b8*/ 	.word	index@(_Z20wave_equation_kernelPfPKfS1_iiffff)
        /*00bc*/ 	.word	0x00000000


	//----- nvinfo : EIATTR_REGCOUNT
	.align		4
.L_83:
        /*00c0*/ 	.byte	0x04, 0x2f
        /*00c2*/ 	.short	(.L_85 - .L_84)
	.align		4
.L_84:
        /*00c4*/ 	.word	index@(_Z23md_lennard_jones_kernelP8Particleifff)
        /*00c8*/ 	.word	0x00000026


	//----- nvinfo : EIATTR_FRAME_SIZE
	.align		4
.L_85:
        /*00cc*/ 	.byte	0x04, 0x11
        /*00ce*/ 	.short	(.L_87 - .L_86)
	.align		4
.L_86:
        /*00d0*/ 	.word	index@($__internal_1_$__cuda_sm3x_div_rn_noftz_f32_slowpath)
        /*00d4*/ 	.word	0x00000000


	//----- nvinfo : EIATTR_FRAME_SIZE
	.align		4
.L_87:
        /*00d8*/ 	.byte	0x04, 0x11
        /*00da*/ 	.short	(.L_89 - .L_88)
	.align		4
.L_88:
        /*00dc*/ 	.word	index@(_Z23md_lennard_jones_kernelP8Particleifff)
        /*00e0*/ 	.word	0x00000000


	//----- nvinfo : EIATTR_REGCOUNT
	.align		4
.L_89:
        /*00e4*/ 	.byte	0x04, 0x2f
        /*00e6*/ 	.short	(.L_91 - .L_90)
	.align		4
.L_90:
        /*00e8*/ 	.word	index@(_Z26md_update_positions_kernelP8Particleif)
        /*00ec*/ 	.word	0x00000014


	//----- nvinfo : EIATTR_FRAME_SIZE
	.align		4
.L_91:
        /*00f0*/ 	.byte	0x04, 0x11
        /*00f2*/ 	.short	(.L_93 - .L_92)
	.align		4
.L_92:
        /*00f4*/ 	.word	index@($__internal_0_$__cuda_sm3x_div_rn_noftz_f32_slowpath)
        /*00f8*/ 	.word	0x00000000


	//----- nvinfo : EIATTR_FRAME_SIZE
	.align		4
.L_93:
        /*00fc*/ 	.byte	0x04, 0x11
        /*00fe*/ 	.short	(.L_95 - .L_94)
	.align		4
.L_94:
        /*0100*/ 	.word	index@(_Z26md_update_positions_kernelP8Particleif)
        /*0104*/ 	.word	0x00000000


	//----- nvinfo : EIATTR_REGCOUNT
	.align		4
.L_95:
        /*0108*/ 	.byte	0x04, 0x2f
        /*010a*/ 	.short	(.L_97 - .L_96)
	.align		4
.L_96:
        /*010c*/ 	.word	index@(_ZN3cub18CUB_300001_SM_10006detail11EmptyKernelIvEEvv)
        /*0110*/ 	.word	0x00000004


	//----- nvinfo : EIATTR_FRAME_SIZE
	.align		4
.L_97:
        /*0114*/ 	.byte	0x04, 0x11
        /*0116*/ 	.short	(.L_99 - .L_98)
	.align		4
.L_98:
        /*0118*/ 	.word	index@(_ZN3cub18CUB_300001_SM_10006detail11EmptyKernelIvEEvv)
        /*011c*/ 	.word	0x00000000


	//----- nvinfo : EIATTR_REGCOUNT
	.align		4
.L_99:
        /*0120*/ 	.byte	0x04, 0x2f
        /*0122*/ 	.short	(.L_101 - .L_100)
	.align		4
.L_100:
        /*0124*/ 	.word	index@(_ZN3cub18CUB_300001_SM_10006detail6reduce28DeviceReduceSingleTileKernelINS2_10policy_hubIijN4cuda3std3__44plusIiEEE10Policy1000EN6thrust24THRUST_300001_SM_1000_NS10device_ptrIiEEPijS9_iiNS7_10__identityEEEvT0_T1_T2_T3_T4_T6_)
        /*0128*/ 	.word	0x00000020


	//----- nvinfo : EIATTR_FRAME_SIZE
	.align		4
.L_101:
        /*012c*/ 	.byte	0x04, 0x11
        /*012e*/ 	.short	(.L_103 - .L_102)
	.align		4
.L_102:
        /*0130*/ 	.word	index@(_ZN3cub18CUB_300001_SM_10006detail6reduce28DeviceReduceSingleTileKernelINS2_10policy_hubIijN4cuda3std3__44plusIiEEE10Policy1000EN6thrust24THRUST_300001_SM_1000_NS10device_ptrIiEEPijS9_iiNS7_10__identityEEEvT0_T1_T2_T3_T4_T6_)
        /*0134*/ 	.word	0x00000000


	//----- nvinfo : EIATTR_REGCOUNT
	.align		4
.L_103:
        /*0138*/ 	.byte	0x04, 0x2f
        /*013a*/ 	.short	(.L_105 - .L_104)
	.align		4
.L_104:
        /*013c*/ 	.word	index@(_ZN3cub18CUB_300001_SM_10006detail6reduce18DeviceReduceKernelINS2_10policy_hubIijN4cuda3std3__44plusIiEEE10Policy1000EN6thrust24THRUST_300001_SM_1000_NS10device_ptrIiEEjS9_iNS7_10__identityEEEvT0_PT3_T1_NS0_13GridEvenShareISK_EET2_T4_)
        /*0140*/ 	.word	0x00000020


	//----- nvinfo : EIATTR_FRAME_SIZE
	.align		4
.L_105:
        /*0144*/ 	.byte	0x04, 0x11
        /*0146*/ 	.short	(.L_107 - .L_106)
	.align		4
.L_106:
        /*0148*/ 	.word	index@(_ZN3cub18CUB_300001_SM_10006detail6reduce18DeviceReduceKernelINS2_10policy_hubIijN4cuda3std3__44plusIiEEE10Policy1000EN6thrust24THRUST_300001_SM_1000_NS10device_ptrIiEEjS9_iNS7_10__identityEEEvT0_PT3_T1_NS0_13GridEvenShareISK_EET2_T4_)
        /*014c*/ 	.word	0x00000000


	//----- nvinfo : EIATTR_REGCOUNT
	.align		4
.L_107:
        /*0150*/ 	.byte	0x04, 0x2f
        /*0152*/ 	.short	(.L_109 - .L_108)
	.align		4
.L_108:
        /*0154*/ 	.word	index@(_ZN3cub18CUB_300001_SM_10006detail6reduce28DeviceReduceSingleTileKernelINS2_10policy_hubIijN4cuda3std3__44plusIiEEE10Policy1000EPiSC_iS9_iiNS7_10__identityEEEvT0_T1_T2_T3_T4_T6_)
        /*0158*/ 	.word	0x00000020


	//----- nvinfo : EIATTR_FRAME_SIZE
	.align		4
.L_109:
        /*015c*/ 	.byte	0x04, 0x11
        /*015e*/ 	.short	(.L_111 - .L_110)
	.align		4
.L_110:
        /*0160*/ 	.word	index@(_ZN3cub18CUB_300001_SM_10006detail6reduce28DeviceReduceSingleTileKernelINS2_10policy_hubIijN4cuda3std3__44plusIiEEE10Policy1000EPiSC_iS9_iiNS7_10__identityEEEvT0_T1_T2_T3_T4_T6_)
        /*0164*/ 	.word	0x00000000


	//----- nvinfo : EIATTR_REGCOUNT
	.align		4
.L_111:
        /*0168*/ 	.byte	0x04, 0x2f
        /*016a*/ 	.short	(.L_113 - .L_112)
	.align		4
.L_112:
        /*016c*/ 	.word	index@(_ZN3cub18CUB_300001_SM_10006detail6reduce28DeviceReduceSingleTileKernelINS2_10policy_hubIiyN4cuda3std3__44plusIiEEE10Policy1000EN6thrust24THRUST_300001_SM_1000_NS10device_ptrIiEEPiyS9_iiNS7_10__identityEEEvT0_T1_T2_T3_T4_T6_)
        /*0170*/ 	.word	0x0000001f


	//----- nvinfo : EIATTR_FRAME_SIZE
	.align		4
.L_113:
        /*0174*/ 	.byte	0x04, 0x11
        /*0176*/ 	.short	(.L_115 - .L_114)
	.align		4
.L_114:
        /*0178*/ 	.word	index@(_ZN3cub18CUB_300001_SM_10006detail6reduce28DeviceReduceSingleTileKernelINS2_10policy_hubIiyN4cuda3std3__44plusIiEEE10Policy1000EN6thrust24THRUST_300001_SM_1000_NS10device_ptrIiEEPiyS9_iiNS7_10__identityEEEvT0_T1_T2_T3_T4_T6_)
        /*017c*/ 	.word	0x00000000


	//----- nvinfo : EIATTR_REGCOUNT
	.align		4
.L_115:
        /*0180*/ 	.byte	0x04, 0x2f
        /*0182*/ 	.short	(.L_117 - .L_116)
	.align		4
.L_116:
        /*0184*/ 	.word	index@(_ZN3cub18CUB_300001_SM_10006detail6reduce18DeviceReduceKernelINS2_10policy_hubIiyN4cuda3std3__44plusIiEEE10Policy1000EN6thrust24THRUST_300001_SM_1000_NS10device_ptrIiEEyS9_iNS7_10__identityEEEvT0_PT3_T1_NS0_13GridEvenShareISK_EET2_T4_)
        /*0188*/ 	.word	0x0000001e


	//----- nvinfo : EIATTR_FRAME_SIZE
	.align		4
.L_117:
        /*018c*/ 	.byte	0x04, 0x11
        /*018e*/ 	.short	(.L_119 - .L_118)
	.align		4
.L_118:
        /*0190*/ 	.word	index@(_ZN3cub18CUB_300001_SM_10006detail6reduce18DeviceReduceKernelINS2_10policy_hubIiyN4cuda3std3__44plusIiEEE10Policy1000EN6thrust24THRUST_300001_SM_1000_NS10device_ptrIiEEyS9_iNS7_10__identityEEEvT0_PT3_T1_NS0_13GridEvenShareISK_EET2_T4_)
        /*0194*/ 	.word	0x00000000


	//----- nvinfo : EIATTR_REGCOUNT
	.align		4
.L_119:
        /*0198*/ 	.byte	0x04, 0x2f
        /*019a*/ 	.short	(.L_121 - .L_120)
	.align		4
.L_120:
        /*019c*/ 	.word	index@(_ZN3cub18CUB_300001_SM_10006detail6reduce28DeviceReduceSingleTileKernelINS2_10policy_hubIiyN4cuda3std3__44plusIiEEE10Policy1000EPiSC_iS9_iiNS7_10__identityEEEvT0_T1_T2_T3_T4_T6_)
        /*01a0*/ 	.word	0x00000020


	//----- nvinfo : EIATTR_FRAME_SIZE
	.align		4
.L_121:
        /*01a4*/ 	.byte	0x04, 0x11
        /*01a6*/ 	.short	(.L_123 - .L_122)
	.align		4
.L_122:
        /*01a8*/ 	.word	index@(_ZN3cub18CUB_300001_SM_10006detail6reduce28DeviceReduceSingleTileKernelINS2_10policy_hubIiyN4cuda3std3__44plusIiEEE10Policy1000EPiSC_iS9_iiNS7_10__identityEEEvT0_T1_T2_T3_T4_T6_)
        /*01ac*/ 	.word	0x00000000


	//----- nvinfo : EIATTR_MIN_STACK_SIZE
	.align		4
.L_123:
        /*01b0*/ 	.byte	0x04, 0x12
        /*01b2*/ 	.short	(.L_125 - .L_124)
	.align		4
.L_124:
        /*01b4*/ 	.word	index@(_ZN3cub18CUB_300001_SM_10006detail6reduce28DeviceReduceSingleTileKernelINS2_10policy_hubIiyN4cuda3std3__44plusIiEEE10Policy1000EPiSC_iS9_iiNS7_10__identityEEEvT0_T1_T2_T3_T4_T6_)
        /*01b8*/ 	.word	0x00000000


	//----- nvinfo : EIATTR_MIN_STACK_SIZE
	.align		4
.L_125:
        /*01bc*/ 	.byte	0x04, 0x12
        /*01be*/ 	.short	(.L_127 - .L_126)
	.align		4
.L_126:
        /*01c0*/ 	.word	index@(_ZN3cub18CUB_300001_SM_10006detail6reduce18DeviceReduceKernelINS2_10policy_hubIiyN4cuda3std3__44plusIiEEE10Policy1000EN6thrust24THRUST_300001_SM_1000_NS10device_ptrIiEEyS9_iNS7_10__identityEEEvT0_PT3_T1_NS0_13GridEvenShareISK_EET2_T4_)
        /*01c4*/ 	.word	0x00000000


	//----- nvinfo : EIATTR_MIN_STACK_SIZE
	.align		4
.L_127:
        /*01c8*/ 	.byte	0x04, 0x12
        /*01ca*/ 	.short	(.L_129 - .L_128)
	.align		4
.L_128:
        /*01cc*/ 	.word	index@(_ZN3cub18CUB_300001_SM_10006detail6reduce28DeviceReduceSingleTileKernelINS2_10policy_hubIiyN4cuda3std3__44plusIiEEE10Policy1000EN6thrust24THRUST_300001_SM_1000_NS10device_ptrIiEEPiyS9_iiNS7_10__identityEEEvT0_T1_T2_T3_T4_T6_)
        /*01d0*/ 	.word	0x00000000


	//----- nvinfo : EIATTR_MIN_STACK_SIZE
	.align		4
.L_129:
        /*01d4*/ 	.byte	0x04, 0x12
        /*01d6*/ 	.short	(.L_131 - .L_130)
	.align		4
.L_130:
        /*01d8*/ 	.word	index@(_ZN3cub18CUB_300001_SM_10006detail6reduce28DeviceReduceSingleTileKernelINS2_10policy_hubIijN4cuda3std3__44plusIiEEE10Policy1000EPiSC_iS9_iiNS7_10__identityEEEvT0_T1_T2_T3_T4_T6_)
        /*01dc*/ 	.word	0x00000000


	//----- nvinfo : EIATTR_MIN_STACK_SIZE
	.align		4
.L_131:
        /*01e0*/ 	.byte	0x04, 0x12
        /*01e2*/ 	.short	(.L_133 - .L_132)
	.align		4
.L_132:
        /*01e4*/ 	.word	index@(_ZN3cub18CUB_300001_SM_10006detail6reduce18DeviceReduceKernelINS2_10policy_hubIijN4cuda3std3__44plusIiEEE10Policy1000EN6thrust24THRUST_300001_SM_1000_NS10device_ptrIiEEjS9_iNS7_10__identityEEEvT0_PT3_T1_NS0_13GridEvenShareISK_EET2_T4_)
        /*01e8*/ 	.word	0x00000000


	//----- nvinfo : EIATTR_MIN_STACK_SIZE
	.align		4
.L_133:
        /*01ec*/ 	.byte	0x04, 0x12
        /*01ee*/ 	.short	(.L_135 - .L_134)
	.align		4
.L_134:
        /*01f0*/ 	.word	index@(_ZN3cub18CUB_300001_SM_10006detail6reduce28DeviceReduceSingleTileKernelINS2_10policy_hubIijN4cuda3std3__44plusIiEEE10Policy1000EN6thrust24THRUST_300001_SM_1000_NS10device_ptrIiEEPijS9_iiNS7_10__identityEEEvT0_T1_T2_T3_T4_T6_)
        /*01f4*/ 	.word	0x00000000


	//----- nvinfo : EIATTR_MIN_STACK_SIZE
	.align		4
.L_135:
        /*01f8*/ 	.byte	0x04, 0x12
        /*01fa*/ 	.short	(.L_137 - .L_136)
	.align		4
.L_136:
        /*01fc*/ 	.word	index@(_ZN3cub18CUB_300001_SM_10006detail11EmptyKernelIvEEvv)
        /*0200*/ 	.word	0x00000000


	//----- nvinfo : EIATTR_MIN_STACK_SIZE
	.align		4
.L_137:
        /*0204*/ 	.byte	0x04, 0x12
        /*0206*/ 	.short	(.L_139 - .L_138)
	.align		4
.L_138:
        /*0208*/ 	.word	index@(_Z26md_update_positions_kernelP8Particleif)
        /*020c*/ 	.word	0x00000000


	//----- nvinfo : EIATTR_MIN_STACK_SIZE
	.align		4
.L_139:
        /*0210*/ 	.byte	0x04, 0x12
        /*0212*/ 	.short	(.L_141 - .L_140)
	.align		4
.L_140:
        /*0214*/ 	.word	index@(_Z23md_lennard_jones_kernelP8Particleifff)
        /*0218*/ 	.word	0x00000000


	//----- nvinfo : EIATTR_MIN_STACK_SIZE
	.align		4
.L_141:
        /*021c*/ 	.byte	0x04, 0x12
        /*021e*/ 	.short	(.L_143 - .L_142)
	.align		4
.L_142:
        /*0220*/ 	.word	index@(_Z20wave_equation_kernelPfPKfS1_iiffff)
        /*0224*/ 	.word	0x00000000


	//----- nvinfo : EIATTR_MIN_STACK_SIZE
	.align		4
.L_143:
        /*0228*/ 	.byte	0x04, 0x12
        /*022a*/ 	.short	(.L_145 - .L_144)
	.align		4
.L_144:
        /*022c*/ 	.word	index@(_Z20heat_equation_kernelPfPKfiiffff)
        /*0230*/ 	.word	0x00000000


	//----- nvinfo : EIATTR_MIN_STACK_SIZE
	.align		4
.L_145:
        /*0234*/ 	.byte	0x04, 0x12
        /*0236*/ 	.short	(.L_147 - .L_146)
	.align		4
.L_146:
        /*0238*/ 	.word	index@(_Z19setup_curand_statesP17curandStateXORWOWmi)
        /*023c*/ 	.word	0x00000000


	//----- nvinfo : EIATTR_MIN_STACK_SIZE
	.align		4
.L_147:
        /*0240*/ 	.byte	0x04, 0x12
        /*0242*/ 	.short	(.L_149 - .L_148)
	.align		4
.L_148:
        /*0244*/ 	.word	index@(_Z21monte_carlo_pi_kernelP17curandStateXORWOWPii)
        /*0248*/ 	.word	0x00000000


	//----- nvinfo : EIATTR_MIN_STACK_SIZE
	.align		4
.L_149:
        /*024c*/ 	.byte	0x04, 0x12
        /*024e*/ 	.short	(.L_151 - .L_150)
	.align		4
.L_150:
        /*0250*/ 	.word	index@(_Z19nbody_shared_kernelP6float4S0_S0_iff)
        /*0254*/ 	.word	0x00000000


	//----- nvinfo : EIATTR_MIN_STACK_SIZE
	.align		4
.L_151:
        /*0258*/ 	.byte	0x04, 0x12
        /*025a*/ 	.short	(.L_153 - .L_152)
	.align		4
.L_152:
        /*025c*/ 	.word	index@(_Z12nbody_kernelP6float4S0_S0_iff)
        /*0260*/ 	.word	0x00000000
.L_153:


//--------------------- .nv.compat                --------------------------
	.section	.nv.compat,"",@"SHT_CUDA_COMPAT_INFO"
	.align	4
        /*0000*/ 	.byte	0x02, 0x09, 0x00, 0x00, 0x02, 0x02, 0x01, 0x00, 0x02, 0x05, 0x05, 0x00, 0x03, 0x07, 0x01, 0x01
        /*0010*/ 	.byte	0x02, 0x03, 0x00, 0x00, 0x02, 0x06, 0x01, 0x00, 0x04, 0x0b, 0x08, 0x00, 0x01, 0x00, 0x00, 0x00
        /*0020*/ 	.byte	0x00, 0x00, 0x00, 0x00


//--------------------- .nv.info._ZN3cub18CUB_300001_SM_10006detail6reduce28DeviceReduceSingleTileKernelINS2_10policy_hubIiyN4cuda3std3__44plusIiEEE10Policy1000EPiSC_iS9_iiNS7_10__identityEEEvT0_T1_T2_T3_T4_T6_ --------------------------
	.section	.nv.info._ZN3cub18CUB_300001_SM_10006detail6reduce28DeviceReduceSingleTileKernelINS2_10policy_hubIiyN4cuda3std3__44plusIiEEE10Policy1000EPiSC_iS9_iiNS7_10__identityEEEvT0_T1_T2_T3_T4_T6_,"",@"SHT_CUDA_INFO"
	.sectionflags	@""
	.align	4


	//----- nvinfo : EIATTR_CUDA_API_VERSION
	.align		4
        /*0000*/ 	.byte	0x04, 0x37
        /*0002*/ 	.short	(.L_155 - .L_154)
.L_154:
        /*0004*/ 	.word	0x00000082


	//----- nvinfo : EIATTR_KPARAM_INFO
	.align		4
.L_155:
        /*0008*/ 	.byte	0x04, 0x17
        /*000a*/ 	.short	(.L_157 - .L_156)
.L_156:
        /*000c*/ 	.word	0x00000000
        /*0010*/ 	.short	0x0005
        /*0012*/ 	.short	0x001c
        /*0014*/ 	.byte	0x00, 0xf0, 0x05, 0x00


	//----- nvinfo : EIATTR_KPARAM_INFO
	.align		4
.L_157:
        /*0018*/ 	.byte	0x04, 0x17
        /*001a*/ 	.short	(.L_159 - .L_158)
.L_158:
        /*001c*/ 	.word	0x00000000
        /*0020*/ 	.short	0x0004
        /*0022*/ 	.short	0x0018
        /*0024*/ 	.byte	0x00, 0xf0, 0x11, 0x00


	//----- nvinfo : EIATTR_KPARAM_INFO
	.align		4
.L_159:
        /*0028*/ 	.byte	0x04, 0x17
        /*002a*/ 	.short	(.L_161 - .L_160)
.L_160:
        /*002c*/ 	.word	0x00000000
        /*0030*/ 	.short	0x0003
        /*0032*/ 	.short	0x0014
        /*0034*/ 	.byte	0x00, 0xf0, 0x05, 0x00


	//----- nvinfo : EIATTR_KPARAM_INFO
	.align		4
.L_161:
        /*0038*/ 	.byte	0x04, 0x17
        /*003a*/ 	.short	(.L_163 - .L_162)
.L_162:
        /*003c*/ 	.word	0x00000000
        /*0040*/ 	.short	0x0002
        /*0042*/ 	.short	0x0010
        /*0044*/ 	.byte	0x00, 0xf0, 0x11, 0x00


	//----- nvinfo : EIATTR_KPARAM_INFO
	.align		4
.L_163:
        /*0048*/ 	.byte	0x04, 0x17
        /*004a*/ 	.short	(.L_165 - .L_164)
.L_164:
        /*004c*/ 	.word	0x00000000
        /*0050*/ 	.short	0x0001
        /*0052*/ 	.short	0x0008
        /*0054*/ 	.byte	0x00, 0xf5, 0x21, 0x00


	//----- nvinfo : EIATTR_KPARAM_INFO
	.align		4
.L_165:
        /*0058*/ 	.byte	0x04, 0x17
        /*005a*/ 	.short	(.L_167 - .L_166)
.L_166:
        /*005c*/ 	.word	0x00000000
        /*0060*/ 	.short	0x0000
        /*0062*/ 	.short	0x0000
        /*0064*/ 	.byte	0x00, 0xf5, 0x21, 0x00


	//----- nvinfo : EIATTR_SPARSE_MMA_MASK
	.align		4
.L_167:
        /*0068*/ 	.byte	0x03, 0x50
        /*006a*/ 	.short	0x0000


	//----- nvinfo : EIATTR_MAXREG_COUNT
	.align		4
        /*006c*/ 	.byte	0x03, 0x1b
        /*006e*/ 	.short	0x00ff


	//----- nvinfo : EIATTR_NUM_BARRIERS
	.align		4
        /*0070*/ 	.byte	0x02, 0x4c
        /*0072*/ 	.byte	0x01
	.zero		1


	//----- nvinfo : EIATTR_MERCURY_ISA_VERSION
	.align		4
        /*0074*/ 	.byte	0x03, 0x5f
        /*0076*/ 	.short	0x0101


	//----- nvinfo : EIATTR_COOP_GROUP_MASK_REGIDS
	.align		4
        /*0078*/ 	.byte	0x04, 0x29
        /*007a*/ 	.short	(.L_169 - .L_168)


	//   ....[0]....
.L_168:
        /*007c*/ 	.word	0xffffffff


	//   ....[1]....
        /*0080*/ 	.word	0xffffffff


	//   ....[2]....
        /*0084*/ 	.word	0xffffffff


	//   ....[3]....
        /*0088*/ 	.word	0xffffffff


	//   ....[4]....
        /*008c*/ 	.word	0xffffffff


	//   ....[5]....
        /*0090*/ 	.word	0xffffffff


	//   ....[6]....
        /*0094*/ 	.word	0xffffffff


	//   ....[7]....
        /*0098*/ 	.word	0xffffffff


	//   ....[8]....
        /*009c*/ 	.word	0xffffffff


	//   ....[9]....
        /*00a0*/ 	.word	0xffffffff


	//   ....[10]....
        /*00a4*/ 	.word	0xffffffff


	//   ....[11]....
        /*00a8*/ 	.word	0xffffffff


	//   ....[12]....
        /*00ac*/ 	.word	0xffffffff


	//   ....[13]....
        /*00b0*/ 	.word	0xffffffff


	//   ....[14]....
        /*00b4*/ 	.word	0xffffffff


	//   ....[15]....
        /*00b8*/ 	.word	0xffffffff


	//   ....[16]....
        /*00bc*/ 	.word	0xffffffff


	//   ....[17]....
        /*00c0*/ 	.word	0xffffffff


	//   ....[18]....
        /*00c4*/ 	.word	0xffffffff


	//   ....[19]....
        /*00c8*/ 	.word	0xffffffff


	//   ....[20]....
        /*00cc*/ 	.word	0xffffffff


	//   ....[21]....
        /*00d0*/ 	.word	0xffffffff


	//   ....[22]....
        /*00d4*/ 	.word	0xffffffff


	//   ....[23]....
        /*00d8*/ 	.word	0xffffffff


	//   ....[24]....
        /*00dc*/ 	.word	0xffffffff


	//   ....[25]....
        /*00e0*/ 	.word	0xffffffff


	//   ....[26]....
        /*00e4*/ 	.word	0xffffffff


	//   ....[27]....
        /*00e8*/ 	.word	0xffffffff


	//   ....[28]....
        /*00ec*/ 	.word	0xffffffff


	//   ....[29]....
        /*00f0*/ 	.word	0xffffffff


	//----- nvinfo : EIATTR_COOP_GROUP_INSTR_OFFSETS
	.align		4
.L_169:
        /*00f4*/ 	.byte	0x04, 0x28
        /*00f6*/ 	.short	(.L_171 - .L_170)


	//   ....[0]....
.L_170:
        /*00f8*/ 	.word	0x00000890


	//   ....[1]....
        /*00fc*/ 	.word	0x000008f0


	//   ....[2]....
        /*0100*/ 	.word	0x00000940


	//   ....[3]....
        /*0104*/ 	.word	0x000009b0


	//   ....[4]....
        /*0108*/ 	.word	0x00000a10


	//   ....[5]....
        /*010c*/ 	.word	0x00000ba0


	//   ....[6]....
        /*0110*/ 	.word	0x00000c40


	//   ....[7]....
        /*0114*/ 	.word	0x00000cc0


	//   ....[8]....
        /*0118*/ 	.word	0x00000d20


	//   ....[9]....
        /*011c*/ 	.word	0x00000d60


	//   ....[10]....
        /*0120*/ 	.word	0x000019d0


	//   ....[11]....
        /*0124*/ 	.word	0x00001a30


	//   ....[12]....
        /*0128*/ 	.word	0x00001a90


	//   ....[13]....
        /*012c*/ 	.word	0x00001af0


	//   ....[14]....
        /*0130*/ 	.word	0x00001b50


	//   ....[15]....
        /*0134*/ 	.word	0x000023f0


	//   ....[16]....
        /*0138*/ 	.word	0x00002450


	//   ....[17]....
        /*013c*/ 	.word	0x000024a0


	//   ....[18]....
        /*0140*/ 	.word	0x00002510


	//   ....[19]....
        /*0144*/ 	.word	0x00002570


	//   ....[20]....
        /*0148*/ 	.word	0x00002700


	//   ....[21]....
        /*014c*/ 	.word	0x00002790


	//   ....[22]....
        /*0150*/ 	.word	0x000027e0


	//   ....[23]....
        /*0154*/ 	.word	0x00002850


	//   ....[24]....
        /*0158*/ 	.word	0x000028c0


	//   ....[25]....
        /*015c*/ 	.word	0x000036a0


	//   ....[26]....
        /*0160*/ 	.word	0x00003700


	//   ....[27]....
        /*0164*/ 	.word	0x00003760


	//   ....[28]....
        /*0168*/ 	.word	0x000037c0


	//   ....[29]....
        /*016c*/ 	.word	0x00003820


	//----- nvinfo : EIATTR_VRC_CTA_INIT_COUNT
	.align		4
.L_171:
        /*0170*/ 	.byte	0x02, 0x4a
	.zero		1
	.zero		1


	//----- nvinfo : EIATTR_EXIT_INSTR_OFFSETS
	.align		4
        /*0174*/ 	.byte	0x04, 0x1c
        /*0176*/ 	.short	(.L_173 - .L_172)


	//   ....[0]....
.L_172:
        /*0178*/ 	.word	0x00000080


	//   ....[1]....
        /*017c*/ 	.word	0x000000c0


	//   ....[2]....
        /*0180*/ 	.word	0x00003940


	//   ....[3]....
        /*0184*/ 	.word	0x00003990


	//----- nvinfo : EIATTR_MAX_THREADS
	.align		4
.L_173:
        /*0188*/ 	.byte	0x04, 0x05
        /*018a*/ 	.short	(.L_175 - .L_174)
.L_174:
        /*018c*/ 	.word	0x00000100
        /*0190*/ 	.word	0x00000001
        /*0194*/ 	.word	0x00000001


	//----- nvinfo : EIATTR_CRS_STACK_SIZE
	.align		4
.L_175:
        /*0198*/ 	.byte	0x04, 0x1e
        /*019a*/ 	.short	(.L_177 - .L_176)
.L_176:
        /*019c*/ 	.word	0x00000000


	//----- nvinfo : EIATTR_CBANK_PARAM_SIZE
	.align		4
.L_177:
        /*01a0*/ 	.byte	0x03, 0x19
        /*01a2*/ 	.short	0x001d


	//----- nvinfo : EIATTR_PARAM_CBANK
	.align		4
        /*01a4*/ 	.byte	0x04, 0x0a
        /*01a6*/ 	.short	(.L_179 - .L_178)
	.align		4
.L_178:
        /*01a8*/ 	.word	index@(.nv.constant0._ZN3cub18CUB_300001_SM_10006detail6reduce28DeviceReduceSingleTileKernelINS2_10policy_hubIiyN4cuda3std3__44plusIiEEE10Policy1000EPiSC_iS9_iiNS7_10__identityEEEvT0_T1_T2_T3_T4_T6_)
        /*01ac*/ 	.short	0x0380
        /*01ae*/ 	.short	0x001d


	//----- nvinfo : EIATTR_SW_WAR
	.align		4
.L_179:
        /*01b0*/ 	.byte	0x04, 0x36
        /*01b2*/ 	.short	(.L_181 - .L_180)
.L_180:
        /*01b4*/ 	.word	0x00000008
.L_181:


//--------------------- .nv.info._ZN3cub18CUB_300001_SM_10006detail6reduce18DeviceReduceKernelINS2_10policy_hubIiyN4cuda3std3__44plusIiEEE10Policy1000EN6thrust24THRUST_300001_SM_1000_NS10device_ptrIiEEyS9_iNS7_10__identityEEEvT0_PT3_T1_NS0_13GridEvenShareISK_EET2_T4_ --------------------------
	.section	.nv.info._ZN3cub18CUB_300001_SM_10006detail6reduce18DeviceReduceKernelINS2_10policy_hubIiyN4cuda3std3__44plusIiEEE10Policy1000EN6thrust24THRUST_300001_SM_1000_NS10device_ptrIiEEyS9_iNS7_10__identityEEEvT0_PT3_T1_NS0_13GridEvenShareISK_EET2_T4_,"",@"SHT_CUDA_INFO"
	.sectionflags	@""
	.align	4


	//----- nvinfo : EIATTR_CUDA_API_VERSION
	.align		4
        /*0000*/ 	.byte	0x04, 0x37
        /*0002*/ 	.short	(.L_183 - .L_182)
.L_182:
        /*0004*/ 	.word	0x00000082


	//----- nvinfo : EIATTR_KPARAM_INFO
	.align		4
.L_183:
        /*0008*/ 	.byte	0x04, 0x17
        /*000a*/ 	.short	(.L_185 - .L_184)
.L_184:
        /*000c*/ 	.word	0x00000000
        /*0010*/ 	.short	0x0005
        /*0012*/ 	.short	0x0061
        /*0014*/ 	.byte	0x00, 0xf0, 0x05, 0x00


	//----- nvinfo : EIATTR_KPARAM_INFO
	.align		4
.L_185:
        /*0018*/ 	.byte	0x04, 0x17
        /*001a*/ 	.short	(.L_187 - .L_186)
.L_186:
        /*001c*/ 	.word	0x00000000
        /*0020*/ 	.short	0x0004
        /*0022*/ 	.short	0x0060
        /*0024*/ 	.byte	0x00, 0xf0, 0x05, 0x00


	//----- nvinfo : EIATTR_KPARAM_INFO
	.align		4
.L_187:
        /*0028*/ 	.byte	0x04, 0x17
        /*002a*/ 	.short	(.L_189 - .L_188)
.L_188:
        /*002c*/ 	.word	0x00000000
        /*0030*/ 	.short	0x0003
        /*0032*/ 	.short	0x0018
        /*0034*/ 	.byte	0x00, 0xf0, 0x21, 0x01


	//----- nvinfo : EIATTR_KPARAM_INFO
	.align		4
.L_189:
        /*0038*/ 	.byte	0x04, 0x17
        /*003a*/ 	.short	(.L_191 - .L_190)
.L_190:
        /*003c*/ 	.word	0x00000000
        /*0040*/ 	.short	0x0002
        /*0042*/ 	.short	0x0010
        /*0044*/ 	.byte	0x00, 0xf0, 0x21, 0x00


	//----- nvinfo : EIATTR_KPARAM_INFO
	.align		4
.L_191:
        /*0048*/ 	.byte	0x04, 0x17
        /*004a*/ 	.short	(.L_193 - .L_192)
.L_192:
        /*004c*/ 	.word	0x00000000
        /*0050*/ 	.short	0x0001
        /*0052*/ 	.short	0x0008
        /*0054*/ 	.byte	0x00, 0xf5, 0x21, 0x00


	//----- nvinfo : EIATTR_KPARAM_INFO
	.align		4
.L_193:
        /*0058*/ 	.byte	0x04, 0x17
        /*005a*/ 	.short	(.L_195 - .L_194)
.L_194:
        /*005c*/ 	.word	0x00000000
        /*0060*/ 	.short	0x0000
        /*0062*/ 	.short	0x0000
        /*0064*/ 	.byte	0x00, 0xf0, 0x21, 0x00


	//----- nvinfo : EIATTR_SPARSE_MMA_MASK
	.align		4
.L_195:
        /*0068*/ 	.byte	0x03, 0x50
        /*006a*/ 	.short	0x0000


	//----- nvinfo : EIATTR_MAXREG_COUNT
	.align		4
        /*006c*/ 	.byte	0x03, 0x1b
        /*006e*/ 	.short	0x00ff


	//----- nvinfo : EIATTR_NUM_BARRIERS
	.align		4
        /*0070*/ 	.byte	0x02, 0x4c
        /*0072*/ 	.byte	0x01
	.zero		1


	//----- nvinfo : EIATTR_MERCURY_ISA_VERSION
	.align		4
        /*0074*/ 	.byte	0x03, 0x5f
        /*0076*/ 	.short	0x0101


	//----- nvinfo : EIATTR_COOP_GROUP_MASK_REGIDS
	.align		4
        /*0078*/ 	.byte	0x04, 0x29
        /*007a*/ 	.short	(.L_197 - .L_196)


	//   ....[0]....
.L_196:
        /*007c*/ 	.word	0xffffffff


	//   ....[1]....
        /*0080*/ 	.word	0xffffffff


	//   ....[2]....
        /*0084*/ 	.word	0xffffffff


	//   ....[3]....
        /*0088*/ 	.word	0xffffffff


	//   ....[4]....
        /*008c*/ 	.word	0xffffffff


	//   ....[5]....
        /*0090*/ 	.word	0xffffffff


	//   ....[6]....
        /*0094*/ 	.word	0xffffffff


	//   ....[7]....
        /*0098*/ 	.word	0xffffffff


	//   ....[8]....
        /*009c*/ 	.word	0xffffffff


	//   ....[9]....
        /*00a0*/ 	.word	0xffffffff


	//   ....[10]....
        /*00a4*/ 	.word	0xffffffff


	//   ....[11]....
        /*00a8*/ 	.word	0xffffffff


	//   ....[12]....
        /*00ac*/ 	.word	0xffffffff


	//   ....[13]....
        /*00b0*/ 	.word	0xffffffff


	//   ....[14]....
        /*00b4*/ 	.word	0xffffffff


	//----- nvinfo : EIATTR_COOP_GROUP_INSTR_OFFSETS
	.align		4
.L_197:
        /*00b8*/ 	.byte	0x04, 0x28
        /*00ba*/ 	.short	(.L_199 - .L_198)


	//   ....[0]....
.L_198:
        /*00bc*/ 	.word	0x000008e0


	//   ....[1]....
        /*00c0*/ 	.word	0x00000940


	//   ....[2]....
        /*00c4*/ 	.word	0x000009a0


	//   ....[3]....
        /*00c8*/ 	.word	0x00000a00


	//   ....[4]....
        /*00cc*/ 	.word	0x00000a60


	//   ....[5]....
        /*00d0*/ 	.word	0x00000bf0


	//   ....[6]....
        /*00d4*/ 	.word	0x00000c90


	//   ....[7]....
        /*00d8*/ 	.word	0x00000d10


	//   ....[8]....
        /*00dc*/ 	.word	0x00000d70


	//   ....[9]....
        /*00e0*/ 	.word	0x00000db0


	//   ....[10]....
        /*00e4*/ 	.word	0x00001db0


	//   ....[11]....
        /*00e8*/ 	.word	0x00001e10


	//   ....[12]....
        /*00ec*/ 	.word	0x00001e70


	//   ....[13]....
        /*00f0*/ 	.word	0x00001ed0


	//   ....[14]....
        /*00f4*/ 	.word	0x00001f30


	//----- nvinfo : EIATTR_VRC_CTA_INIT_COUNT
	.align		4
.L_199:
        /*00f8*/ 	.byte	0x02, 0x4a
	.zero		1
	.zero		1


	//----- nvinfo : EIATTR_EXIT_INSTR_OFFSETS
	.align		4
        /*00fc*/ 	.byte	0x04, 0x1c
        /*00fe*/ 	.short	(.L_201 - .L_200)


	//   ....[0]....
.L_200:
        /*0100*/ 	.word	0x00002050


	//   ....[1]....
        /*0104*/ 	.word	0x000020b0


	//----- nvinfo : EIATTR_MAX_THREADS
	.align		4
.L_201:
        /*0108*/ 	.byte	0x04, 0x05
        /*010a*/ 	.short	(.L_203 - .L_202)
.L_202:
        /*010c*/ 	.word	0x00000100
        /*0110*/ 	.word	0x00000001
        /*0114*/ 	.word	0x00000001


	//----- nvinfo : EIATTR_CRS_STACK_SIZE
	.align		4
.L_203:
        /*0118*/ 	.byte	0x04, 0x1e
        /*011a*/ 	.short	(.L_205 - .L_204)
.L_204:
        /*011c*/ 	.word	0x00000000


	//----- nvinfo : EIATTR_CBANK_PARAM_SIZE
	.align		4
.L_205:
        /*0120*/ 	.byte	0x03, 0x19
        /*0122*/ 	.short	0x0062


	//----- nvinfo : EIATTR_PARAM_CBANK
	.align		4
        /*0124*/ 	.byte	0x04, 0x0a
        /*0126*/ 	.short	(.L_207 - .L_206)
	.align		4
.L_206:
        /*0128*/ 	.word	index@(.nv.constant0._ZN3cub18CUB_300001_SM_10006detail6reduce18DeviceReduceKernelINS2_10policy_hubIiyN4cuda3std3__44plusIiEEE10Policy1000EN6thrust24THRUST_300001_SM_1000_NS10device_ptrIiEEyS9_iNS7_10__identityEEEvT0_PT3_T1_NS0_13GridEvenShareISK_EET2_T4_)
        /*012c*/ 	.short	0x0380
        /*012e*/ 	.short	0x0062


	//----- nvinfo : EIATTR_SW_WAR
	.align		4
.L_207:
        /*0130*/ 	.byte	0x04, 0x36
        /*0132*/ 	.short	(.L_209 - .L_208)
.L_208:
        /*0134*/ 	.word	0x00000008
.L_209:


//--------------------- .nv.info._ZN3cub18CUB_300001_SM_10006detail6reduce28DeviceReduceSingleTileKernelINS2_10policy_hubIiyN4cuda3std3__44plusIiEEE10Policy1000EN6thrust24THRUST_300001_SM_1000_NS10device_ptrIiEEPiyS9_iiNS7_10__identityEEEvT0_T1_T2_T3_T4_T6_ --------------------------
	.section	.nv.info._ZN3cub18CUB_300001_SM_10006detail6reduce28DeviceReduceSingleTileKernelINS2_10policy_hubIiyN4cuda3std3__44plusIiEEE10Policy1000EN6thrust24THRUST_300001_SM_1000_NS10device_ptrIiEEPiyS9_iiNS7_10__identityEEEvT0_T1_T2_T3_T4_T6_,"",@"SHT_CUDA_INFO"
	.sectionflags	@""
	.align	4


	//----- nvinfo : EIATTR_CUDA_API_VERSION
	.align		4
        /*0000*/ 	.byte	0x04, 0x37
        /*0002*/ 	.short	(.L_211 - .L_210)
.L_210:
        /*0004*/ 	.word	0x00000082


	//----- nvinfo : EIATTR_KPARAM_INFO
	.align		4
.L_211:
        /*0008*/ 	.byte	0x04, 0x17
        /*000a*/ 	.short	(.L_213 - .L_212)
.L_212:
        /*000c*/ 	.word	0x00000000
        /*0010*/ 	.short	0x0005
        /*0012*/ 	.short	0x0020
        /*0014*/ 	.byte	0x00, 0xf0, 0x05, 0x00


	//----- nvinfo : EIATTR_KPARAM_INFO
	.align		4
.L_213:
        /*0018*/ 	.byte	0x04, 0x17
        /*001a*/ 	.short	(.L_215 - .L_214)
.L_214:
        /*001c*/ 	.word	0x00000000
        /*0020*/ 	.short	0x0004
        /*0022*/ 	.short	0x001c
        /*0024*/ 	.byte	0x00, 0xf0, 0x11, 0x00


	//----- nvinfo : EIATTR_KPARAM_INFO
	.align		4
.L_215:
        /*0028*/ 	.byte	0x04, 0x17
        /*002a*/ 	.short	(.L_217 - .L_216)
.L_216:
        /*002c*/ 	.word	0x00000000
        /*0030*/ 	.short	0x0003
        /*0032*/ 	.short	0x0018
        /*0034*/ 	.byte	0x00, 0xf0, 0x05, 0x00


	//----- nvinfo : EIATTR_KPARAM_INFO
	.align		4
.L_217:
        /*0038*/ 	.byte	0x04, 0x17
        /*003a*/ 	.short	(.L_219 - .L_218)
.L_218:
        /*003c*/ 	.word	0x00000000
        /*0040*/ 	.short	0x0002
        /*0042*/ 	.short	0x0010
        /*0044*/ 	.byte	0x00, 0xf0, 0x21, 0x00


	//----- nvinfo : EIATTR_KPARAM_INFO
	.align		4
.L_219:
        /*0048*/ 	.byte	0x04, 0x17
        /*004a*/ 	.short	(.L_221 - .L_220)
.L_220:
        /*004c*/ 	.word	0x00000000
        /*0050*/ 	.short	0x0001
        /*0052*/ 	.short	0x0008
        /*0054*/ 	.byte	0x00, 0xf5, 0x21, 0x00


	//----- nvinfo : EIATTR_KPARAM_INFO
	.align		4
.L_221:
        /*0058*/ 	.byte	0x04, 0x17
        /*005a*/ 	.short	(.L_223 - .L_222)
.L_222:
        /*005c*/ 	.word	0x00000000
        /*0060*/ 	.short	0x0000
        /*0062*/ 	.short	0x0000
        /*0064*/ 	.byte	0x00, 0xf0, 0x21, 0x00


	//----- nvinfo : EIATTR_SPARSE_MMA_MASK
	.align		4
.L_223:
        /*0068*/ 	.byte	0x03, 0x50
        /*006a*/ 	.short	0x0000


	//----- nvinfo : EIATTR_MAXREG_COUNT
	.align		4
        /*006c*/ 	.byte	0x03, 0x1b
        /*006e*/ 	.short	0x00ff


	//----- nvinfo : EIATTR_NUM_BARRIERS
	.align		4
        /*0070*/ 	.byte	0x02, 0x4c
        /*0072*/ 	.byte	0x01
	.zero		1


	//----- nvinfo : EIATTR_MERCURY_ISA_VERSION
	.align		4
        /*0074*/ 	.byte	0x03, 0x5f
        /*0076*/ 	.short	0x0101


	//----- nvinfo : EIATTR_COOP_GROUP_MASK_REGIDS
	.align		4
        /*0078*/ 	.byte	0x04, 0x29
        /*007a*/ 	.short	(.L_225 - .L_224)


	//   ....[0]....
.L_224:
        /*007c*/ 	.word	0xffffffff


	//   ....[1]....
        /*0080*/ 	.word	0xffffffff


	//   ....[2]....
        /*0084*/ 	.word	0xffffffff


	//   ....[3]....
        /*0088*/ 	.word	0xffffffff


	//   ....[4]....
        /*008c*/ 	.word	0xffffffff


	//   ....[5]....
        /*0090*/ 	.word	0xffffffff


	//   ....[6]....
        /*0094*/ 	.word	0xffffffff


	//   ....[7]....
        /*0098*/ 	.word	0xffffffff


	//   ....[8]....
        /*009c*/ 	.word	0xffffffff


	//   ....[9]....
        /*00a0*/ 	.word	0xffffffff


	//   ....[10]....
        /*00a4*/ 	.word	0xffffffff


	//   ....[11]....
        /*00a8*/ 	.word	0xffffffff


	//   ....[12]....
        /*00ac*/ 	.word	0xffffffff


	//   ....[13]....
        /*00b0*/ 	.word	0xffffffff


	//   ....[14]....
        /*00b4*/ 	.word	0xffffffff


	//----- nvinfo : EIATTR_COOP_GROUP_INSTR_OFFSETS
	.align		4
.L_225:
        /*00b8*/ 	.byte	0x04, 0x28
        /*00ba*/ 	.short	(.L_227 - .L_226)


	//   ....[0]....
.L_226:
        /*00bc*/ 	.word	0x00000850


	//   ....[1]....
        /*00c0*/ 	.word	0x000008b0


	//   ....[2]....
        /*00c4*/ 	.word	0x00000910


	//   ....[3]....
        /*00c8*/ 	.word	0x00000970


	//   ....[4]....
        /*00cc*/ 	.word	0x000009d0


	//   ....[5]....
        /*00d0*/ 	.word	0x00000b60


	//   ....[6]....
        /*00d4*/ 	.word	0x00000c00


	//   ....[7]....
        /*00d8*/ 	.word	0x00000c80


	//   ....[8]....
        /*00dc*/ 	.word	0x00000ce0


	//   ....[9]....
        /*00e0*/ 	.word	0x00000d20


	//   ....[10]....
        /*00e4*/ 	.word	0x00001b90


	//   ....[11]....
        /*00e8*/ 	.word	0x00001bf0


	//   ....[12]....
        /*00ec*/ 	.word	0x00001c50


	//   ....[13]....
        /*00f0*/ 	.word	0x00001cb0


	//   ....[14]....
        /*00f4*/ 	.word	0x00001d10


	//----- nvinfo : EIATTR_VRC_CTA_INIT_COUNT
	.align		4
.L_227:
        /*00f8*/ 	.byte	0x02, 0x4a
	.zero		1
	.zero		1


	//----- nvinfo : EIATTR_EXIT_INSTR_OFFSETS
	.align		4
        /*00fc*/ 	.byte	0x04, 0x1c
        /*00fe*/ 	.short	(.L_229 - .L_228)


	//   ....[0]....
.L_228:
        /*0100*/ 	.word	0x000000a0


	//   ....[1]....
        /*0104*/ 	.word	0x000000e0


	//   ....[2]....
        /*0108*/ 	.word	0x00001e20


	//   ....[3]....
        /*010c*/ 	.word	0x00001e70


	//----- nvinfo : EIATTR_MAX_THREADS
	.align		4
.L_229:
        /*0110*/ 	.byte	0x04, 0x05
        /*0112*/ 	.short	(.L_231 - .L_230)
.L_230:
        /*0114*/ 	.word	0x00000100
        /*0118*/ 	.word	0x00000001
        /*011c*/ 	.word	0x00000001


	//----- nvinfo : EIATTR_CRS_STACK_SIZE
	.align		4
.L_231:
        /*0120*/ 	.byte	0x04, 0x1e
        /*0122*/ 	.short	(.L_233 - .L_232)
.L_232:
        /*0124*/ 	.word	0x00000000


	//----- nvinfo : EIATTR_CBANK_PARAM_SIZE
	.align		4
.L_233:
        /*0128*/ 	.byte	0x03, 0x19
        /*012a*/ 	.short	0x0021


	//----- nvinfo : EIATTR_PARAM_CBANK
	.align		4
        /*012c*/ 	.byte	0x04, 0x0a
        /*012e*/ 	.short	(.L_235 - .L_234)
	.align		4
.L_234:
        /*0130*/ 	.word	index@(.nv.constant0._ZN3cub18CUB_300001_SM_10006detail6reduce28DeviceReduceSingleTileKernelINS2_10policy_hubIiyN4cuda3std3__44plusIiEEE10Policy1000EN6thrust24THRUST_300001_SM_1000_NS10device_ptrIiEEPiyS9_iiNS7_10__identityEEEvT0_T1_T2_T3_T4_T6_)
        /*0134*/ 	.short	0x0380
        /*0136*/ 	.short	0x0021


	//----- nvinfo : EIATTR_SW_WAR
	.align		4
.L_235:
        /*0138*/ 	.byte	0x04, 0x36
        /*013a*/ 	.short	(.L_237 - .L_236)
.L_236:
        /*013c*/ 	.word	0x00000008
.L_237:


//--------------------- .nv.info._ZN3cub18CUB_300001_SM_10006detail6reduce28DeviceReduceSingleTileKernelINS2_10policy_hubIijN4cuda3std3__44plusIiEEE10Policy1000EPiSC_iS9_iiNS7_10__identityEEEvT0_T1_T2_T3_T4_T6_ --------------------------
	.section	.nv.info._ZN3cub18CUB_300001_SM_10006detail6reduce28DeviceReduceSingleTileKernelINS2_10policy_hubIijN4cuda3std3__44plusIiEEE10Policy1000EPiSC_iS9_iiNS7_10__identityEEEvT0_T1_T2_T3_T4_T6_,"",@"SHT_CUDA_INFO"
	.sectionflags	@""
	.align	4


	//----- nvinfo : EIATTR_CUDA_API_VERSION
	.align		4
        /*0000*/ 	.byte	0x04, 0x37
        /*0002*/ 	.short	(.L_239 - .L_238)
.L_238:
        /*0004*/ 	.word	0x00000082


	//----- nvinfo : EIATTR_KPARAM_INFO
	.align		4
.L_239:
        /*0008*/ 	.byte	0x04, 0x17
        /*000a*/ 	.short	(.L_241 - .L_240)
.L_240:
        /*000c*/ 	.word	0x00000000
        /*0010*/ 	.short	0x0005
        /*0012*/ 	.short	0x001c
        /*0014*/ 	.byte	0x00, 0xf0, 0x05, 0x00


	//----- nvinfo : EIATTR_KPARAM_INFO
	.align		4
.L_241:
        /*0018*/ 	.byte	0x04, 0x17
        /*001a*/ 	.short	(.L_243 - .L_242)
.L_242:
        /*001c*/ 	.word	0x00000000
        /*0020*/ 	.short	0x0004
        /*0022*/ 	.short	0x0018
        /*0024*/ 	.byte	0x00, 0xf0, 0x11, 0x00


	//----- nvinfo : EIATTR_KPARAM_INFO
	.align		4
.L_243:
        /*0028*/ 	.byte	0x04, 0x17
        /*002a*/ 	.short	(.L_245 - .L_244)
.L_244:
        /*002c*/ 	.word	0x00000000
        /*0030*/ 	.short	0x0003
        /*0032*/ 	.short	0x0014
        /*0034*/ 	.byte	0x00, 0xf0, 0x05, 0x00


	//----- nvinfo : EIATTR_KPARAM_INFO
	.align		4
.L_245:
        /*0038*/ 	.byte	0x04, 0x17
        /*003a*/ 	.short	(.L_247 - .L_246)
.L_246:
        /*003c*/ 	.word	0x00000000
        /*0040*/ 	.short	0x0002
        /*0042*/ 	.short	0x0010
        /*0044*/ 	.byte	0x00, 0xf0, 0x11, 0x00


	//----- nvinfo : EIATTR_KPARAM_INFO
	.align		4
.L_247:
        /*0048*/ 	.byte	0x04, 0x17
        /*004a*/ 	.short	(.L_249 - .L_248)
.L_248:
        /*004c*/ 	.word	0x00000000
        /*0050*/ 	.short	0x0001
        /*0052*/ 	.short	0x0008
        /*0054*/ 	.byte	0x00, 0xf5, 0x21, 0x00


	//----- nvinfo : EIATTR_KPARAM_INFO
	.align		4
.L_249:
        /*0058*/ 	.byte	0x04, 0x17
        /*005a*/ 	.short	(.L_251 - .L_250)
.L_250:
        /*005c*/ 	.word	0x00000000
        /*0060*/ 	.short	0x0000
        /*0062*/ 	.short	0x0000
        /*0064*/ 	.byte	0x00, 0xf5, 0x21, 0x00


	//----- nvinfo : EIATTR_SPARSE_MMA_MASK
	.align		4
.L_251:
        /*0068*/ 	.byte	0x03, 0x50
        /*006a*/ 	.short	0x0000


	//----- nvinfo : EIATTR_MAXREG_COUNT
	.align		4
        /*006c*/ 	.byte	0x03, 0x1b
        /*006e*/ 	.short	0x00ff


	//----- nvinfo : EIATTR_NUM_BARRIERS
	.align		4
        /*0070*/ 	.byte	0x02, 0x4c
        /*0072*/ 	.byte	0x01
	.zero		1


	//----- nvinfo : EIATTR_MERCURY_ISA_VERSION
	.align		4
        /*0074*/ 	.byte	0x03, 0x5f
        /*0076*/ 	.short	0x0101


	//----- nvinfo : EIATTR_COOP_GROUP_MASK_REGIDS
	.align		4
        /*0078*/ 	.byte	0x04, 0x29
        /*007a*/ 	.short	(.L_253 - .L_252)


	//   ....[0]....
.L_252:
        /*007c*/ 	.word	0xffffffff


	//   ....[1]....
        /*0080*/ 	.word	0xffffffff


	//   ....[2]....
        /*0084*/ 	.word	0xffffffff


	//   ....[3]....
        /*0088*/ 	.word	0xffffffff


	//   ....[4]....
        /*008c*/ 	.word	0xffffffff


	//   ....[5]....
        /*0090*/ 	.word	0xffffffff


	//   ....[6]....
        /*0094*/ 	.word	0xffffffff


	//   ....[7]....
        /*0098*/ 	.word	0xffffffff


	//   ....[8]....
        /*009c*/ 	.word	0xffffffff


	//   ....[9]....
        /*00a0*/ 	.word	0xffffffff


	//   ....[10]....
        /*00a4*/ 	.word	0xffffffff


	//   ....[11]....
        /*00a8*/ 	.word	0xffffffff


	//   ....[12]....
        /*00ac*/ 	.word	0xffffffff


	//   ....[13]....
        /*00b0*/ 	.word	0xffffffff


	//   ....[14]....
        /*00b4*/ 	.word	0xffffffff


	//   ....[15]....
        /*00b8*/ 	.word	0xffffffff


	//   ....[16]....
        /*00bc*/ 	.word	0xffffffff


	//   ....[17]....
        /*00c0*/ 	.word	0xffffffff


	//   ....[18]....
        /*00c4*/ 	.word	0xffffffff


	//   ....[19]....
        /*00c8*/ 	.word	0xffffffff


	//   ....[20]....
        /*00cc*/ 	.word	0xffffffff


	//   ....[21]....
        /*00d0*/ 	.word	0xffffffff


	//   ....[22]....
        /*00d4*/ 	.word	0xffffffff


	//   ....[23]....
        /*00d8*/ 	.word	0xffffffff


	//   ....[24]....
        /*00dc*/ 	.word	0xffffffff


	//   ....[25]....
        /*00e0*/ 	.word	0xffffffff


	//   ....[26]....
        /*00e4*/ 	.word	0xffffffff


	//   ....[27]....
        /*00e8*/ 	.word	0xffffffff


	//   ....[28]....
        /*00ec*/ 	.word	0xffffffff


	//   ....[29]....
        /*00f0*/ 	.word	0xffffffff


	//----- nvinfo : EIATTR_COOP_GROUP_INSTR_OFFSETS
	.align		4
.L_253:
        /*00f4*/ 	.byte	0x04, 0x28
        /*00f6*/ 	.short	(.L_255 - .L_254)


	//   ....[0]....
.L_254:
        /*00f8*/ 	.word	0x00000890


	//   ....[1]....
        /*00fc*/ 	.word	0x000008f0


	//   ....[2]....
        /*0100*/ 	.word	0x00000940


	//   ....[3]....
        /*0104*/ 	.word	0x000009b0


	//   ....[4]....
        /*0108*/ 	.word	0x00000a10


	//   ....[5]....
        /*010c*/ 	.word	0x00000ba0


	//   ....[6]....
        /*0110*/ 	.word	0x00000c40


	//   ....[7]....
        /*0114*/ 	.word	0x00000cc0


	//   ....[8]....
        /*0118*/ 	.word	0x00000d20


	//   ....[9]....
        /*011c*/ 	.word	0x00000d60


	//   ....[10]....
        /*0120*/ 	.word	0x000019d0


	//   ....[11]....
        /*0124*/ 	.word	0x00001a30


	//   ....[12]....
        /*0128*/ 	.word	0x00001a90


	//   ....[13]....
        /*012c*/ 	.word	0x00001af0


	//   ....[14]....
        /*0130*/ 	.word	0x00001b50


	//   ....[15]....
        /*0134*/ 	.word	0x000023f0


	//   ....[16]....
        /*0138*/ 	.word	0x00002450


	//   ....[17]....
        /*013c*/ 	.word	0x000024a0


	//   ....[18]....
        /*0140*/ 	.word	0x00002510


	//   ....[19]....
        /*0144*/ 	.word	0x00002570


	//   ....[20]....
        /*0148*/ 	.word	0x00002700


	//   ....[21]....
        /*014c*/ 	.word	0x00002790


	//   ....[22]....
        /*0150*/ 	.word	0x000027e0


	//   ....[23]....
        /*0154*/ 	.word	0x00002850


	//   ....[24]....
        /*0158*/ 	.word	0x000028c0


	//   ....[25]....
        /*015c*/ 	.word	0x000036a0


	//   ....[26]....
        /*0160*/ 	.word	0x00003700


	//   ....[27]....
        /*0164*/ 	.word	0x00003760


	//   ....[28]....
        /*0168*/ 	.word	0x000037c0


	//   ....[29]....
        /*016c*/ 	.word	0x00003820


	//----- nvinfo : EIATTR_VRC_CTA_INIT_COUNT
	.align		4
.L_255:
        /*0170*/ 	.byte	0x02, 0x4a
	.zero		1
	.zero		1


	//----- nvinfo : EIATTR_EXIT_INSTR_OFFSETS
	.align		4
        /*0174*/ 	.byte	0x04, 0x1c
        /*0176*/ 	.short	(.L_257 - .L_256)


	//   ....[0]....
.L_256:
        /*0178*/ 	.word	0x00000080


	//   ....[1]....
        /*017c*/ 	.word	0x000000c0


	//   ....[2]....
        /*0180*/ 	.word	0x00003940


	//   ....[3]....
        /*0184*/ 	.word	0x00003990


	//----- nvinfo : EIATTR_MAX_THREADS
	.align		4
.L_257:
        /*0188*/ 	.byte	0x04, 0x05
        /*018a*/ 	.short	(.L_259 - .L_258)
.L_258:
        /*018c*/ 	.word	0x00000100
        /*0190*/ 	.word	0x00000001
        /*0194*/ 	.word	0x00000001


	//----- nvinfo : EIATTR_CRS_STACK_SIZE
	.align		4
.L_259:
        /*0198*/ 	.byte	0x04, 0x1e
        /*019a*/ 	.short	(.L_261 - .L_260)
.L_260:
        /*019c*/ 	.word	0x00000000


	//----- nvinfo : EIATTR_CBANK_PARAM_SIZE
	.align		4
.L_261:
        /*01a0*/ 	.byte	0x03, 0x19
        /*01a2*/ 	.short	0x001d


	//----- nvinfo : EIATTR_PARAM_CBANK
	.align		4
        /*01a4*/ 	.byte	0x04, 0x0a
        /*01a6*/ 	.short	(.L_263 - .L_262)
	.align		4
.L_262:
        /*01a8*/ 	.word	index@(.nv.constant0._ZN3cub18CUB_300001_SM_10006detail6reduce28DeviceReduceSingleTileKernelINS2_10policy_hubIijN4cuda3std3__44plusIiEEE10Policy1000EPiSC_iS9_iiNS7_10__identityEEEvT0_T1_T2_T3_T4_T6_)
        /*01ac*/ 	.short	0x0380
        /*01ae*/ 	.short	0x001d


	//----- nvinfo : EIATTR_SW_WAR
	.align		4
.L_263:
        /*01b0*/ 	.byte	0x04, 0x36
        /*01b2*/ 	.short	(.L_265 - .L_264)
.L_264:
        /*01b4*/ 	.word	0x00000008
.L_265:


//--------------------- .nv.info._ZN3cub18CUB_300001_SM_10006detail6reduce18DeviceReduceKernelINS2_10policy_hubIijN4cuda3std3__44plusIiEEE10Policy1000EN6thrust24THRUST_300001_SM_1000_NS10device_ptrIiEEjS9_iNS7_10__identityEEEvT0_PT3_T1_NS0_13GridEvenShareISK_EET2_T4_ --------------------------
	.section	.nv.info._ZN3cub18CUB_300001_SM_10006detail6reduce18DeviceReduceKernelINS2_10policy_hubIijN4cuda3std3__44plusIiEEE10Policy1000EN6thrust24THRUST_300001_SM_1000_NS10device_ptrIiEEjS9_iNS7_10__identityEEEvT0_PT3_T1_NS0_13GridEvenShareISK_EET2_T4_,"",@"SHT_CUDA_INFO"
	.sectionflags	@""
	.align	4


	//----- nvinfo : EIATTR_CUDA_API_VERSION
	.align		4
        /*0000*/ 	.byte	0x04, 0x37
        /*0002*/ 	.short	(.L_267 - .L_266)
.L_266:
        /*0004*/ 	.word	0x00000082


	//----- nvinfo : EIATTR_KPARAM_INFO
	.align		4
.L_267:
        /*0008*/ 	.byte	0x04, 0x17
        /*000a*/ 	.short	(.L_269 - .L_268)
.L_268:
        /*000c*/ 	.word	0x00000000
        /*0010*/ 	.short	0x0005
        /*0012*/ 	.short	0x003d
        /*0014*/ 	.byte	0x00, 0xf0, 0x05, 0x00


	//----- nvinfo : EIATTR_KPARAM_INFO
	.align		4
.L_269:
        /*0018*/ 	.byte	0x04, 0x17
        /*001a*/ 	.short	(.L_271 - .L_270)
.L_270:
        /*001c*/ 	.word	0x00000000
        /*0020*/ 	.short	0x0004
        /*0022*/ 	.short	0x003c
        /*0024*/ 	.byte	0x00, 0xf0, 0x05, 0x00


	//----- nvinfo : EIATTR_KPARAM_INFO
	.align		4
.L_271:
        /*0028*/ 	.byte	0x04, 0x17
        /*002a*/ 	.short	(.L_273 - .L_272)
.L_272:
        /*002c*/ 	.word	0x00000000
        /*0030*/ 	.short	0x0003
        /*0032*/ 	.short	0x0014
        /*0034*/ 	.byte	0x00, 0xf0, 0xa1, 0x00


	//----- nvinfo : EIATTR_KPARAM_INFO
	.align		4
.L_273:
        /*0038*/ 	.byte	0x04, 0x17
        /*003a*/ 	.short	(.L_275 - .L_274)
.L_274:
        /*003c*/ 	.word	0x00000000
        /*0040*/ 	.short	0x0002
        /*0042*/ 	.short	0x0010
        /*0044*/ 	.byte	0x00, 0xf0, 0x11, 0x00


	//----- nvinfo : EIATTR_KPARAM_INFO
	.align		4
.L_275:
        /*0048*/ 	.byte	0x04, 0x17
        /*004a*/ 	.short	(.L_277 - .L_276)
.L_276:
        /*004c*/ 	.word	0x00000000
        /*0050*/ 	.short	0x0001
        /*0052*/ 	.short	0x0008
        /*0054*/ 	.byte	0x00, 0xf5, 0x21, 0x00


	//----- nvinfo : EIATTR_KPARAM_INFO
	.align		4
.L_277:
        /*0058*/ 	.byte	0x04, 0x17
        /*005a*/ 	.short	(.L_279 - .L_278)
.L_278:
        /*005c*/ 	.word	0x00000000
        /*0060*/ 	.short	0x0000
        /*0062*/ 	.short	0x0000
        /*0064*/ 	.byte	0x00, 0xf0, 0x21, 0x00


	//----- nvinfo : EIATTR_SPARSE_MMA_MASK
	.align		4
.L_279:
        /*0068*/ 	.byte	0x03, 0x50
        /*006a*/ 	.short	0x0000


	//----- nvinfo : EIATTR_MAXREG_COUNT
	.align		4
        /*006c*/ 	.byte	0x03, 0x1b
        /*006e*/ 	.short	0x00ff


	//----- nvinfo : EIATTR_NUM_BARRIERS
	.align		4
        /*0070*/ 	.byte	0x02, 0x4c
        /*0072*/ 	.byte	0x01
	.zero		1


	//----- nvinfo : EIATTR_MERCURY_ISA_VERSION
	.align		4
        /*0074*/ 	.byte	0x03, 0x5f
        /*0076*/ 	.short	0x0101


	//----- nvinfo : EIATTR_COOP_GROUP_MASK_REGIDS
	.align		4
        /*0078*/ 	.byte	0x04, 0x29
        /*007a*/ 	.short	(.L_281 - .L_280)


	//   ....[0]....
.L_280:
        /*007c*/ 	.word	0xffffffff


	//   ....[1]....
        /*0080*/ 	.word	0xffffffff


	//   ....[2]....
        /*0084*/ 	.word	0xffffffff


	//   ....[3]....
        /*0088*/ 	.word	0xffffffff


	//   ....[4]....
        /*008c*/ 	.word	0xffffffff


	//   ....[5]....
        /*0090*/ 	.word	0xffffffff


	//   ....[6]....
        /*0094*/ 	.word	0xffffffff


	//   ....[7]....
        /*0098*/ 	.word	0xffffffff


	//   ....[8]....
        /*009c*/ 	.word	0xffffffff


	//   ....[9]....
        /*00a0*/ 	.word	0xffffffff


	//   ....[10]....
        /*00a4*/ 	.word	0xffffffff


	//   ....[11]....
        /*00a8*/ 	.word	0xffffffff


	//   ....[12]....
        /*00ac*/ 	.word	0xffffffff


	//   ....[13]....
        /*00b0*/ 	.word	0xffffffff


	//   ....[14]....
        /*00b4*/ 	.word	0xffffffff


	//----- nvinfo : EIATTR_COOP_GROUP_INSTR_OFFSETS
	.align		4
.L_281:
        /*00b8*/ 	.byte	0x04, 0x28
        /*00ba*/ 	.short	(.L_283 - .L_282)


	//   ....[0]....
.L_282:
        /*00bc*/ 	.word	0x00000b10


	//   ....[1]....
        /*00c0*/ 	.word	0x00000b70


	//   ....[2]....
        /*00c4*/ 	.word	0x00000bd0


	//   ....[3]....
        /*00c8*/ 	.word	0x00000c30


	//   ....[4]....
        /*00cc*/ 	.word	0x00000c90


	//   ....[5]....
        /*00d0*/ 	.word	0x00000e20


	//   ....[6]....
        /*00d4*/ 	.word	0x00000ec0


	//   ....[7]....
        /*00d8*/ 	.word	0x00000f20


	//   ....[8]....
        /*00dc*/ 	.word	0x00000f80


	//   ....[9]....
        /*00e0*/ 	.word	0x00000fe0


	//   ....[10]....
        /*00e4*/ 	.word	0x00002100


	//   ....[11]....
        /*00e8*/ 	.word	0x00002170


	//   ....[12]....
        /*00ec*/ 	.word	0x000021c0


	//   ....[13]....
        /*00f0*/ 	.word	0x00002210


	//   ....[14]....
        /*00f4*/ 	.word	0x00002280


	//----- nvinfo : EIATTR_VRC_CTA_INIT_COUNT
	.align		4
.L_283:
        /*00f8*/ 	.byte	0x02, 0x4a
	.zero		1
	.zero		1


	//----- nvinfo : EIATTR_EXIT_INSTR_OFFSETS
	.align		4
        /*00fc*/ 	.byte	0x04, 0x1c
        /*00fe*/ 	.short	(.L_285 - .L_284)


	//   ....[0]....
.L_284:
        /*0100*/ 	.word	0x000023b0


	//   ....[1]....
        /*0104*/ 	.word	0x000023f0


	//----- nvinfo : EIATTR_MAX_THREADS
	.align		4
.L_285:
        /*0108*/ 	.byte	0x04, 0x05
        /*010a*/ 	.short	(.L_287 - .L_286)
.L_286:
        /*010c*/ 	.word	0x00000100
        /*0110*/ 	.word	0x00000001
        /*0114*/ 	.word	0x00000001


	//----- nvinfo : EIATTR_CRS_STACK_SIZE
	.align		4
.L_287:
        /*0118*/ 	.byte	0x04, 0x1e
        /*011a*/ 	.short	(.L_289 - .L_288)
.L_288:
        /*011c*/ 	.word	0x00000000


	//----- nvinfo : EIATTR_CBANK_PARAM_SIZE
	.align		4
.L_289:
        /*0120*/ 	.byte	0x03, 0x19
        /*0122*/ 	.short	0x003e


	//----- nvinfo : EIATTR_PARAM_CBANK
	.align		4
        /*0124*/ 	.byte	0x04, 0x0a
        /*0126*/ 	.short	(.L_291 - .L_290)
	.align		4
.L_290:
        /*0128*/ 	.word	index@(.nv.constant0._ZN3cub18CUB_300001_SM_10006detail6reduce18DeviceReduceKernelINS2_10policy_hubIijN4cuda3std3__44plusIiEEE10Policy1000EN6thrust24THRUST_300001_SM_1000_NS10device_ptrIiEEjS9_iNS7_10__identityEEEvT0_PT3_T1_NS0_13GridEvenShareISK_EET2_T4_)
        /*012c*/ 	.short	0x0380
        /*012e*/ 	.short	0x003e


	//----- nvinfo : EIATTR_SW_WAR
	.align		4
.L_291:
        /*0130*/ 	.byte	0x04, 0x36
        /*0132*/ 	.short	(.L_293 - .L_292)
.L_292:
        /*0134*/ 	.word	0x00000008
.L_293:


//--------------------- .nv.info._ZN3cub18CUB_300001_SM_10006detail6reduce28DeviceReduceSingleTileKernelINS2_10policy_hubIijN4cuda3std3__44plusIiEEE10Policy1000EN6thrust24THRUST_300001_SM_1000_NS10device_ptrIiEEPijS9_iiNS7_10__identityEEEvT0_T1_T2_T3_T4_T6_ --------------------------
	.section	.nv.info._ZN3cub18CUB_300001_SM_10006detail6reduce28DeviceReduceSingleTileKernelINS2_10policy_hubIijN4cuda3std3__44plusIiEEE10Policy1000EN6thrust24THRUST_300001_SM_1000_NS10device_ptrIiEEPijS9_iiNS7_10__identityEEEvT0_T1_T2_T3_T4_T6_,"",@"SHT_CUDA_INFO"
	.sectionflags	@""
	.align	4


	//----- nvinfo : EIATTR_CUDA_API_VERSION
	.align		4
        /*0000*/ 	.byte	0x04, 0x37
        /*0002*/ 	.short	(.L_295 - .L_294)
.L_294:
        /*0004*/ 	.word	0x00000082


	//----- nvinfo : EIATTR_KPARAM_INFO
	.align		4
.L_295:
        /*0008*/ 	.byte	0x04, 0x17
        /*000a*/ 	.short	(.L_297 - .L_296)
.L_296:
        /*000c*/ 	.word	0x00000000
        /*0010*/ 	.short	0x0005
        /*0012*/ 	.short	0x001c
        /*0014*/ 	.byte	0x00, 0xf0, 0x05, 0x00


	//----- nvinfo : EIATTR_KPARAM_INFO
	.align		4
.L_297:
        /*0018*/ 	.byte	0x04, 0x17
        /*001a*/ 	.short	(.L_299 - .L_298)
.L_298:
        /*001c*/ 	.word	0x00000000
        /*0020*/ 	.short	0x0004
        /*0022*/ 	.short	0x0018
        /*0024*/ 	.byte	0x00, 0xf0, 0x11, 0x00


	//----- nvinfo : EIATTR_KPARAM_INFO
	.align		4
.L_299:
        /*0028*/ 	.byte	0x04, 0x17
        /*002a*/ 	.short	(.L_301 - .L_300)
.L_300:
        /*002c*/ 	.word	0x00000000
        /*0030*/ 	.short	0x0003
        /*0032*/ 	.short	0x0014
        /*0034*/ 	.byte	0x00, 0xf0, 0x05, 0x00


	//----- nvinfo : EIATTR_KPARAM_INFO
	.align		4
.L_301:
        /*0038*/ 	.byte	0x04, 0x17
        /*003a*/ 	.short	(.L_303 - .L_302)
.L_302:
        /*003c*/ 	.word	0x00000000
        /*0040*/ 	.short	0x0002
        /*0042*/ 	.short	0x0010
        /*0044*/ 	.byte	0x00, 0xf0, 0x11, 0x00


	//----- nvinfo : EIATTR_KPARAM_INFO
	.align		4
.L_303:
        /*0048*/ 	.byte	0x04, 0x17
        /*004a*/ 	.short	(.L_305 - .L_304)
.L_304:
        /*004c*/ 	.word	0x00000000
        /*0050*/ 	.short	0x0001
        /*0052*/ 	.short	0x0008
        /*0054*/ 	.byte	0x00, 0xf5, 0x21, 0x00


	//----- nvinfo : EIATTR_KPARAM_INFO
	.align		4
.L_305:
        /*0058*/ 	.byte	0x04, 0x17
        /*005a*/ 	.short	(.L_307 - .L_306)
.L_306:
        /*005c*/ 	.word	0x00000000
        /*0060*/ 	.short	0x0000
        /*0062*/ 	.short	0x0000
        /*0064*/ 	.byte	0x00, 0xf0, 0x21, 0x00


	//----- nvinfo : EIATTR_SPARSE_MMA_MASK
	.align		4
.L_307:
        /*0068*/ 	.byte	0x03, 0x50
        /*006a*/ 	.short	0x0000


	//----- nvinfo : EIATTR_MAXREG_COUNT
	.align		4
        /*006c*/ 	.byte	0x03, 0x1b
        /*006e*/ 	.short	0x00ff


	//----- nvinfo : EIATTR_NUM_BARRIERS
	.align		4
        /*0070*/ 	.byte	0x02, 0x4c
        /*0072*/ 	.byte	0x01
	.zero		1


	//----- nvinfo : EIATTR_MERCURY_ISA_VERSION
	.align		4
        /*0074*/ 	.byte	0x03, 0x5f
        /*0076*/ 	.short	0x0101


	//----- nvinfo : EIATTR_COOP_GROUP_MASK_REGIDS
	.align		4
        /*0078*/ 	.byte	0x04, 0x29
        /*007a*/ 	.short	(.L_309 - .L_308)


	//   ....[0]....
.L_308:
        /*007c*/ 	.word	0xffffffff


	//   ....[1]....
        /*0080*/ 	.word	0xffffffff


	//   ....[2]....
        /*0084*/ 	.word	0xffffffff


	//   ....[3]....
        /*0088*/ 	.word	0xffffffff


	//   ....[4]....
        /*008c*/ 	.word	0xffffffff


	//   ....[5]....
        /*0090*/ 	.word	0xffffffff


	//   ....[6]....
        /*0094*/ 	.word	0xffffffff


	//   ....[7]....
        /*0098*/ 	.word	0xffffffff


	//   ....[8]....
        /*009c*/ 	.word	0xffffffff


	//   ....[9]....
        /*00a0*/ 	.word	0xffffffff


	//   ....[10]....
        /*00a4*/ 	.word	0xffffffff


	//   ....[11]....
        /*00a8*/ 	.word	0xffffffff


	//   ....[12]....
        /*00ac*/ 	.word	0xffffffff


	//   ....[13]....
        /*00b0*/ 	.word	0xffffffff


	//   ....[14]....
        /*00b4*/ 	.word	0xffffffff


	//----- nvinfo : EIATTR_COOP_GROUP_INSTR_OFFSETS
	.align		4
.L_309:
        /*00b8*/ 	.byte	0x04, 0x28
        /*00ba*/ 	.short	(.L_311 - .L_310)


	//   ....[0]....
.L_310:
        /*00bc*/ 	.word	0x00000830


	//   ....[1]....
        /*00c0*/ 	.word	0x00000890


	//   ....[2]....
        /*00c4*/ 	.word	0x000008f0


	//   ....[3]....
        /*00c8*/ 	.word	0x00000950


	//   ....[4]....
        /*00cc*/ 	.word	0x000009b0


	//   ....[5]....
        /*00d0*/ 	.word	0x00000b40


	//   ....[6]....
        /*00d4*/ 	.word	0x00000be0


	//   ....[7]....
        /*00d8*/ 	.word	0x00000c60


	//   ....[8]....
        /*00dc*/ 	.word	0x00000cc0


	//   ....[9]....
        /*00e0*/ 	.word	0x00000d00


	//   ....[10]....
        /*00e4*/ 	.word	0x00001cc0


	//   ....[11]....
        /*00e8*/ 	.word	0x00001d20


	//   ....[12]....
        /*00ec*/ 	.word	0x00001d80


	//   ....[13]....
        /*00f0*/ 	.word	0x00001de0


	//   ....[14]....
        /*00f4*/ 	.word	0x00001e40


	//----- nvinfo : EIATTR_VRC_CTA_INIT_COUNT
	.align		4
.L_311:
        /*00f8*/ 	.byte	0x02, 0x4a
	.zero		1
	.zero		1


	//----- nvinfo : EIATTR_EXIT_INSTR_OFFSETS
	.align		4
        /*00fc*/ 	.byte	0x04, 0x1c
        /*00fe*/ 	.short	(.L_313 - .L_312)


	//   ....[0]....
.L_312:
        /*0100*/ 	.word	0x00000080


	//   ....[1]....
        /*0104*/ 	.word	0x000000c0


	//   ....[2]....
        /*0108*/ 	.word	0x00001f60


	//   ....[3]....
        /*010c*/ 	.word	0x00001fb0


	//----- nvinfo : EIATTR_MAX_THREADS
	.align		4
.L_313:
        /*0110*/ 	.byte	0x04, 0x05
        /*0112*/ 	.short	(.L_315 - .L_314)
.L_314:
        /*0114*/ 	.word	0x00000100
        /*0118*/ 	.word	0x00000001
        /*011c*/ 	.word	0x00000001


	//----- nvinfo : EIATTR_CRS_STACK_SIZE
	.align		4
.L_315:
        /*0120*/ 	.byte	0x04, 0x1e
        /*0122*/ 	.short	(.L_317 - .L_316)
.L_316:
        /*0124*/ 	.word	0x00000000


	//----- nvinfo : EIATTR_CBANK_PARAM_SIZE
	.align		4
.L_317:
        /*0128*/ 	.byte	0x03, 0x19
        /*012a*/ 	.short	0x001d


	//----- nvinfo : EIATTR_PARAM_CBANK
	.align		4
        /*012c*/ 	.byte	0x04, 0x0a
        /*012e*/ 	.short	(.L_319 - .L_318)
	.align		4
.L_318:
        /*0130*/ 	.word	index@(.nv.constant0._ZN3cub18CUB_300001_SM_10006detail6reduce28DeviceReduceSingleTileKernelINS2_10policy_hubIijN4cuda3std3__44plusIiEEE10Policy1000EN6thrust24THRUST_300001_SM_1000_NS10device_ptrIiEEPijS9_iiNS7_10__identityEEEvT0_T1_T2_T3_T4_T6_)
        /*0134*/ 	.short	0x0380
        /*0136*/ 	.short	0x001d


	//----- nvinfo : EIATTR_SW_WAR
	.align		4
.L_319:
        /*0138*/ 	.byte	0x04, 0x36
        /*013a*/ 	.short	(.L_321 - .L_320)
.L_320:
        /*013c*/ 	.word	0x00000008
.L_321:


//--------------------- .nv.info._ZN3cub18CUB_300001_SM_10006detail11EmptyKernelIvEEvv --------------------------
	.section	.nv.info._ZN3cub18CUB_300001_SM_10006detail11EmptyKernelIvEEvv,"",@"SHT_CUDA_INFO"
	.sectionflags	@""
	.align	4


	//----- nvinfo : EIATTR_CUDA_API_VERSION
	.align		4
        /*0000*/ 	.byte	0x04, 0x37
        /*0002*/ 	.short	(.L_323 - .L_322)
.L_322:
        /*0004*/ 	.word	0x00000082


	//----- nvinfo : EIATTR_SPARSE_MMA_MASK
	.align		4
.L_323:
        /*0008*/ 	.byte	0x03, 0x50
        /*000a*/ 	.short	0x0000


	//----- nvinfo : EIATTR_MAXREG_COUNT
	.align		4
        /*000c*/ 	.byte	0x03, 0x1b
        /*000e*/ 	.short	0x00ff


	//----- nvinfo : EIATTR_MERCURY_ISA_VERSION
	.align		4
        /*0010*/ 	.byte	0x03, 0x5f
        /*0012*/ 	.short	0x0101


	//----- nvinfo : EIATTR_VRC_CTA_INIT_COUNT
	.align		4
        /*0014*/ 	.byte	0x02, 0x4a
	.zero		1
	.zero		1


	//----- nvinfo : EIATTR_EXIT_INSTR_OFFSETS
	.align		4
        /*0018*/ 	.byte	0x04, 0x1c
        /*001a*/ 	.short	(.L_325 - .L_324)


	//   ....[0]....
.L_324:
        /*001c*/ 	.word	0x00000010


	//----- nvinfo : EIATTR_SW_WAR
	.align		4
.L_325:
        /*0020*/ 	.byte	0x04, 0x36
        /*0022*/ 	.short	(.L_327 - .L_326)
.L_326:
        /*0024*/ 	.word	0x00000008
.L_327:


//--------------------- .nv.info._Z26md_update_positions_kernelP8Particleif --------------------------
	.section	.nv.info._Z26md_update_positions_kernelP8Particleif,"",@"SHT_CUDA_INFO"
	.sectionflags	@""
	.align	4


	//----- nvinfo : EIATTR_CUDA_API_VERSION
	.align		4
        /*0000*/ 	.byte	0x04, 0x37
        /*0002*/ 	.short	(.L_329 - .L_328)
.L_328:
        /*0004*/ 	.word	0x00000082


	//----- nvinfo : EIATTR_KPARAM_INFO
	.align		4
.L_329:
        /*0008*/ 	.byte	0x04, 0x17
        /*000a*/ 	.short	(.L_331 - .L_330)
.L_330:
        /*000c*/ 	.word	0x00000000
        /*0010*/ 	.short	0x0002
        /*0012*/ 	.short	0x000c
        /*0014*/ 	.byte	0x00, 0xf0, 0x11, 0x00


	//----- nvinfo : EIATTR_KPARAM_INFO
	.align		4
.L_331:
        /*0018*/ 	.byte	0x04, 0x17
        /*001a*/ 	.short	(.L_333 - .L_332)
.L_332:
        /*001c*/ 	.word	0x00000000
        /*0020*/ 	.short	0x0001
        /*0022*/ 	.short	0x0008
        /*0024*/ 	.byte	0x00, 0xf0, 0x11, 0x00


	//----- nvinfo : EIATTR_KPARAM_INFO
	.align		4
.L_333:
        /*0028*/ 	.byte	0x04, 0x17
        /*002a*/ 	.short	(.L_335 - .L_334)
.L_334:
        /*002c*/ 	.word	0x00000000
        /*0030*/ 	.short	0x0000
        /*0032*/ 	.short	0x0000
        /*0034*/ 	.byte	0x00, 0xf5, 0x21, 0x00


	//----- nvinfo : EIATTR_SPARSE_MMA_MASK
	.align		4
.L_335:
        /*0038*/ 	.byte	0x03, 0x50
        /*003a*/ 	.short	0x0000


	//----- nvinfo : EIATTR_MAXREG_COUNT
	.align		4
        /*003c*/ 	.byte	0x03, 0x1b
        /*003e*/ 	.short	0x00ff


	//----- nvinfo : EIATTR_MERCURY_ISA_VERSION
	.align		4
        /*0040*/ 	.byte	0x03, 0x5f
        /*0042*/ 	.short	0x0101


	//----- nvinfo : EIATTR_VRC_CTA_INIT_COUNT
	.align		4
        /*0044*/ 	.byte	0x02, 0x4a
	.zero		1
	.zero		1


	//----- nvinfo : EIATTR_EXIT_INSTR_OFFSETS
	.align		4
        /*0048*/ 	.byte	0x04, 0x1c
        /*004a*/ 	.short	(.L_337 - .L_336)


	//   ....[0]....
.L_336:
        /*004c*/ 	.word	0x00000070


	//   ....[1]....
        /*0050*/ 	.word	0x00000530


	//----- nvinfo : EIATTR_CRS_STACK_SIZE
	.align		4
.L_337:
        /*0054*/ 	.byte	0x04, 0x1e
        /*0056*/ 	.short	(.L_339 - .L_338)
.L_338:
        /*0058*/ 	.word	0x00000000


	//----- nvinfo : EIATTR_CBANK_PARAM_SIZE
	.align		4
.L_339:
        /*005c*/ 	.byte	0x03, 0x19
        /*005e*/ 	.short	0x0010


	//----- nvinfo : EIATTR_PARAM_CBANK
	.align		4
        /*0060*/ 	.byte	0x04, 0x0a
        /*0062*/ 	.short	(.L_341 - .L_340)
	.align		4
.L_340:
        /*0064*/ 	.word	index@(.nv.constant0._Z26md_update_positions_kernelP8Particleif)
        /*0068*/ 	.short	0x0380
        /*006a*/ 	.short	0x0010


	//----- nvinfo : EIATTR_SW_WAR
	.align		4
.L_341:
        /*006c*/ 	.byte	0x04, 0x36
        /*006e*/ 	.short	(.L_343 - .L_342)
.L_342:
        /*0070*/ 	.word	0x00000008
.L_343:


//--------------------- .nv.info._Z23md_lennard_jones_kernelP8Particleifff --------------------------
	.section	.nv.info._Z23md_lennard_jones_kernelP8Particleifff,"",@"SHT_CUDA_INFO"
	.sectionflags	@""
	.align	4


	//----- nvinfo : EIATTR_CUDA_API_VERSION
	.align		4
        /*0000*/ 	.byte	0x04, 0x37
        /*0002*/ 	.short	(.L_345 - .L_344)
.L_344:
        /*0004*/ 	.word	0x00000082


	//----- nvinfo : EIATTR_KPARAM_INFO
	.align		4
.L_345:
        /*0008*/ 	.byte	0x04, 0x17
        /*000a*/ 	.short	(.L_347 - .L_346)
.L_346:
        /*000c*/ 	.word	0x00000000
        /*0010*/ 	.short	0x0004
        /*0012*/ 	.short	0x0014
        /*0014*/ 	.byte	0x00, 0xf0, 0x11, 0x00


	//----- nvinfo : EIATTR_KPARAM_INFO
	.align		4
.L_347:
        /*0018*/ 	.byte	0x04, 0x17
        /*001a*/ 	.short	(.L_349 - .L_348)
.L_348:
        /*001c*/ 	.word	0x00000000
        /*0020*/ 	.short	0x0003
        /*0022*/ 	.short	0x0010
        /*0024*/ 	.byte	0x00, 0xf0, 0x11, 0x00


	//----- nvinfo : EIATTR_KPARAM_INFO
	.align		4
.L_349:
        /*0028*/ 	.byte	0x04, 0x17
        /*002a*/ 	.short	(.L_351 - .L_350)
.L_350:
        /*002c*/ 	.word	0x00000000
        /*0030*/ 	.short	0x0002
        /*0032*/ 	.short	0x000c
        /*0034*/ 	.byte	0x00, 0xf0, 0x11, 0x00


	//----- nvinfo : EIATTR_KPARAM_INFO
	.align		4
.L_351:
        /*0038*/ 	.byte	0x04, 0x17
        /*003a*/ 	.short	(.L_353 - .L_352)
.L_352:
        /*003c*/ 	.word	0x00000000
        /*0040*/ 	.short	0x0001
        /*0042*/ 	.short	0x0008
        /*0044*/ 	.byte	0x00, 0xf0, 0x11, 0x00


	//----- nvinfo : EIATTR_KPARAM_INFO
	.align		4
.L_353:
        /*0048*/ 	.byte	0x04, 0x17
        /*004a*/ 	.short	(.L_355 - .L_354)
.L_354:
        /*004c*/ 	.word	0x00000000
        /*0050*/ 	.short	0x0000
        /*0052*/ 	.short	0x0000
        /*0054*/ 	.byte	0x00, 0xf5, 0x21, 0x00


	//----- nvinfo : EIATTR_SPARSE_MMA_MASK
	.align		4
.L_355:
        /*0058*/ 	.byte	0x03, 0x50
        /*005a*/ 	.short	0x0000


	//----- nvinfo : EIATTR_MAXREG_COUNT
	.align		4
        /*005c*/ 	.byte	0x03, 0x1b
        /*005e*/ 	.short	0x00ff


	//----- nvinfo : EIATTR_MERCURY_ISA_VERSION
	.align		4
        /*0060*/ 	.byte	0x03, 0x5f
        /*0062*/ 	.short	0x0101


	//----- nvinfo : EIATTR_VRC_CTA_INIT_COUNT
	.align		4
        /*0064*/ 	.byte	0x02, 0x4a
	.zero		1
	.zero		1


	//----- nvinfo : EIATTR_EXIT_INSTR_OFFSETS
	.align		4
        /*0068*/ 	.byte	0x04, 0x1c
        /*006a*/ 	.short	(.L_357 - .L_356)


	//   ....[0]....
.L_356:
        /*006c*/ 	.word	0x00000070


	//   ....[1]....
        /*0070*/ 	.word	0x00004480


	//----- nvinfo : EIATTR_CRS_STACK_SIZE
	.align		4
.L_357:
        /*0074*/ 	.byte	0x04, 0x1e
        /*0076*/ 	.short	(.L_359 - .L_358)
.L_358:
        /*0078*/ 	.word	0x00000000


	//----- nvinfo : EIATTR_CBANK_PARAM_SIZE
	.align		4
.L_359:
        /*007c*/ 	.byte	0x03, 0x19
        /*007e*/ 	.short	0x0018


	//----- nvinfo : EIATTR_PARAM_CBANK
	.align		4
        /*0080*/ 	.byte	0x04, 0x0a
        /*0082*/ 	.short	(.L_361 - .L_360)
	.align		4
.L_360:
        /*0084*/ 	.word	index@(.nv.constant0._Z23md_lennard_jones_kernelP8Particleifff)
        /*0088*/ 	.short	0x0380
        /*008a*/ 	.short	0x0018


	//----- nvinfo : EIATTR_SW_WAR
	.align		4
.L_361:
        /*008c*/ 	.byte	0x04, 0x36
        /*008e*/ 	.short	(.L_363 - .L_362)
.L_362:
        /*0090*/ 	.word	0x00000008
.L_363:


//--------------------- .nv.info._Z20wave_equation_kernelPfPKfS1_iiffff --------------------------
	.section	.nv.info._Z20wave_equation_kernelPfPKfS1_iiffff,"",@"SHT_CUDA_INFO"
	.sectionflags	@""
	.align	4


	//----- nvinfo : EIATTR_CUDA_API_VERSION
	.align		4
        /*0000*/ 	.byte	0x04, 0x37
        /*0002*/ 	.short	(.L_365 - .L_364)
.L_364:
        /*0004*/ 	.word	0x00000082


	//----- nvinfo : EIATTR_KPARAM_INFO
	.align		4
.L_365:
        /*0008*/ 	.byte	0x04, 0x17
        /*000a*/ 	.short	(.L_367 - .L_366)
.L_366:
        /*000c*/ 	.word	0x00000000
        /*0010*/ 	.short	0x0008
        /*0012*/ 	.short	0x002c
        /*0014*/ 	.byte	0x00, 0xf0, 0x11, 0x00


	//----- nvinfo : EIATTR_KPARAM_INFO
	.align		4
.L_367:
        /*0018*/ 	.byte	0x04, 0x17
        /*001a*/ 	.short	(.L_369 - .L_368)
.L_368:
        /*001c*/ 	.word	0x00000000
        /*0020*/ 	.short	0x0007
        /*0022*/ 	.short	0x0028
        /*0024*/ 	.byte	0x00, 0xf0, 0x11, 0x00


	//----- nvinfo : EIATTR_KPARAM_INFO
	.align		4
.L_369:
        /*0028*/ 	.byte	0x04, 0x17
        /*002a*/ 	.short	(.L_371 - .L_370)
.L_370:
        /*002c*/ 	.word	0x00000000
        /*0030*/ 	.short	0x0006
        /*0032*/ 	.short	0x0024
        /*0034*/ 	.byte	0x00, 0xf0, 0x11, 0x00


	//----- nvinfo : EIATTR_KPARAM_INFO
	.align		4
.L_371:
        /*0038*/ 	.byte	0x04, 0x17
        /*003a*/ 	.short	(.L_373 - .L_372)
.L_372:
        /*003c*/ 	.word	0x00000000
        /*0040*/ 	.short	0x0005
        /*0042*/ 	.short	0x0020
        /*0044*/ 	.byte	0x00, 0xf0, 0x11, 0x00


	//----- nvinfo : EIATTR_KPARAM_INFO
	.align		4
.L_373:
        /*0048*/ 	.byte	0x04, 0x17
        /*004a*/ 	.short	(.L_375 - .L_374)
.L_374:
        /*004c*/ 	.word	0x00000000
        /*0050*/ 	.short	0x0004
        /*0052*/ 	.short	0x001c
        /*0054*/ 	.byte	0x00, 0xf0, 0x11, 0x00


	//----- nvinfo : EIATTR_KPARAM_INFO
	.align		4
.L_375:
        /*0058*/ 	.byte	0x04, 0x17
        /*005a*/ 	.short	(.L_377 - .L_376)
.L_376:
        /*005c*/ 	.word	0x00000000
        /*0060*/ 	.short	0x0003
        /*0062*/ 	.short	0x0018
        /*0064*/ 	.byte	0x00, 0xf0, 0x11, 0x00


	//----- nvinfo : EIATTR_KPARAM_INFO
	.align		4
.L_377:
        /*0068*/ 	.byte	0x04, 0x17
        /*006a*/ 	.short	(.L_379 - .L_378)
.L_378:
        /*006c*/ 	.word	0x00000000
        /*0070*/ 	.short	0x0002
        /*0072*/ 	.short	0x0010
        /*0074*/ 	.byte	0x00, 0xf5, 0x21, 0x00


	//----- nvinfo : EIATTR_KPARAM_INFO
	.align		4
.L_379:
        /*0078*/ 	.byte	0x04, 0x17
        /*007a*/ 	.short	(.L_381 - .L_380)
.L_380:
        /*007c*/ 	.word	0x00000000
        /*0080*/ 	.short	0x0001
        /*0082*/ 	.short	0x0008
        /*0084*/ 	.byte	0x00, 0xf5, 0x21, 0x00


	//----- nvinfo : EIATTR_KPARAM_INFO
	.align		4
.L_381:
        /*0088*/ 	.byte	0x04, 0x17
        /*008a*/ 	.short	(.L_383 - .L_382)
.L_382:
        /*008c*/ 	.word	0x00000000
        /*0090*/ 	.short	0x0000
        /*0092*/ 	.short	0x0000
        /*0094*/ 	.byte	0x00, 0xf5, 0x21, 0x00


	//----- nvinfo : EIATTR_SPARSE_MMA_MASK
	.align		4
.L_383:
        /*0098*/ 	.byte	0x03, 0x50
        /*009a*/ 	.short	0x0000


	//----- nvinfo : EIATTR_MAXREG_COUNT
	.align		4
        /*009c*/ 	.byte	0x03, 0x1b
        /*009e*/ 	.short	0x00ff


	//----- nvinfo : EIATTR_MERCURY_ISA_VERSION
	.align		4
        /*00a0*/ 	.byte	0x03, 0x5f
        /*00a2*/ 	.short	0x0101


	//----- nvinfo : EIATTR_VRC_CTA_INIT_COUNT
	.align		4
        /*00a4*/ 	.byte	0x02, 0x4a
	.zero		1
	.zero		1


	//----- nvinfo : EIATTR_EXIT_INSTR_OFFSETS
	.align		4
        /*00a8*/ 	.byte	0x04, 0x1c
        /*00aa*/ 	.short	(.L_385 - .L_384)


	//   ....[0]....
.L_384:
        /*00ac*/ 	.word	0x00000100


	//   ....[1]....
        /*00b0*/ 	.word	0x000004e0


	//----- nvinfo : EIATTR_CRS_STACK_SIZE
	.align		4
.L_385:
        /*00b4*/ 	.byte	0x04, 0x1e
        /*00b6*/ 	.short	(.L_387 - .L_386)
.L_386:
        /*00b8*/ 	.word	0x00000000


	//----- nvinfo : EIATTR_CBANK_PARAM_SIZE
	.align		4
.L_387:
        /*00bc*/ 	.byte	0x03, 0x19
        /*00be*/ 	.short	0x0030


	//----- nvinfo : EIATTR_PARAM_CBANK
	.align		4
        /*00c0*/ 	.byte	0x04, 0x0a
        /*00c2*/ 	.short	(.L_389 - .L_388)
	.align		4
.L_388:
        /*00c4*/ 	.word	index@(.nv.constant0._Z20wave_equation_kernelPfPKfS1_iiffff)
        /*00c8*/ 	.short	0x0380
        /*00ca*/ 	.short	0x0030


	//----- nvinfo : EIATTR_SW_WAR
	.align		4
.L_389:
        /*00cc*/ 	.byte	0x04, 0x36
        /*00ce*/ 	.short	(.L_391 - .L_390)
.L_390:
        /*00d0*/ 	.word	0x00000008
.L_391:


//--------------------- .nv.info._Z20heat_equation_kernelPfPKfiiffff --------------------------
	.section	.nv.info._Z20heat_equation_kernelPfPKfiiffff,"",@"SHT_CUDA_INFO"
	.sectionflags	@""
	.align	4


	//----- nvinfo : EIATTR_CUDA_API_VERSION
	.align		4
        /*0000*/ 	.byte	0x04, 0x37
        /*0002*/ 	.short	(.L_393 - .L_392)
.L_392:
        /*0004*/ 	.word	0x00000082


	//----- nvinfo : EIATTR_KPARAM_INFO
	.align		4
.L_393:
        /*0008*/ 	.byte	0x04, 0x17
        /*000a*/ 	.short	(.L_395 - .L_394)
.L_394:
        /*000c*/ 	.word	0x00000000
        /*0010*/ 	.short	0x0007
        /*0012*/ 	.short	0x0024
        /*0014*/ 	.byte	0x00, 0xf0, 0x11, 0x00


	//----- nvinfo : EIATTR_KPARAM_INFO
	.align		4
.L_395:
        /*0018*/ 	.byte	0x04, 0x17
        /*001a*/ 	.short	(.L_397 - .L_396)
.L_396:
        /*001c*/ 	.word	0x00000000
        /*0020*/ 	.short	0x0006
        /*0022*/ 	.short	0x0020
        /*0024*/ 	.byte	0x00, 0xf0, 0x11, 0x00


	//----- nvinfo : EIATTR_KPARAM_INFO
	.align		4
.L_397:
        /*0028*/ 	.byte	0x04, 0x17
        /*002a*/ 	.short	(.L_399 - .L_398)
.L_398:
        /*002c*/ 	.word	0x00000000
        /*0030*/ 	.short	0x0005
        /*0032*/ 	.short	0x001c
        /*0034*/ 	.byte	0x00, 0xf0, 0x11, 0x00


	//----- nvinfo : EIATTR_KPARAM_INFO
	.align		4
.L_399:
        /*0038*/ 	.byte	0x04, 0x17
        /*003a*/ 	.short	(.L_401 - .L_400)
.L_400:
        /*003c*/ 	.word	0x00000000
        /*0040*/ 	.short	0x0004
        /*0042*/ 	.short	0x0018
        /*0044*/ 	.byte	0x00, 0xf0, 0x11, 0x00


	//----- nvinfo : EIATTR_KPARAM_INFO
	.align		4
.L_401:
        /*0048*/ 	.byte	0x04, 0x17
        /*004a*/ 	.short	(.L_403 - .L_402)
.L_402:
        /*004c*/ 	.word	0x00000000
        /*0050*/ 	.short	0x0003
        /*0052*/ 	.short	0x0014
        /*0054*/ 	.byte	0x00, 0xf0, 0x11, 0x00


	//----- nvinfo : EIATTR_KPARAM_INFO
	.align		4
.L_403:
        /*0058*/ 	.byte	0x04, 0x17
        /*005a*/ 	.short	(.L_405 - .L_404)
.L_404:
        /*005c*/ 	.word	0x00000000
        /*0060*/ 	.short	0x0002
        /*0062*/ 	.short	0x0010
        /*0064*/ 	.byte	0x00, 0xf0, 0x11, 0x00


	//----- nvinfo : EIATTR_KPARAM_INFO
	.align		4
.L_405:
        /*0068*/ 	.byte	0x04, 0x17
        /*006a*/ 	.short	(.L_407 - .L_406)
.L_406:
        /*006c*/ 	.word	0x00000000
        /*0070*/ 	.short	0x0001
        /*0072*/ 	.short	0x0008
        /*0074*/ 	.byte	0x00, 0xf5, 0x21, 0x00


	//----- nvinfo : EIATTR_KPARAM_INFO
	.align		4
.L_407:
        /*0078*/ 	.byte	0x04, 0x17
        /*007a*/ 	.short	(.L_409 - .L_408)
.L_408:
        /*007c*/ 	.word	0x00000000
        /*0080*/ 	.short	0x0000
        /*0082*/ 	.short	0x0000
        /*0084*/ 	.byte	0x00, 0xf5, 0x21, 0x00


	//----- nvinfo : EIATTR_SPARSE_MMA_MASK
	.align		4
.L_409:
        /*0088*/ 	.byte	0x03, 0x50
        /*008a*/ 	.short	0x0000


	//----- nvinfo : EIATTR_MAXREG_COUNT
	.align		4
        /*008c*/ 	.byte	0x03, 0x1b
        /*008e*/ 	.short	0x00ff


	//----- nvinfo : EIATTR_MERCURY_ISA_VERSION
	.align		4
        /*0090*/ 	.byte	0x03, 0x5f
        /*0092*/ 	.short	0x0101


	//----- nvinfo : EIATTR_VRC_CTA_INIT_COUNT
	.align		4
        /*0094*/ 	.byte	0x02, 0x4a
	.zero		1
	.zero		1


	//----- nvinfo : EIATTR_EXIT_INSTR_OFFSETS
	.align		4
        /*0098*/ 	.byte	0x04, 0x1c
        /*009a*/ 	.short	(.L_411 - .L_410)


	//   ....[0]....
.L_410:
        /*009c*/ 	.word	0x00000100


	//   ....[1]....
        /*00a0*/ 	.word	0x00000480


	//----- nvinfo : EIATTR_CRS_STACK_SIZE
	.align		4
.L_411:
        /*00a4*/ 	.byte	0x04, 0x1e
        /*00a6*/ 	.short	(.L_413 - .L_412)
.L_412:
        /*00a8*/ 	.word	0x00000000


	//----- nvinfo : EIATTR_CBANK_PARAM_SIZE
	.align		4
.L_413:
        /*00ac*/ 	.byte	0x03, 0x19
        /*00ae*/ 	.short	0x0028


	//----- nvinfo : EIATTR_PARAM_CBANK
	.align		4
        /*00b0*/ 	.byte	0x04, 0x0a
        /*00b2*/ 	.short	(.L_415 - .L_414)
	.align		4
.L_414:
        /*00b4*/ 	.word	index@(.nv.constant0._Z20heat_equation_kernelPfPKfiiffff)
        /*00b8*/ 	.short	0x0380
        /*00ba*/ 	.short	0x0028


	//----- nvinfo : EIATTR_SW_WAR
	.align		4
.L_415:
        /*00bc*/ 	.byte	0x04, 0x36
        /*00be*/ 	.short	(.L_417 - .L_416)
.L_416:
        /*00c0*/ 	.word	0x00000008
.L_417:


//--------------------- .nv.info._Z19setup_curand_statesP17curandStateXORWOWmi --------------------------
	.section	.nv.info._Z19setup_curand_statesP17curandStateXORWOWmi,"",@"SHT_CUDA_INFO"
	.sectionflags	@""
	.align	4


	//----- nvinfo : EIATTR_CUDA_API_VERSION
	.align		4
        /*0000*/ 	.byte	0x04, 0x37
        /*0002*/ 	.short	(.L_419 - .L_418)
.L_418:
        /*0004*/ 	.word	0x00000082


	//----- nvinfo : EIATTR_KPARAM_INFO
	.align		4
.L_419:
        /*0008*/ 	.byte	0x04, 0x17
        /*000a*/ 	.short	(.L_421 - .L_420)
.L_420:
        /*000c*/ 	.word	0x00000000
        /*0010*/ 	.short	0x0002
        /*0012*/ 	.short	0x0010
        /*0014*/ 	.byte	0x00, 0xf0, 0x11, 0x00


	//----- nvinfo : EIATTR_KPARAM_INFO
	.align		4
.L_421:
        /*0018*/ 	.byte	0x04, 0x17
        /*001a*/ 	.short	(.L_423 - .L_422)
.L_422:
        /*001c*/ 	.word	0x00000000
        /*0020*/ 	.short	0x0001
        /*0022*/ 	.short	0x0008
        /*0024*/ 	.byte	0x00, 0xf0, 0x21, 0x00


	//----- nvinfo : EIATTR_KPARAM_INFO
	.align		4
.L_423:
        /*0028*/ 	.byte	0x04, 0x17
        /*002a*/ 	.short	(.L_425 - .L_424)
.L_424:
        /*002c*/ 	.word	0x00000000
        /*0030*/ 	.short	0x0000
        /*0032*/ 	.short	0x0000
        /*0034*/ 	.byte	0x00, 0xf5, 0x21, 0x00


	//----- nvinfo : EIATTR_SPARSE_MMA_MASK
	.align		4
.L_425:
        /*0038*/ 	.byte	0x03, 0x50
        /*003a*/ 	.short	0x0000


	//----- nvinfo : EIATTR_MAXREG_COUNT
	.align		4
        /*003c*/ 	.byte	0x03, 0x1b
        /*003e*/ 	.short	0x00ff


	//----- nvinfo : EIATTR_MERCURY_ISA_VERSION
	.align		4
        /*0040*/ 	.byte	0x03, 0x5f
        /*0042*/ 	.short	0x0101


	//----- nvinfo : EIATTR_VRC_CTA_INIT_COUNT
	.align		4
        /*0044*/ 	.byte	0x02, 0x4a
	.zero		1
	.zero		1


	//----- nvinfo : EIATTR_EXIT_INSTR_OFFSETS
	.align		4
        /*0048*/ 	.byte	0x04, 0x1c
        /*004a*/ 	.short	(.L_427 - .L_426)


	//   ....[0]....
.L_426:
        /*004c*/ 	.word	0x00000070


	//   ....[1]....
        /*0050*/ 	.word	0x00000f00


	//----- nvinfo : EIATTR_CRS_STACK_SIZE
	.align		4
.L_427:
        /*0054*/ 	.byte	0x04, 0x1e
        /*0056*/ 	.short	(.L_429 - .L_428)
.L_428:
        /*0058*/ 	.word	0x00000000


	//----- nvinfo : EIATTR_CBANK_PARAM_SIZE
	.align		4
.L_429:
        /*005c*/ 	.byte	0x03, 0x19
        /*005e*/ 	.short	0x0014


	//----- nvinfo : EIATTR_PARAM_CBANK
	.align		4
        /*0060*/ 	.byte	0x04, 0x0a
        /*0062*/ 	.short	(.L_431 - .L_430)
	.align		4
.L_430:
        /*0064*/ 	.word	index@(.nv.constant0._Z19setup_curand_statesP17curandStateXORWOWmi)
        /*0068*/ 	.short	0x0380
        /*006a*/ 	.short	0x0014


	//----- nvinfo : EIATTR_SW_WAR
	.align		4
.L_431:
        /*006c*/ 	.byte	0x04, 0x36
        /*006e*/ 	.short	(.L_433 - .L_432)
.L_432:
        /*0070*/ 	.word	0x00000008
.L_433:


//--------------------- .nv.info._Z21monte_carlo_pi_kernelP17curandStateXORWOWPii --------------------------
	.section	.nv.info._Z21monte_carlo_pi_kernelP17curandStateXORWOWPii,"",@"SHT_CUDA_INFO"
	.sectionflags	@""
	.align	4


	//----- nvinfo : EIATTR_CUDA_API_VERSION
	.align		4
        /*0000*/ 	.byte	0x04, 0x37
        /*0002*/ 	.short	(.L_435 - .L_434)
.L_434:
        /*0004*/ 	.word	0x00000082


	//----- nvinfo : EIATTR_KPARAM_INFO
	.align		4
.L_435:
        /*0008*/ 	.byte	0x04, 0x17
        /*000a*/ 	.short	(.L_437 - .L_436)
.L_436:
        /*000c*/ 	.word	0x00000000
        /*0010*/ 	.short	0x0002
        /*0012*/ 	.short	0x0010
        /*0014*/ 	.byte	0x00, 0xf0, 0x11, 0x00


	//----- nvinfo : EIATTR_KPARAM_INFO
	.align		4
.L_437:
        /*0018*/ 	.byte	0x04, 0x17
        /*001a*/ 	.short	(.L_439 - .L_438)
.L_438:
        /*001c*/ 	.word	0x00000000
        /*0020*/ 	.short	0x0001
        /*0022*/ 	.short	0x0008
        /*0024*/ 	.byte	0x00, 0xf5, 0x21, 0x00


	//----- nvinfo : EIATTR_KPARAM_INFO
	.align		4
.L_439:
        /*0028*/ 	.byte	0x04, 0x17
        /*002a*/ 	.short	(.L_441 - .L_440)
.L_440:
        /*002c*/ 	.word	0x00000000
        /*0030*/ 	.short	0x0000
        /*0032*/ 	.short	0x0000
        /*0034*/ 	.byte	0x00, 0xf5, 0x21, 0x00


	//----- nvinfo : EIATTR_SPARSE_MMA_MASK
	.align		4
.L_441:
        /*0038*/ 	.byte	0x03, 0x50
        /*003a*/ 	.short	0x0000


	//----- nvinfo : EIATTR_MAXREG_COUNT
	.align		4
        /*003c*/ 	.byte	0x03, 0x1b
        /*003e*/ 	.short	0x00ff


	//----- nvinfo : EIATTR_MERCURY_ISA_VERSION
	.align		4
        /*0040*/ 	.byte	0x03, 0x5f
        /*0042*/ 	.short	0x0101


	//----- nvinfo : EIATTR_VRC_CTA_INIT_COUNT
	.align		4
        /*0044*/ 	.byte	0x02, 0x4a
	.zero		1
	.zero		1


	//----- nvinfo : EIATTR_EXIT_INSTR_OFFSETS
	.align		4
        /*0048*/ 	.byte	0x04, 0x1c
        /*004a*/ 	.short	(.L_443 - .L_442)


	//   ....[0]....
.L_442:
        /*004c*/ 	.word	0x00000ae0


	//----- nvinfo : EIATTR_CBANK_PARAM_SIZE
	.align		4
.L_443:
        /*0050*/ 	.byte	0x03, 0x19
        /*0052*/ 	.short	0x0014


	//----- nvinfo : EIATTR_PARAM_CBANK
	.align		4
        /*0054*/ 	.byte	0x04, 0x0a
        /*0056*/ 	.short	(.L_445 - .L_444)
	.align		4
.L_444:
        /*0058*/ 	.word	index@(.nv.constant0._Z21monte_carlo_pi_kernelP17curandStateXORWOWPii)
        /*005c*/ 	.short	0x0380
        /*005e*/ 	.short	0x0014


	//----- nvinfo : EIATTR_SW_WAR
	.align		4
.L_445:
        /*0060*/ 	.byte	0x04, 0x36
        /*0062*/ 	.short	(.L_447 - .L_446)
.L_446:
        /*0064*/ 	.word	0x00000008
.L_447:


//--------------------- .nv.info._Z19nbody_shared_kernelP6float4S0_S0_iff --------------------------
	.section	.nv.info._Z19nbody_shared_kernelP6float4S0_S0_iff,"",@"SHT_CUDA_INFO"
	.sectionflags	@""
	.align	4


	//----- nvinfo : EIATTR_CUDA_API_VERSION
	.align		4
        /*0000*/ 	.byte	0x04, 0x37
        /*0002*/ 	.short	(.L_449 - .L_448)
.L_448:
        /*0004*/ 	.word	0x00000082


	//----- nvinfo : EIATTR_KPARAM_INFO
	.align		4
.L_449:
        /*0008*/ 	.byte	0x04, 0x17
        /*000a*/ 	.short	(.L_451 - .L_450)
.L_450:
        /*000c*/ 	.word	0x00000000
        /*0010*/ 	.short	0x0005
        /*0012*/ 	.short	0x0020
        /*0014*/ 	.byte	0x00, 0xf0, 0x11, 0x00


	//----- nvinfo : EIATTR_KPARAM_INFO
	.align		4
.L_451:
        /*0018*/ 	.byte	0x04, 0x17
        /*001a*/ 	.short	(.L_453 - .L_452)
.L_452:
        /*001c*/ 	.word	0x00000000
        /*0020*/ 	.short	0x0004
        /*0022*/ 	.short	0x001c
        /*0024*/ 	.byte	0x00, 0xf0, 0x11, 0x00


	//----- nvinfo : EIATTR_KPARAM_INFO
	.align		4
.L_453:
        /*0028*/ 	.byte	0x04, 0x17
        /*002a*/ 	.short	(.L_455 - .L_454)
.L_454:
        /*002c*/ 	.word	0x00000000
        /*0030*/ 	.short	0x0003
        /*0032*/ 	.short	0x0018
        /*0034*/ 	.byte	0x00, 0xf0, 0x11, 0x00


	//----- nvinfo : EIATTR_KPARAM_INFO
	.align		4
.L_455:
        /*0038*/ 	.byte	0x04, 0x17
        /*003a*/ 	.short	(.L_457 - .L_456)
.L_456:
        /*003c*/ 	.word	0x00000000
        /*0040*/ 	.short	0x0002
        /*0042*/ 	.short	0x0010
        /*0044*/ 	.byte	0x00, 0xf5, 0x21, 0x00


	//----- nvinfo : EIATTR_KPARAM_INFO
	.align		4
.L_457:
        /*0048*/ 	.byte	0x04, 0x17
        /*004a*/ 	.short	(.L_459 - .L_458)
.L_458:
        /*004c*/ 	.word	0x00000000
        /*0050*/ 	.short	0x0001
        /*0052*/ 	.short	0x0008
        /*0054*/ 	.byte	0x00, 0xf5, 0x21, 0x00


	//----- nvinfo : EIATTR_KPARAM_INFO
	.align		4
.L_459:
        /*0058*/ 	.byte	0x04, 0x17
        /*005a*/ 	.short	(.L_461 - .L_460)
.L_460:
        /*005c*/ 	.word	0x00000000
        /*0060*/ 	.short	0x0000
        /*0062*/ 	.short	0x0000
        /*0064*/ 	.byte	0x00, 0xf5, 0x21, 0x00


	//----- nvinfo : EIATTR_SPARSE_MMA_MASK
	.align		4
.L_461:
        /*0068*/ 	.byte	0x03, 0x50
        /*006a*/ 	.short	0x0000


	//----- nvinfo : EIATTR_MAXREG_COUNT
	.align		4
        /*006c*/ 	.byte	0x03, 0x1b
        /*006e*/ 	.short	0x00ff


	//----- nvinfo : EIATTR_NUM_BARRIERS
	.align		4
        /*0070*/ 	.byte	0x02, 0x4c
        /*0072*/ 	.byte	0x01
	.zero		1


	//----- nvinfo : EIATTR_MERCURY_ISA_VERSION
	.align		4
        /*0074*/ 	.byte	0x03, 0x5f
        /*0076*/ 	.short	0x0101


	//----- nvinfo : EIATTR_UNUSED_LOAD_BYTE_OFFSET
	.align		4
        /*0078*/ 	.byte	0x04, 0x44
        /*007a*/ 	.short	(.L_463 - .L_462)


	//   ....[0]....
.L_462:
        /*007c*/ 	.word	0x00001110
        /*0080*/ 	.word	0x00000fff


	//----- nvinfo : EIATTR_VRC_CTA_INIT_COUNT
	.align		4
.L_463:
        /*0084*/ 	.byte	0x02, 0x4a
	.zero		1
	.zero		1


	//----- nvinfo : EIATTR_EXIT_INSTR_OFFSETS
	.align		4
        /*0088*/ 	.byte	0x04, 0x1c
        /*008a*/ 	.short	(.L_465 - .L_464)


	//   ....[0]....
.L_464:
        /*008c*/ 	.word	0x00000070


	//   ....[1]....
        /*0090*/ 	.word	0x000014e0


	//----- nvinfo : EIATTR_CRS_STACK_SIZE
	.align		4
.L_465:
        /*0094*/ 	.byte	0x04, 0x1e
        /*0096*/ 	.short	(.L_467 - .L_466)
.L_466:
        /*0098*/ 	.word	0x00000000


	//----- nvinfo : EIATTR_CBANK_PARAM_SIZE
	.align		4
.L_467:
        /*009c*/ 	.byte	0x03, 0x19
        /*009e*/ 	.short	0x0024


	//----- nvinfo : EIATTR_PARAM_CBANK
	.align		4
        /*00a0*/ 	.byte	0x04, 0x0a
        /*00a2*/ 	.short	(.L_469 - .L_468)
	.align		4
.L_468:
        /*00a4*/ 	.word	index@(.nv.constant0._Z19nbody_shared_kernelP6float4S0_S0_iff)
        /*00a8*/ 	.short	0x0380
        /*00aa*/ 	.short	0x0024


	//----- nvinfo : EIATTR_SW_WAR
	.align		4
.L_469:
        /*00ac*/ 	.byte	0x04, 0x36
        /*00ae*/ 	.short	(.L_471 - .L_470)
.L_470:
        /*00b0*/ 	.word	0x00000008
.L_471:


//--------------------- .nv.info._Z12nbody_kernelP6float4S0_S0_iff --------------------------
	.section	.nv.info._Z12nbody_kernelP6float4S0_S0_iff,"",@"SHT_CUDA_INFO"
	.sectionflags	@""
	.align	4


	//----- nvinfo : EIATTR_CUDA_API_VERSION
	.align		4
        /*0000*/ 	.byte	0x04, 0x37
        /*0002*/ 	.short	(.L_473 - .L_472)
.L_472:
        /*0004*/ 	.word	0x00000082


	//----- nvinfo : EIATTR_KPARAM_INFO
	.align		4
.L_473:
        /*0008*/ 	.byte	0x04, 0x17
        /*000a*/ 	.short	(.L_475 - .L_474)
.L_474:
        /*000c*/ 	.word	0x00000000
        /*0010*/ 	.short	0x0005
        /*0012*/ 	.short	0x0020
        /*0014*/ 	.byte	0x00, 0xf0, 0x11, 0x00


	//----- nvinfo : EIATTR_KPARAM_INFO
	.align		4
.L_475:
        /*0018*/ 	.byte	0x04, 0x17
        /*001a*/ 	.short	(.L_477 - .L_476)
.L_476:
        /*001c*/ 	.word	0x00000000
        /*0020*/ 	.short	0x0004
        /*0022*/ 	.short	0x001c
        /*0024*/ 	.byte	0x00, 0xf0, 0x11, 0x00


	//----- nvinfo : EIATTR_KPARAM_INFO
	.align		4
.L_477:
        /*0028*/ 	.byte	0x04, 0x17
        /*002a*/ 	.short	(.L_479 - .L_478)
.L_478:
        /*002c*/ 	.word	0x00000000
        /*0030*/ 	.short	0x0003
        /*0032*/ 	.short	0x0018
        /*0034*/ 	.byte	0x00, 0xf0, 0x11, 0x00


	//----- nvinfo : EIATTR_KPARAM_INFO
	.align		4
.L_479:
        /*0038*/ 	.byte	0x04, 0x17
        /*003a*/ 	.short	(.L_481 - .L_480)
.L_480:
        /*003c*/ 	.word	0x00000000
        /*0040*/ 	.short	0x0002
        /*0042*/ 	.short	0x0010
        /*0044*/ 	.byte	0x00, 0xf5, 0x21, 0x00


	//----- nvinfo : EIATTR_KPARAM_INFO
	.align		4
.L_481:
        /*0048*/ 	.byte	0x04, 0x17
        /*004a*/ 	.short	(.L_483 - .L_482)
.L_482:
        /*004c*/ 	.word	0x00000000
        /*0050*/ 	.short	0x0001
        /*0052*/ 	.short	0x0008
        /*0054*/ 	.byte	0x00, 0xf5, 0x21, 0x00


	//----- nvinfo : EIATTR_KPARAM_INFO
	.align		4
.L_483:
        /*0058*/ 	.byte	0x04, 0x17
        /*005a*/ 	.short	(.L_485 - .L_484)
.L_484:
        /*005c*/ 	.word	0x00000000
        /*0060*/ 	.short	0x0000
        /*0062*/ 	.short	0x0000
        /*0064*/ 	.byte	0x00, 0xf5, 0x21, 0x00


	//----- nvinfo : EIATTR_SPARSE_MMA_MASK
	.align		4
.L_485:
        /*0068*/ 	.byte	0x03, 0x50
        /*006a*/ 	.short	0x0000


	//----- nvinfo : EIATTR_MAXREG_COUNT
	.align		4
        /*006c*/ 	.byte	0x03, 0x1b
        /*006e*/ 	.short	0x00ff


	//----- nvinfo : EIATTR_MERCURY_ISA_VERSION
	.align		4
        /*0070*/ 	.byte	0x03, 0x5f
        /*0072*/ 	.short	0x0101


	//----- nvinfo : EIATTR_UNUSED_LOAD_BYTE_OFFSET
	.align		4
        /*0074*/ 	.byte	0x04, 0x44
        /*0076*/ 	.short	(.L_487 - .L_486)


	//   ....[0]....
.L_486:
        /*0078*/ 	.word	0x000017b0
        /*007c*/ 	.word	0x00000fff


	//----- nvinfo : EIATTR_VRC_CTA_INIT_COUNT
	.align		4
.L_487:
        /*0080*/ 	.byte	0x02, 0x4a
	.zero		1
	.zero		1


	//----- nvinfo : EIATTR_EXIT_INSTR_OFFSETS
	.align		4
        /*0084*/ 	.byte	0x04, 0x1c
        /*0086*/ 	.short	(.L_489 - .L_488)


	//   ....[0]....
.L_488:
        /*0088*/ 	.word	0x00000070


	//   ....[1]....
        /*008c*/ 	.word	0x00001b40


	//----- nvinfo : EIATTR_CRS_STACK_SIZE
	.align		4
.L_489:
        /*0090*/ 	.byte	0x04, 0x1e
        /*0092*/ 	.short	(.L_491 - .L_490)
.L_490:
        /*0094*/ 	.word	0x00000000


	//----- nvinfo : EIATTR_CBANK_PARAM_SIZE
	.align		4
.L_491:
        /*0098*/ 	.byte	0x03, 0x19
        /*009a*/ 	.short	0x0024


	//----- nvinfo : EIATTR_PARAM_CBANK
	.align		4
        /*009c*/ 	.byte	0x04, 0x0a
        /*009e*/ 	.short	(.L_493 - .L_492)
	.align		4
.L_492:
        /*00a0*/ 	.word	index@(.nv.constant0._Z12nbody_kernelP6float4S0_S0_iff)
        /*00a4*/ 	.short	0x0380
        /*00a6*/ 	.short	0x0024


	//----- nvinfo : EIATTR_SW_WAR
	.align		4
.L_493:
        /*00a8*/ 	.byte	0x04, 0x36
        /*00aa*/ 	.short	(.L_495 - .L_494)
.L_494:
        /*00ac*/ 	.word	0x00000008
.L_495:


//--------------------- .nv.callgraph             --------------------------
	.section	.nv.callgraph,"",@"SHT_CUDA_CALLGRAPH"
	.align	4
	.sectionentsize	8
	.align		4
        /*0000*/ 	.word	0x00000000
	.align		4
        /*0004*/ 	.word	0xffffffff
	.align		4
        /*0008*/ 	.word	0x00000000
	.align		4
        /*000c*/ 	.word	0xfffffffe
	.align		4
        /*0010*/ 	.word	0x00000000
	.align		4
        /*0014*/ 	.word	0xfffffffd
	.align		4
        /*0018*/ 	.word	0x00000000
	.align		4
        /*001c*/ 	.word	0xfffffffc


//--------------------- .nv.constant4             --------------------------
	.section	.nv.constant4,"a",@progbits
	.align	8
	.align		8
.nv.constant4:
        /*0000*/ 	.dword	precalc_xorwow_matrix
	.align		8
        /*0008*/ 	.dword	precalc_xorwow_offset_matrix
	.align		8
        /*0010*/ 	.dword	mrg32k3aM1
	.align		8
        /*0018*/ 	.dword	mrg32k3aM2
	.align		8
        /*0020*/ 	.dword	mrg32k3aM1SubSeq
	.align		8
        /*0028*/ 	.dword	mrg32k3aM2SubSeq
	.align		8
        /*0030*/ 	.dword	mrg32k3aM1Seq
	.align		8
        /*0038*/ 	.dword	mrg32k3aM2Seq
	.align		8
        /*0040*/ 	.dword	_ZN34_INTERNAL_c714323e_4_k_cu_2f1e8b6b4cuda3std3__45__cpo5beginE
	.align		8
        /*0048*/ 	.dword	_ZN34_INTERNAL_c714323e_4_k_cu_2f1e8b6b4cuda3std3__45__cpo3endE
	.align		8
        /*0050*/ 	.dword	_ZN34_INTERNAL_c714323e_4_k_cu_2f1e8b6b4cuda3std3__45__cpo6cbeginE
	.align		8
        /*0058*/ 	.dword	_ZN34_INTERNAL_c714323e_4_k_cu_2f1e8b6b4cuda3std3__45__cpo4cendE
	.align		8
        /*0060*/ 	.dword	_ZN34_INTERNAL_c714323e_4_k_cu_2f1e8b6b4cuda3std3__45__cpo6rbeginE
	.align		8
        /*0068*/ 	.dword	_ZN34_INTERNAL_c714323e_4_k_cu_2f1e8b6b4cuda3std3__45__cpo4rendE
	.align		8
        /*0070*/ 	.dword	_ZN34_INTERNAL_c714323e_4_k_cu_2f1e8b6b4cuda3std3__45__cpo7crbeginE
	.align		8
        /*0078*/ 	.dword	_ZN34_INTERNAL_c714323e_4_k_cu_2f1e8b6b4cuda3std3__45__cpo5crendE
	.align		8
        /*0080*/ 	.dword	_ZN34_INTERNAL_c714323e_4_k_cu_2f1e8b6b4cuda3std3__436_GLOBAL__N__c714323e_4_k_cu_2f1e8b6b6ignoreE
	.align		8
        /*0088*/ 	.dword	_ZN34_INTERNAL_c714323e_4_k_cu_2f1e8b6b4cuda3std3__419piecewise_constructE
	.align		8
        /*0090*/ 	.dword	_ZN34_INTERNAL_c714323e_4_k_cu_2f1e8b6b4cuda3std3__48in_placeE
	.align		8
        /*0098*/ 	.dword	_ZN34_INTERNAL_c714323e_4_k_cu_2f1e8b6b4cuda3std3__420unreachable_sentinelE
	.align		8
        /*00a0*/ 	.dword	_ZN34_INTERNAL_c714323e_4_k_cu_2f1e8b6b4cuda3std3__47nulloptE
	.align		8
        /*00a8*/ 	.dword	_ZN34_INTERNAL_c714323e_4_k_cu_2f1e8b6b4cuda3std3__48unexpectE
	.align		8
        /*00b0*/ 	.dword	_ZN34_INTERNAL_c714323e_4_k_cu_2f1e8b6b4cuda3std6ranges3__45__cpo4swapE
	.align		8
        /*00b8*/ 	.dword	_ZN34_INTERNAL_c714323e_4_k_cu_2f1e8b6b4cuda3std6ranges3__45__cpo9iter_moveE
	.align		8
        /*00c0*/ 	.dword	_ZN34_INTERNAL_c714323e_4_k_cu_2f1e8b6b4cuda3std6ranges3__45__cpo5beginE
	.align		8
        /*00c8*/ 	.dword	_ZN34_INTERNAL_c714323e_4_k_cu_2f1e8b6b4cuda3std6ranges3__45__cpo3endE
	.align		8
        /*00d0*/ 	.dword	_ZN34_INTERNAL_c714323e_4_k_cu_2f1e8b6b4cuda3std6ranges3__45__cpo6cbeginE
	.align		8
        /*00d8*/ 	.dword	_ZN34_INTERNAL_c714323e_4_k_cu_2f1e8b6b4cuda3std6ranges3__45__cpo4cendE
	.align		8
        /*00e0*/ 	.dword	_ZN34_INTERNAL_c714323e_4_k_cu_2f1e8b6b4cuda3std6ranges3__45__cpo7advanceE
	.align		8
        /*00e8*/ 	.dword	_ZN34_INTERNAL_c714323e_4_k_cu_2f1e8b6b4cuda3std6ranges3__45__cpo9iter_swapE
	.align		8
        /*00f0*/ 	.dword	_ZN34_INTERNAL_c714323e_4_k_cu_2f1e8b6b4cuda3std6ranges3__45__cpo4nextE
	.align		8
        /*00f8*/ 	.dword	_ZN34_INTERNAL_c714323e_4_k_cu_2f1e8b6b4cuda3std6ranges3__45__cpo4prevE
	.align		8
        /*0100*/ 	.dword	_ZN34_INTERNAL_c714323e_4_k_cu_2f1e8b6b4cuda3std6ranges3__45__cpo4dataE
	.align		8
        /*0108*/ 	.dword	_ZN34_INTERNAL_c714323e_4_k_cu_2f1e8b6b4cuda3std6ranges3__45__cpo5cdataE
	.align		8
        /*0110*/ 	.dword	_ZN34_INTERNAL_c714323e_4_k_cu_2f1e8b6b4cuda3std6ranges3__45__cpo4sizeE
	.align		8
        /*0118*/ 	.dword	_ZN34_INTERNAL_c714323e_4_k_cu_2f1e8b6b4cuda3std6ranges3__45__cpo5ssizeE
	.align		8
        /*0120*/ 	.dword	_ZN34_INTERNAL_c714323e_4_k_cu_2f1e8b6b4cuda3std6ranges3__45__cpo8distanceE
	.align		8
        /*0128*/ 	.dword	_ZN34_INTERNAL_c714323e_4_k_cu_2f1e8b6b6thrust24THRUST_300001_SM_1000_NS8cuda_cub3parE
	.align		8
        /*0130*/ 	.dword	_ZN34_INTERNAL_c714323e_4_k_cu_2f1e8b6b6thrust24THRUST_300001_SM_1000_NS8cuda_cub10par_nosyncE
	.align		8
        /*0138*/ 	.dword	_ZN34_INTERNAL_c714323e_4_k_cu_2f1e8b6b6thrust24THRUST_300001_SM_1000_NS6system6detail10sequential3seqE
	.align		8
        /*0140*/ 	.dword	_ZN34_INTERNAL_c714323e_4_k_cu_2f1e8b6b6thrust24THRUST_300001_SM_1000_NS12placeholders2_1E
	.align		8
        /*0148*/ 	.dword	_ZN34_INTERNAL_c714323e_4_k_cu_2f1e8b6b6thrust24THRUST_300001_SM_1000_NS12placeholders2_2E
	.align		8
        /*0150*/ 	.dword	_ZN34_INTERNAL_c714323e_4_k_cu_2f1e8b6b6thrust24THRUST_300001_SM_1000_NS12placeholders2_3E
	.align		8
        /*0158*/ 	.dword	_ZN34_INTERNAL_c714323e_4_k_cu_2f1e8b6b6thrust24THRUST_300001_SM_1000_NS12placeholders2_4E
	.align		8
        /*0160*/ 	.dword	_ZN34_INTERNAL_c714323e_4_k_cu_2f1e8b6b6thrust24THRUST_300001_SM_1000_NS12placeholders2_5E
	.align		8
        /*0168*/ 	.dword	_ZN34_INTERNAL_c714323e_4_k_cu_2f1e8b6b6thrust24THRUST_300001_SM_1000_NS12placeholders2_6E
	.align		8
        /*0170*/ 	.dword	_ZN34_INTERNAL_c714323e_4_k_cu_2f1e8b6b6thrust24THRUST_300001_SM_1000_NS12placeholders2_7E
	.align		8
        /*0178*/ 	.dword	_ZN34_INTERNAL_c714323e_4_k_cu_2f1e8b6b6thrust24THRUST_300001_SM_1000_NS12placeholders2_8E
	.align		8
        /*0180*/ 	.dword	_ZN34_INTERNAL_c714323e_4_k_cu_2f1e8b6b6thrust24THRUST_300001_SM_1000_NS12placeholders2_9E
	.align		8
        /*0188*/ 	.dword	_ZN34_INTERNAL_c714323e_4_k_cu_2f1e8b6b6thrust24THRUST_300001_SM_1000_NS12placeholders3_10E
	.align		8
        /*0190*/ 	.dword	_ZN34_INTERNAL_c714323e_4_k_cu_2f1e8b6b6thrust24THRUST_300001_SM_1000_NS3seqE


//--------------------- .nv.constant3             --------------------------
	.section	.nv.constant3,"a",@progbits
	.align	8
.nv.constant3:
	.type		__cr_lgamma_table,@object
	.size		__cr_lgamma_table,(.L_8 - __cr_lgamma_table)
__cr_lgamma_table:
        /*0000*/ 	.byte	0x00, 0x00, 0x00, 0x00, 0x00, 0x00, 0x00, 0x00, 0x00, 0x00, 0x00, 0x00, 0x00, 0x00, 0x00, 0x00
        /*0010*/ 	.byte	0xef, 0x39, 0xfa, 0xfe, 0x42, 0x2e, 0xe6, 0x3f, 0x02, 0x20, 0x2a, 0xfa, 0x0b, 0xab, 0xfc, 0x3f
        /*0020*/ 	.byte	0xf9, 0x2c, 0x92, 0x7c, 0xa7, 0x6c, 0x09, 0x40, 0xc9, 0x79, 0x44, 0x3c, 0x64, 0x26, 0x13, 0x40
        /*0030*/ 	.byte	0xca, 0x01, 0xcf, 0x3a, 0x27, 0x51, 0x1a, 0x40, 0x30, 0xcc, 0x2d, 0xf3, 0xe1, 0x0c, 0x21, 0x40
        /*0040*/ 	.byte	0x0d, 0xb7, 0xfc, 0x82, 0x8e, 0x35, 0x25, 0x40
.L_8:


//--------------------- .text._ZN3cub18CUB_300001_SM_10006detail6reduce28DeviceReduceSingleTileKernelINS2_10policy_hubIiyN4cuda3std3__44plusIiEEE10Policy1000EPiSC_iS9_iiNS7_10__identityEEEvT0_T1_T2_T3_T4_T6_ --------------------------
	.section	.text._ZN3cub18CUB_300001_SM_10006detail6reduce28DeviceReduceSingleTileKernelINS2_10policy_hubIiyN4cuda3std3__44plusIiEEE10Policy1000EPiSC_iS9_iiNS7_10__identityEEEvT0_T1_T2_T3_T4_T6_,"ax",@progbits
	.align	128
        .global         _ZN3cub18CUB_300001_SM_10006detail6reduce28DeviceReduceSingleTileKernelINS2_10policy_hubIiyN4cuda3std3__44plusIiEEE10Policy1000EPiSC_iS9_iiNS7_10__identityEEEvT0_T1_T2_T3_T4_T6_
        .type           _ZN3cub18CUB_300001_SM_10006detail6reduce28DeviceReduceSingleTileKernelINS2_10policy_hubIiyN4cuda3std3__44plusIiEEE10Policy1000EPiSC_iS9_iiNS7_10__identityEEEvT0_T1_T2_T3_T4_T6_,@function
        .size           _ZN3cub18CUB_300001_SM_10006detail6reduce28DeviceReduceSingleTileKernelINS2_10policy_hubIiyN4cuda3std3__44plusIiEEE10Policy1000EPiSC_iS9_iiNS7_10__identityEEEvT0_T1_T2_T3_T4_T6_,(.L_x_521 - _ZN3cub18CUB_300001_SM_10006detail6reduce28DeviceReduceSingleTileKernelINS2_10policy_hubIiyN4cuda3std3__44plusIiEEE10Policy1000EPiSC_iS9_iiNS7_10__identityEEEvT0_T1_T2_T3_T4_T6_)
        .other          _ZN3cub18CUB_300001_SM_10006detail6reduce28DeviceReduceSingleTileKernelINS2_10policy_hubIiyN4cuda3std3__44plusIiEEE10Policy1000EPiSC_iS9_iiNS7_10__identityEEEvT0_T1_T2_T3_T4_T6_,@"STO_CUDA_ENTRY STV_DEFAULT"
_ZN3cub18CUB_300001_SM_10006detail6reduce28DeviceReduceSingleTileKernelINS2_10policy_hubIiyN4cuda3std3__44plusIiEEE10Policy1000EPiSC_iS9_iiNS7_10__identityEEEvT0_T1_T2_T3_T4_T6_:
.text._ZN3cub18CUB_300001_SM_10006detail6reduce28DeviceReduceSingleTileKernelINS2_10policy_hubIiyN4cuda3std3__44plusIiEEE10Policy1000EPiSC_iS9_iiNS7_10__identityEEEvT0_T1_T2_T3_T4_T6_:
[----:B------:R-:W-:Y:S01]  /*0000*/  LDC R1, c[0x0][0x37c] ;  /* 0x0000df00ff017b82 */ /* 0x000fe20000000800 */
[----:B------:R-:W0:Y:S01]  /*0010*/  LDCU UR4, c[0x0][0x390] ;  /* 0x00007200ff0477ac */ /* 0x000e220008000800 */
[----:B------:R-:W1:Y:S01]  /*0020*/  LDCU.64 UR6, c[0x0][0x358] ;  /* 0x00006b00ff0677ac */ /* 0x000e620008000a00 */
[----:B0-----:R-:W-:-:S05]  /*0030*/  IMAD.U32 R20, RZ, RZ, UR4 ;  /* 0x00000004ff147e24 */ /* 0x001fca000f8e00ff */
[----:B------:R-:W-:-:S13]  /*0040*/  ISETP.NE.AND P0, PT, R20, RZ, PT ;  /* 0x000000ff1400720c */ /* 0x000fda0003f05270 */
[----:B-1----:R-:W-:Y:S05]  /*0050*/  @P0 BRA `(.L_x_0) ;  /* 0x00000000001c0947 */ /* 0x002fea0003800000 */
[----:B------:R-:W0:Y:S02]  /*0060*/  S2R R0, SR_TID.X ;  /* 0x0000000000007919 */ /* 0x000e240000002100 */
[----:B0-----:R-:W-:-:S13]  /*0070*/  ISETP.NE.AND P0, PT, R0, RZ, PT ;  /* 0x000000ff0000720c */ /* 0x001fda0003f05270 */
[----:B------:R-:W-:Y:S05]  /*0080*/  @P0 EXIT ;  /* 0x000000000000094d */ /* 0x000fea0003800000 */
[----:B------:R-:W0:Y:S08]  /*0090*/  LDC R5, c[0x0][0x398] ;  /* 0x0000e600ff057b82 */ /* 0x000e300000000800 */
[----:B------:R-:W0:Y:S02]  /*00a0*/  LDC.64 R2, c[0x0][0x388] ;  /* 0x0000e200ff027b82 */ /* 0x000e240000000a00 */
[----:B0-----:R-:W-:Y:S01]  /*00b0*/  STG.E desc[UR6][R2.64], R5 ;  /* 0x0000000502007986 */ /* 0x001fe2000c101906 */
[----:B------:R-:W-:Y:S05]  /*00c0*/  EXIT ;  /* 0x000000000000794d */ /* 0x000fea0003800000 */
.L_x_0:
[----:B------:R-:W0:Y:S01]  /*00d0*/  LDCU UR4, c[0x0][0x380] ;  /* 0x00007000ff0477ac */ /* 0x000e220008000800 */
[----:B------:R-:W-:Y:S01]  /*00e0*/  BSSY.RECONVERGENT B0, `(.L_x_1) ;  /* 0x0000385000007945 */ /* 0x000fe20003800200 */
[----:B0-----:R-:W-:-:S09]  /*00f0*/  ULOP3.LUT UP0, URZ, UR4, 0xf, URZ, 0xc0, !UPT ;  /* 0x0000000f04ff7892 */ /* 0x001fd2000f80c0ff */
[----:B------:R-:W-:Y:S05]  /*0100*/  BRA.U UP0, `(.L_x_2) ;  /* 0x0000001900d87547 */ /* 0x000fea000b800000 */
[----:B------:R-:W-:-:S13]  /*0110*/  ISETP.GT.AND P0, PT, R20, 0xfff, PT ;  /* 0x00000fff1400780c */ /* 0x000fda0003f04270 */
[----:B------:R-:W-:Y:S05]  /*0120*/  @P0 BRA `(.L_x_3) ;  /* 0x0000000c008c0947 */ /* 0x000fea0003800000 */
[----:B------:R-:W0:Y:S01]  /*0130*/  S2R R9, SR_TID.X ;  /* 0x0000000000097919 */ /* 0x000e220000002100 */
[----:B------:R-:W-:Y:S01]  /*0140*/  BSSY.RECONVERGENT B1, `(.L_x_4) ;  /* 0x0000009000017945 */ /* 0x000fe20003800200 */
[----:B------:R-:W-:Y:S01]  /*0150*/  IMAD.MOV.U32 R0, RZ, RZ, RZ ;  /* 0x000000ffff007224 */ /* 0x000fe200078e00ff */
[----:B0-----:R-:W-:Y:S01]  /*0160*/  ISETP.GE.AND P0, PT, R9, R20, PT ;  /* 0x000000140900720c */ /* 0x001fe20003f06270 */
[----:B------:R-:W-:-:S12]  /*0170*/  IMAD.MOV.U32 R11, RZ, RZ, R9 ;  /* 0x000000ffff0b7224 */ /* 0x000fd800078e0009 */
[----:B------:R-:W-:Y:S05]  /*0180*/  @P0 BRA `(.L_x_5) ;  /* 0x0000000000100947 */ /* 0x000fea0003800000 */
[----:B------:R-:W0:Y:S02]  /*0190*/  LDC.64 R2, c[0x0][0x380] ;  /* 0x0000e000ff027b82 */ /* 0x000e240000000a00 */
[----:B0-----:R-:W-:-:S05]  /*01a0*/  IMAD.WIDE.U32 R2, R9, 0x4, R2 ;  /* 0x0000000409027825 */ /* 0x001fca00078e0002 */
[----:B------:R0:W5:Y:S01]  /*01b0*/  LDG.E.CONSTANT R0, desc[UR6][R2.64] ;  /* 0x0000000602007981 */ /* 0x000162000c1e9900 */
[----:B------:R-:W-:-:S07]  /*01c0*/  VIADD R11, R9, 0x100 ;  /* 0x00000100090b7836 */ /* 0x000fce0000000000 */
.L_x_5:
[----:B------:R-:W-:Y:S05]  /*01d0*/  BSYNC.RECONVERGENT B1 ;  /* 0x0000000000017941 */ /* 0x000fea0003800200 */
.L_x_4:
[----:B------:R-:W-:Y:S01]  /*01e0*/  ISETP.GE.AND P0, PT, R11, R20, PT ;  /* 0x000000140b00720c */ /* 0x000fe20003f06270 */
[----:B------:R-:W-:-:S12]  /*01f0*/  BSSY.RECONVERGENT B1, `(.L_x_6) ;  /* 0x0000066000017945 */ /* 0x000fd80003800200 */
[----:B------:R-:W-:Y:S05]  /*0200*/  @P0 BRA `(.L_x_7) ;  /* 0x0000000400900947 */ /* 0x000fea0003800000 */
[----:B0-----:R-:W-:Y:S01]  /*0210*/  LOP3.LUT R3, RZ, R11, RZ, 0x33, !PT ;  /* 0x0000000bff037212 */ /* 0x001fe200078e33ff */
[----:B------:R-:W-:Y:S04]  /*0220*/  BSSY.RECONVERGENT B2, `(.L_x_8) ;  /* 0x0000015000027945 */ /* 0x000fe80003800200 */
[----:B------:R-:W-:-:S05]  /*0230*/  IMAD.IADD R4, R3, 0x1, R20 ;  /* 0x0000000103047824 */ /* 0x000fca00078e0214 */
[C---:B------:R-:W-:Y:S02]  /*0240*/  LOP3.LUT R2, R4.reuse, 0x300, RZ, 0xc0, !PT ;  /* 0x0000030004027812 */ /* 0x040fe400078ec0ff */
[----:B------:R-:W-:Y:S02]  /*0250*/  ISETP.GE.U32.AND P1, PT, R4, 0x300, PT ;  /* 0x000003000400780c */ /* 0x000fe40003f26070 */
[----:B------:R-:W-:-:S13]  /*0260*/  ISETP.NE.AND P0, PT, R2, 0x300, PT ;  /* 0x000003000200780c */ /* 0x000fda0003f05270 */
[----:B------:R-:W-:Y:S05]  /*0270*/  @!P0 BRA `(.L_x_9) ;  /* 0x00000000003c8947 */ /* 0x000fea0003800000 */
[----:B------:R-:W0:Y:S01]  /*0280*/  LDC.64 R2, c[0x0][0x380] ;  /* 0x0000e000ff027b82 */ /* 0x000e220000000a00 */
[----:B------:R-:W-:-:S04]  /*0290*/  LEA.HI R4, R4, 0x1, RZ, 0x18 ;  /* 0x0000000104047811 */ /* 0x000fc800078fc0ff */
[----:B------:R-:W-:-:S05]  /*02a0*/  LOP3.LUT R4, R4, 0x3, RZ, 0xc0, !PT ;  /* 0x0000000304047812 */ /* 0x000fca00078ec0ff */
[----:B------:R-:W-:Y:S02]  /*02b0*/  IMAD.MOV R4, RZ, RZ, -R4 ;  /* 0x000000ffff047224 */ /* 0x000fe400078e0a04 */
[----:B0-----:R-:W-:-:S04]  /*02c0*/  IMAD.WIDE.U32 R2, R11, 0x4, R2 ;  /* 0x000000040b027825 */ /* 0x001fc800078e0002 */
[----:B------:R-:W-:-:S07]  /*02d0*/  IMAD.MOV.U32 R5, RZ, RZ, R3 ;  /* 0x000000ffff057224 */ /* 0x000fce00078e0003 */
.L_x_10:
[----:B------:R-:W-:-:S06]  /*02e0*/  IMAD.MOV.U32 R3, RZ, RZ, R5 ;  /* 0x000000ffff037224 */ /* 0x000fcc00078e0005 */
[----:B------:R0:W2:Y:S01]  /*02f0*/  LDG.E.CONSTANT R3, desc[UR6][R2.64] ;  /* 0x0000000602037981 */ /* 0x0000a2000c1e9900 */
[----:B------:R-:W-:Y:S02]  /*0300*/  VIADD R4, R4, 0x1 ;  /* 0x0000000104047836 */ /* 0x000fe40000000000 */
[----:B------:R-:W-:-:S03]  /*0310*/  VIADD R11, R11, 0x100 ;  /* 0x000001000b0b7836 */ /* 0x000fc60000000000 */
[----:B------:R-:W-:Y:S02]  /*0320*/  ISETP.NE.AND P0, PT, R4, RZ, PT ;  /* 0x000000ff0400720c */ /* 0x000fe40003f05270 */
[----:B0-----:R-:W-:-:S05]  /*0330*/  IADD3 R2, P2, PT, R2, 0x400, RZ ;  /* 0x0000040002027810 */ /* 0x001fca0007f5e0ff */
[----:B------:R-:W-:Y:S02]  /*0340*/  IMAD.X R5, RZ, RZ, R5, P2 ;  /* 0x000000ffff057224 */ /* 0x000fe400010e0605 */
[----:B--2--5:R-:W-:-:S04]  /*0350*/  IMAD.IADD R0, R3, 0x1, R0 ;  /* 0x0000000103007824 */ /* 0x024fc800078e0200 */
[----:B------:R-:W-:Y:S05]  /*0360*/  @P0 BRA `(.L_x_10) ;  /* 0xfffffffc00dc0947 */ /* 0x000fea000383ffff */
.L_x_9:
[----:B------:R-:W-:Y:S05]  /*0370*/  BSYNC.RECONVERGENT B2 ;  /* 0x0000000000027941 */ /* 0x000fea0003800200 */
.L_x_8:
[----:B------:R-:W-:Y:S05]  /*0380*/  @!P1 BRA `(.L_x_7) ;  /* 0x0000000400309947 */ /* 0x000fea0003800000 */
[----:B------:R-:W-:Y:S01]  /*0390*/  IMAD.IADD R2, R20, 0x1, -R11 ;  /* 0x0000000114027824 */ /* 0x000fe200078e0a0b */
[----:B------:R-:W-:Y:S01]  /*03a0*/  BSSY.RECONVERGENT B2, `(.L_x_11) ;  /* 0x0000029000027945 */ /* 0x000fe20003800200 */
[----:B------:R-:W-:-:S03]  /*03b0*/  PLOP3.LUT P0, PT, PT, PT, PT, 0x80, 0x8 ;  /* 0x000000000008781c */ /* 0x000fc60003f0f070 */
[----:B------:R-:W-:-:S13]  /*03c0*/  ISETP.GT.AND P1, PT, R2, 0xc00, PT ;  /* 0x00000c000200780c */ /* 0x000fda0003f24270 */
[----:B------:R-:W-:Y:S05]  /*03d0*/  @!P1 BRA `(.L_x_12) ;  /* 0x0000000000949947 */ /* 0x000fea0003800000 */
[----:B------:R-:W-:Y:S01]  /*03e0*/  PLOP3.LUT P0, PT, PT, PT, PT, 0x8, 0x80 ;  /* 0x000000000080781c */ /* 0x000fe20003f0e170 */
[----:B------:R-:W-:-:S12]  /*03f0*/  VIADD R8, R20, 0xfffff400 ;  /* 0xfffff40014087836 */ /* 0x000fd80000000000 */
.L_x_13:
[----:B------:R-:W0:Y:S01]  /*0400*/  LDC.64 R4, c[0x0][0x380] ;  /* 0x0000e000ff047b82 */ /* 0x000e220000000a00 */
[C---:B------:R-:W-:Y:S02]  /*0410*/  VIADD R7, R11.reuse, 0x400 ;  /* 0x000004000b077836 */ /* 0x040fe40000000000 */
[C---:B------:R-:W-:Y:S02]  /*0420*/  VIADD R3, R11.reuse, 0x800 ;  /* 0x000008000b037836 */ /* 0x040fe40000000000 */
[----:B0-----:R-:W-:-:S05]  /*0430*/  IMAD.WIDE R22, R11, 0x4, R4 ;  /* 0x000000040b167825 */ /* 0x001fca00078e0204 */
[----:B------:R-:W2:Y:S01]  /*0440*/  LDG.E.CONSTANT R13, desc[UR6][R22.64] ;  /* 0x00000006160d7981 */ /* 0x000ea2000c1e9900 */
[----:B------:R-:W-:-:S03]  /*0450*/  IMAD.WIDE R6, R7, 0x4, R4 ;  /* 0x0000000407067825 */ /* 0x000fc600078e0204 */
[----:B------:R-:W2:Y:S04]  /*0460*/  LDG.E.CONSTANT R10, desc[UR6][R22.64+0x400] ;  /* 0x00040006160a7981 */ /* 0x000ea8000c1e9900 */
[----:B------:R-:W3:Y:S04]  /*0470*/  LDG.E.CONSTANT R12, desc[UR6][R22.64+0x800] ;  /* 0x00080006160c7981 */ /* 0x000ee8000c1e9900 */
[----:B------:R-:W3:Y:S01]  /*0480*/  LDG.E.CONSTANT R19, desc[UR6][R22.64+0xc00] ;  /* 0x000c000616137981 */ /* 0x000ee2000c1e9900 */
[----:B------:R-:W-:-:S03]  /*0490*/  IMAD.WIDE R2, R3, 0x4, R4 ;  /* 0x0000000403027825 */ /* 0x000fc600078e0204 */
[----:B------:R-:W4:Y:S04]  /*04a0*/  LDG.E.CONSTANT R16, desc[UR6][R6.64] ;  /* 0x0000000606107981 */ /* 0x000f28000c1e9900 */
[----:B------:R-:W4:Y:S01]  /*04b0*/  LDG.E.CONSTANT R15, desc[UR6][R6.64+0x400] ;  /* 0x00040006060f7981 */ /* 0x000f22000c1e9900 */
[----:B------:R-:W-:-:S03]  /*04c0*/  VIADD R25, R11, 0xc00 ;  /* 0x00000c000b197836 */ /* 0x000fc60000000000 */
[----:B------:R-:W4:Y:S04]  /*04d0*/  LDG.E.CONSTANT R14, desc[UR6][R6.64+0x800] ;  /* 0x00080006060e7981 */ /* 0x000f28000c1e9900 */
[----:B------:R-:W4:Y:S01]  /*04e0*/  LDG.E.CONSTANT R21, desc[UR6][R6.64+0xc00] ;  /* 0x000c000606157981 */ /* 0x000f22000c1e9900 */
[----:B------:R-:W-:-:S03]  /*04f0*/  IMAD.WIDE R4, R25, 0x4, R4 ;  /* 0x0000000419047825 */ /* 0x000fc600078e0204 */
[----:B------:R-:W4:Y:S04]  /*0500*/  LDG.E.CONSTANT R18, desc[UR6][R2.64] ;  /* 0x0000000602127981 */ /* 0x000f28000c1e9900 */
[----:B------:R-:W4:Y:S04]  /*0510*/  LDG.E.CONSTANT R17, desc[UR6][R2.64+0x400] ;  /* 0x0004000602117981 */ /* 0x000f28000c1e9900 */
[----:B------:R-:W4:Y:S04]  /*0520*/  LDG.E.CONSTANT R23, desc[UR6][R2.64+0x800] ;  /* 0x0008000602177981 */ /* 0x000f28000c1e9900 */
[----:B------:R-:W4:Y:S04]  /*0530*/  LDG.E.CONSTANT R24, desc[UR6][R2.64+0xc00] ;  /* 0x000c000602187981 */ /* 0x000f28000c1e9900 */
[----:B------:R-:W4:Y:S04]  /*0540*/  LDG.E.CONSTANT R25, desc[UR6][R4.64] ;  /* 0x0000000604197981 */ /* 0x000f28000c1e9900 */
[----:B------:R-:W4:Y:S04]  /*0550*/  LDG.E.CONSTANT R26, desc[UR6][R4.64+0x400] ;  /* 0x00040006041a7981 */ /* 0x000f28000c1e9900 */
[----:B------:R-:W4:Y:S04]  /*0560*/  LDG.E.CONSTANT R22, desc[UR6][R4.64+0x800] ;  /* 0x0008000604167981 */ /* 0x000f28000c1e9900 */
[----:B------:R-:W4:Y:S01]  /*0570*/  LDG.E.CONSTANT R27, desc[UR6][R4.64+0xc00] ;  /* 0x000c0006041b7981 */ /* 0x000f22000c1e9900 */
[----:B------:R-:W-:-:S05]  /*0580*/  VIADD R11, R11, 0x1000 ;  /* 0x000010000b0b7836 */ /* 0x000fca0000000000 */
[----:B------:R-:W-:Y:S02]  /*0590*/  ISETP.GE.AND P1, PT, R11, R8, PT ;  /* 0x000000080b00720c */ /* 0x000fe40003f26270 */
[----:B--2--5:R-:W-:-:S04]  /*05a0*/  IADD3 R10, PT, PT, R10, R13, R0 ;  /* 0x0000000d0a0a7210 */ /* 0x024fc80007ffe000 */
[----:B---3--:R-:W-:-:S04]  /*05b0*/  IADD3 R10, PT, PT, R19, R12, R10 ;  /* 0x0000000c130a7210 */ /* 0x008fc80007ffe00a */
[----:B----4-:R-:W-:-:S04]  /*05c0*/  IADD3 R10, PT, PT, R15, R16, R10 ;  /* 0x000000100f0a7210 */ /* 0x010fc80007ffe00a */
[----:B------:R-:W-:-:S04]  /*05d0*/  IADD3 R10, PT, PT, R21, R14, R10 ;  /* 0x0000000e150a7210 */ /* 0x000fc80007ffe00a */
[----:B------:R-:W-:-:S04]  /*05e0*/  IADD3 R10, PT, PT, R17, R18, R10 ;  /* 0x00000012110a7210 */ /* 0x000fc80007ffe00a */
[----:B------:R-:W-:-:S04]  /*05f0*/  IADD3 R10, PT, PT, R24, R23, R10 ;  /* 0x00000017180a7210 */ /* 0x000fc80007ffe00a */
[----:B------:R-:W-:-:S04]  /*0600*/  IADD3 R25, PT, PT, R26, R25, R10 ;  /* 0x000000191a197210 */ /* 0x000fc80007ffe00a */
[----:B------:R-:W-:Y:S01]  /*0610*/  IADD3 R0, PT, PT, R27, R22, R25 ;  /* 0x000000161b007210 */ /* 0x000fe20007ffe019 */
[----:B------:R-:W-:Y:S06]  /*0620*/  @!P1 BRA `(.L_x_13) ;  /* 0xfffffffc00749947 */ /* 0x000fec000383ffff */
.L_x_12:
[----:B------:R-:W-:Y:S05]  /*0630*/  BSYNC.RECONVERGENT B2 ;  /* 0x0000000000027941 */ /* 0x000fea0003800200 */
.L_x_11:
[----:B------:R-:W-:Y:S01]  /*0640*/  IMAD.IADD R2, R20, 0x1, -R11 ;  /* 0x0000000114027824 */ /* 0x000fe200078e0a0b */
[----:B------:R-:W-:Y:S04]  /*0650*/  BSSY.RECONVERGENT B2, `(.L_x_14) ;  /* 0x0000015000027945 */ /* 0x000fe80003800200 */
[----:B------:R-:W-:-:S13]  /*0660*/  ISETP.GT.AND P1, PT, R2, 0x400, PT ;  /* 0x000004000200780c */ /* 0x000fda0003f24270 */
[----:B------:R-:W-:Y:S05]  /*0670*/  @!P1 BRA `(.L_x_15) ;  /* 0x0000000000489947 */ /* 0x000fea0003800000 */
[----:B------:R-:W0:Y:S01]  /*0680*/  LDC.64 R4, c[0x0][0x380] ;  /* 0x0000e000ff047b82 */ /* 0x000e220000000a00 */
[C---:B------:R-:W-:Y:S02]  /*0690*/  VIADD R13, R11.reuse, 0x400 ;  /* 0x000004000b0d7836 */ /* 0x040fe40000000000 */
[----:B0-----:R-:W-:-:S05]  /*06a0*/  IMAD.WIDE R2, R11, 0x4, R4 ;  /* 0x000000040b027825 */ /* 0x001fca00078e0204 */
[----:B------:R-:W2:Y:S01]  /*06b0*/  LDG.E.CONSTANT R7, desc[UR6][R2.64] ;  /* 0x0000000602077981 */ /* 0x000ea2000c1e9900 */
[----:B------:R-:W-:-:S03]  /*06c0*/  IMAD.WIDE R4, R13, 0x4, R4 ;  /* 0x000000040d047825 */ /* 0x000fc600078e0204 */
[----:B------:R-:W2:Y:S04]  /*06d0*/  LDG.E.CONSTANT R6, desc[UR6][R2.64+0x400] ;  /* 0x0004000602067981 */ /* 0x000ea8000c1e9900 */
[----:B------:R-:W3:Y:S04]  /*06e0*/  LDG.E.CONSTANT R13, desc[UR6][R2.64+0x800] ;  /* 0x00080006020d7981 */ /* 0x000ee8000c1e9900 */
[----:B------:R-:W3:Y:S04]  /*06f0*/  LDG.E.CONSTANT R8, desc[UR6][R2.64+0xc00] ;  /* 0x000c000602087981 */ /* 0x000ee8000c1e9900 */
[----:B------:R-:W4:Y:S04]  /*0700*/  LDG.E.CONSTANT R15, desc[UR6][R4.64] ;  /* 0x00000006040f7981 */ /* 0x000f28000c1e9900 */
[----:B------:R-:W4:Y:S04]  /*0710*/  LDG.E.CONSTANT R10, desc[UR6][R4.64+0x400] ;  /* 0x00040006040a7981 */ /* 0x000f28000c1e9900 */
[----:B------:R-:W4:Y:S04]  /*0720*/  LDG.E.CONSTANT R17, desc[UR6][R4.64+0x800] ;  /* 0x0008000604117981 */ /* 0x000f28000c1e9900 */
[----:B------:R-:W4:Y:S01]  /*0730*/  LDG.E.CONSTANT R12, desc[UR6][R4.64+0xc00] ;  /* 0x000c0006040c7981 */ /* 0x000f22000c1e9900 */
[----:B------:R-:W-:Y:S01]  /*0740*/  PLOP3.LUT P0, PT, PT, PT, PT, 0x8, 0x80 ;  /* 0x000000000080781c */ /* 0x000fe20003f0e170 */
[----:B------:R-:W-:Y:S01]  /*0750*/  VIADD R11, R11, 0x800 ;  /* 0x000008000b0b7836 */ /* 0x000fe20000000000 */
[----:B--2--5:R-:W-:-:S04]  /*0760*/  IADD3 R6, PT, PT, R6, R7, R0 ;  /* 0x0000000706067210 */ /* 0x024fc80007ffe000 */
[----:B---3--:R-:W-:-:S04]  /*0770*/  IADD3 R6, PT, PT, R8, R13, R6 ;  /* 0x0000000d08067210 */ /* 0x008fc80007ffe006 */
[----:B----4-:R-:W-:-:S04]  /*0780*/  IADD3 R6, PT, PT, R10, R15, R6 ;  /* 0x0000000f0a067210 */ /* 0x010fc80007ffe006 */
[----:B------:R-:W-:-:S07]  /*0790*/  IADD3 R0, PT, PT, R12, R17, R6 ;  /* 0x000000110c007210 */ /* 0x000fce0007ffe006 */
.L_x_15:
[----:B------:R-:W-:Y:S05]  /*07a0*/  BSYNC.RECONVERGENT B2 ;  /* 0x0000000000027941 */ /* 0x000fea0003800200 */
.L_x_14:
[----:B------:R-:W-:-:S13]  /*07b0*/  ISETP.LT.OR P0, PT, R11, R20, P0 ;  /* 0x000000140b00720c */ /* 0x000fda0000701670 */
[----:B------:R-:W-:Y:S05]  /*07c0*/  @!P0 BRA `(.L_x_7) ;  /* 0x0000000000208947 */ /* 0x000fea0003800000 */
[----:B------:R-:W0:Y:S02]  /*07d0*/  LDC.64 R2, c[0x0][0x380] ;  /* 0x0000e000ff027b82 */ /* 0x000e240000000a00 */
[----:B0-----:R-:W-:-:S05]  /*07e0*/  IMAD.WIDE R2, R11, 0x4, R2 ;  /* 0x000000040b027825 */ /* 0x001fca00078e0202 */
[----:B------:R-:W2:Y:S04]  /*07f0*/  LDG.E.CONSTANT R5, desc[UR6][R2.64] ;  /* 0x0000000602057981 */ /* 0x000ea8000c1e9900 */
[----:B------:R-:W2:Y:S04]  /*0800*/  LDG.E.CONSTANT R4, desc[UR6][R2.64+0x400] ;  /* 0x0004000602047981 */ /* 0x000ea8000c1e9900 */
[----:B------:R-:W3:Y:S04]  /*0810*/  LDG.E.CONSTANT R7, desc[UR6][R2.64+0x800] ;  /* 0x0008000602077981 */ /* 0x000ee8000c1e9900 */
[----:B------:R-:W3:Y:S01]  /*0820*/  LDG.E.CONSTANT R6, desc[UR6][R2.64+0xc00] ;  /* 0x000c000602067981 */ /* 0x000ee2000c1e9900 */
[----:B--2--5:R-:W-:-:S04]  /*0830*/  IADD3 R0, PT, PT, R4, R5, R0 ;  /* 0x0000000504007210 */ /* 0x024fc80007ffe000 */
[----:B---3--:R-:W-:-:S07]  /*0840*/  IADD3 R0, PT, PT, R6, R7, R0 ;  /* 0x0000000706007210 */ /* 0x008fce0007ffe000 */
.L_x_7:
[----:B------:R-:W-:Y:S05]  /*0850*/  BSYNC.RECONVERGENT B1 ;  /* 0x0000000000017941 */ /* 0x000fea0003800200 */
.L_x_6:
[----:B------:R-:W-:-:S13]  /*0860*/  ISETP.GE.AND P0, PT, R20, 0x100, PT ;  /* 0x000001001400780c */ /* 0x000fda0003f06270 */
[----:B------:R-:W-:Y:S05]  /*0870*/  @!P0 BRA `(.L_x_16) ;  /* 0x0000000000ac8947 */ /* 0x000fea0003800000 */
[----:B------:R-:W1:Y:S01]  /*0880*/  S2R R6, SR_LANEID ;  /* 0x0000000000067919 */ /* 0x000e620000000000 */
[----:B0----5:R-:W0:Y:S01]  /*0890*/  SHFL.DOWN PT, R2, R0, 0x1, 0x1f ;  /* 0x08201f0000027f89 */ /* 0x021e2200000e0000 */
[C---:B-1----:R-:W-:Y:S02]  /*08a0*/  ISETP.GT.AND P0, PT, R6.reuse, 0x1e, PT ;  /* 0x0000001e0600780c */ /* 0x042fe40003f04270 */
[----:B------:R-:W-:Y:S02]  /*08b0*/  ISETP.NE.AND P1, PT, R6, RZ, PT ;  /* 0x000000ff0600720c */ /* 0x000fe40003f25270 */
[----:B0-----:R-:W-:Y:S02]  /*08c0*/  SEL R3, R2, RZ, !P0 ;  /* 0x000000ff02037207 */ /* 0x001fe40004000000 */
[----:B------:R-:W-:-:S03]  /*08d0*/  ISETP.GT.AND P0, PT, R6, 0x1d, PT ;  /* 0x0000001d0600780c */ /* 0x000fc60003f04270 */
[----:B------:R-:W-:-:S05]  /*08e0*/  IMAD.IADD R3, R3, 0x1, R0 ;  /* 0x0000000103037824 */ /* 0x000fca00078e0200 */
[----:B------:R-:W0:Y:S01]  /*08f0*/  SHFL.DOWN PT, R2, R3, 0x2, 0x1f ;  /* 0x08401f0003027f89 */ /* 0x000e2200000e0000 */
[----:B------:R-:W1:Y:S01]  /*0900*/  @!P1 S2R R7, SR_CgaCtaId ;  /* 0x0000000000079919 */ /* 0x000e620000008800 */
[----:B0-----:R-:W-:Y:S02]  /*0910*/  SEL R2, R2, RZ, !P0 ;  /* 0x000000ff02027207 */ /* 0x001fe40004000000 */
[----:B------:R-:W-:-:S03]  /*0920*/  ISETP.GT.AND P0, PT, R6, 0x1b, PT ;  /* 0x0000001b0600780c */ /* 0x000fc60003f04270 */
[----:B------:R-:W-:-:S05]  /*0930*/  IMAD.IADD R2, R3, 0x1, R2 ;  /* 0x0000000103027824 */ /* 0x000fca00078e0202 */
[----:B------:R-:W0:Y:S02]  /*0940*/  SHFL.DOWN PT, R4, R2, 0x4, 0x1f ;  /* 0x08801f0002047f89 */ /* 0x000e2400000e0000 */
[----:B0-----:R-:W-:Y:S02]  /*0950*/  SEL R5, R4, RZ, !P0 ;  /* 0x000000ff04057207 */ /* 0x001fe40004000000 */
[----:B------:R-:W-:Y:S02]  /*0960*/  ISETP.GT.AND P0, PT, R6, 0x17, PT ;  /* 0x000000170600780c */ /* 0x000fe40003f04270 */
[----:B------:R-:W-:Y:S01]  /*0970*/  @!P1 MOV R4, 0x400 ;  /* 0x0000040000049802 */ /* 0x000fe20000000f00 */
[----:B------:R-:W-:Y:S01]  /*0980*/  IMAD.IADD R5, R2, 0x1, R5 ;  /* 0x0000000102057824 */ /* 0x000fe200078e0205 */
[----:B------:R-:W-:Y:S02]  /*0990*/  @!P1 SHF.R.U32.HI R2, RZ, 0x3, R9 ;  /* 0x00000003ff029819 */ /* 0x000fe40000011609 */
[----:B-1----:R-:W-:-:S02]  /*09a0*/  @!P1 LEA R7, R7, R4, 0x18 ;  /* 0x0000000407079211 */ /* 0x002fc400078ec0ff */
[----:B------:R-:W0:Y:S01]  /*09b0*/  SHFL.DOWN PT, R0, R5, 0x8, 0x1f ;  /* 0x09001f0005007f89 */ /* 0x000e2200000e0000 */
[----:B------:R-:W-:-:S05]  /*09c0*/  @!P1 LOP3.LUT R2, R2, 0x7c, RZ, 0xc0, !PT ;  /* 0x0000007c02029812 */ /* 0x000fca00078ec0ff */
[----:B------:R-:W-:Y:S01]  /*09d0*/  @!P1 IMAD.IADD R2, R2, 0x1, R7 ;  /* 0x0000000102029824 */ /* 0x000fe200078e0207 */
[----:B0-----:R-:W-:Y:S02]  /*09e0*/  SEL R0, R0, RZ, !P0 ;  /* 0x000000ff00007207 */ /* 0x001fe40004000000 */
[----:B------:R-:W-:-:S03]  /*09f0*/  ISETP.GT.AND P0, PT, R6, 0xf, PT ;  /* 0x0000000f0600780c */ /* 0x000fc60003f04270 */
[----:B------:R-:W-:-:S05]  /*0a00*/  IMAD.IADD R0, R5, 0x1, R0 ;  /* 0x0000000105007824 */ /* 0x000fca00078e0200 */
[----:B------:R-:W0:Y:S02]  /*0a10*/  SHFL.DOWN PT, R3, R0, 0x10, 0x1f ;  /* 0x0a001f0000037f89 */ /* 0x000e2400000e0000 */
[----:B0-----:R-:W-:Y:S02]  /*0a20*/  SEL R3, R3, RZ, !P0 ;  /* 0x000000ff03037207 */ /* 0x001fe40004000000 */
[----:B------:R-:W-:-:S03]  /*0a30*/  ISETP.NE.AND P0, PT, R9, RZ, PT ;  /* 0x000000ff0900720c */ /* 0x000fc60003f05270 */
[----:B------:R-:W-:-:S05]  /*0a40*/  IMAD.IADD R3, R0, 0x1, R3 ;  /* 0x0000000100037824 */ /* 0x000fca00078e0203 */
[----:B------:R0:W-:Y:S01]  /*0a50*/  @!P1 STS [R2+0x8], R3 ;  /* 0x0000080302009388 */ /* 0x0001e20000000800 */
[----:B------:R-:W-:Y:S06]  /*0a60*/  BAR.SYNC.DEFER_BLOCKING 0x0 ;  /* 0x0000000000007b1d */ /* 0x000fec0000010000 */
[----:B------:R-:W-:Y:S05]  /*0a70*/  @P0 BRA `(.L_x_17) ;  /* 0x0000002c00ac0947 */ /* 0x000fea0003800000 */
[----:B------:R-:W1:Y:S01]  /*0a80*/  S2UR UR5, SR_CgaCtaId ;  /* 0x00000000000579c3 */ /* 0x000e620000008800 */
[----:B------:R-:W-:Y:S02]  /*0a90*/  UMOV UR4, 0x400 ;  /* 0x0000040000047882 */ /* 0x000fe40000000000 */
[----:B-1----:R-:W-:-:S09]  /*0aa0*/  ULEA UR4, UR5, UR4, 0x18 ;  /* 0x0000000405047291 */ /* 0x002fd2000f8ec0ff */
[----:B------:R-:W-:Y:S04]  /*0ab0*/  LDS R0, [UR4+0xc] ;  /* 0x00000c04ff007984 */ /* 0x000fe80008000800 */
[----:B------:R-:W1:Y:S04]  /*0ac0*/  LDS.128 R4, [UR4+0x10] ;  /* 0x00001004ff047984 */ /* 0x000e680008000c00 */
[----:B------:R-:W2:Y:S01]  /*0ad0*/  LDS.64 R8, [UR4+0x20] ;  /* 0x00002004ff087984 */ /* 0x000ea20008000a00 */
[----:B-1----:R-:W-:-:S04]  /*0ae0*/  IADD3 R0, PT, PT, R4, R0, R3 ;  /* 0x0000000004007210 */ /* 0x002fc80007ffe003 */
[----:B------:R-:W-:-:S04]  /*0af0*/  IADD3 R0, PT, PT, R6, R0, R5 ;  /* 0x0000000006007210 */ /* 0x000fc80007ffe005 */
[----:B--2---:R-:W-:-:S05]  /*0b00*/  IADD3 R0, PT, PT, R8, R0, R7 ;  /* 0x0000000008007210 */ /* 0x004fca0007ffe007 */
[----:B0-----:R-:W-:Y:S01]  /*0b10*/  IMAD.IADD R3, R0, 0x1, R9 ;  /* 0x0000000100037824 */ /* 0x001fe200078e0209 */
[----:B------:R-:W-:Y:S06]  /*0b20*/  BRA `(.L_x_17) ;  /* 0x0000002c00807947 */ /* 0x000fec0003800000 */
.L_x_16:
[----:B0-----:R-:W-:Y:S01]  /*0b30*/  LOP3.LUT R2, R9, 0x3e0, RZ, 0xc0, !PT ;  /* 0x000003e009027812 */ /* 0x001fe200078ec0ff */
[----:B------:R-:W0:Y:S03]  /*0b40*/  S2R R8, SR_LANEID ;  /* 0x0000000000087919 */ /* 0x000e260000000000 */
[----:B------:R-:W-:Y:S01]  /*0b50*/  LOP3.LUT R5, RZ, R2, RZ, 0x33, !PT ;  /* 0x00000002ff057212 */ /* 0x000fe200078e33ff */
[----:B------:R-:W-:-:S04]  /*0b60*/  VIADD R3, R2, 0x20 ;  /* 0x0000002002037836 */ /* 0x000fc80000000000 */
[----:B------:R-:W-:Y:S01]  /*0b70*/  IMAD.IADD R5, R5, 0x1, R20 ;  /* 0x0000000105057824 */ /* 0x000fe200078e0214 */
[----:B------:R-:W-:-:S04]  /*0b80*/  ISETP.GT.AND P0, PT, R3, R20, PT ;  /* 0x000000140300720c */ /* 0x000fc80003f04270 */
[----:B------:R-:W-:-:S05]  /*0b90*/  SEL R5, R5, 0x1f, P0 ;  /* 0x0000001f05057807 */ /* 0x000fca0000000000 */
[----:B-----5:R-:W1:Y:S01]  /*0ba0*/  SHFL.DOWN PT, R2, R0, 0x1, R5 ;  /* 0x0820000000027989 */ /* 0x020e6200000e0005 */
[CC--:B0-----:R-:W-:Y:S01]  /*0bb0*/  ISETP.GE.AND P0, PT, R8.reuse, R5.reuse, PT ;  /* 0x000000050800720c */ /* 0x0c1fe20003f06270 */
[C---:B------:R-:W-:Y:S01]  /*0bc0*/  VIADD R4, R8.reuse, 0x2 ;  /* 0x0000000208047836 */ /* 0x040fe20000000000 */
[C---:B------:R-:W-:Y:S01]  /*0bd0*/  ISETP.NE.AND P1, PT, R8.reuse, RZ, PT ;  /* 0x000000ff0800720c */ /* 0x040fe20003f25270 */
[----:B------:R-:W-:Y:S01]  /*0be0*/  VIADD R6, R8, 0x4 ;  /* 0x0000000408067836 */ /* 0x000fe20000000000 */
[----:B-1----:R-:W-:Y:S02]  /*0bf0*/  SEL R3, R2, RZ, !P0 ;  /* 0x000000ff02037207 */ /* 0x002fe40004000000 */
[----:B------:R-:W-:-:S03]  /*0c00*/  ISETP.GT.AND P0, PT, R4, R5, PT ;  /* 0x000000050400720c */ /* 0x000fc60003f04270 */
[----:B------:R-:W-:-:S06]  /*0c10*/  IMAD.IADD R2, R3, 0x1, R0 ;  /* 0x0000000103027824 */ /* 0x000fcc00078e0200 */
[----:B------:R-:W0:Y:S01]  /*0c20*/  @!P1 S2R R10, SR_CgaCtaId ;  /* 0x00000000000a9919 */ /* 0x000e220000008800 */
[----:B------:R-:W-:Y:S01]  /*0c30*/  @!P1 MOV R7, 0x400 ;  /* 0x0000040000079802 */ /* 0x000fe20000000f00 */
[----:B------:R-:W1:Y:S02]  /*0c40*/  SHFL.DOWN PT, R3, R2, 0x2, R5 ;  /* 0x0840000002037989 */ /* 0x000e6400000e0005 */
[----:B-1----:R-:W-:Y:S02]  /*0c50*/  SEL R3, R3, RZ, !P0 ;  /* 0x000000ff03037207 */ /* 0x002fe40004000000 */
[----:B------:R-:W-:Y:S02]  /*0c60*/  ISETP.GT.AND P0, PT, R6, R5, PT ;  /* 0x000000050600720c */ /* 0x000fe40003f04270 */
[----:B------:R-:W-:Y:S01]  /*0c70*/  @!P1 SHF.R.U32.HI R6, RZ, 0x3, R9 ;  /* 0x00000003ff069819 */ /* 0x000fe20000011609 */
[----:B------:R-:W-:Y:S01]  /*0c80*/  IMAD.IADD R4, R2, 0x1, R3 ;  /* 0x0000000102047824 */ /* 0x000fe200078e0203 */
[----:B0-----:R-:W-:Y:S01]  /*0c90*/  @!P1 LEA R7, R10, R7, 0x18 ;  /* 0x000000070a079211 */ /* 0x001fe200078ec0ff */
[----:B------:R-:W-:Y:S01]  /*0ca0*/  VIADD R2, R8, 0x8 ;  /* 0x0000000808027836 */ /* 0x000fe20000000000 */
[----:B------:R-:W-:-:S02]  /*0cb0*/  @!P1 LOP3.LUT R6, R6, 0x7c, RZ, 0xc0, !PT ;  /* 0x0000007c06069812 */ /* 0x000fc400078ec0ff */
[----:B------:R-:W0:Y:S03]  /*0cc0*/  SHFL.DOWN PT, R3, R4, 0x4, R5 ;  /* 0x0880000004037989 */ /* 0x000e2600000e0005 */
[----:B------:R-:W-:Y:S01]  /*0cd0*/  @!P1 IMAD.IADD R6, R6, 0x1, R7 ;  /* 0x0000000106069824 */ /* 0x000fe200078e0207 */
[----:B0-----:R-:W-:Y:S02]  /*0ce0*/  SEL R3, R3, RZ, !P0 ;  /* 0x000000ff03037207 */ /* 0x001fe40004000000 */
[----:B------:R-:W-:-:S03]  /*0cf0*/  ISETP.GT.AND P0, PT, R2, R5, PT ;  /* 0x000000050200720c */ /* 0x000fc60003f04270 */
[----:B------:R-:W-:Y:S02]  /*0d00*/  IMAD.IADD R0, R4, 0x1, R3 ;  /* 0x0000000104007824 */ /* 0x000fe400078e0203 */
[----:B------:R-:W-:-:S03]  /*0d10*/  VIADD R4, R8, 0x10 ;  /* 0x0000001008047836 */ /* 0x000fc60000000000 */
[----:B------:R-:W0:Y:S02]  /*0d20*/  SHFL.DOWN PT, R3, R0, 0x8, R5 ;  /* 0x0900000000037989 */ /* 0x000e2400000e0005 */
[----:B0-----:R-:W-:Y:S02]  /*0d30*/  SEL R3, R3, RZ, !P0 ;  /* 0x000000ff03037207 */ /* 0x001fe40004000000 */
[----:B------:R-:W-:-:S03]  /*0d40*/  ISETP.GT.AND P0, PT, R4, R5, PT ;  /* 0x000000050400720c */ /* 0x000fc60003f04270 */
[----:B------:R-:W-:-:S05]  /*0d50*/  IMAD.IADD R2, R0, 0x1, R3 ;  /* 0x0000000100027824 */ /* 0x000fca00078e0203 */
[----:B------:R-:W0:Y:S02]  /*0d60*/  SHFL.DOWN PT, R3, R2, 0x10, R5 ;  /* 0x0a00000002037989 */ /* 0x000e2400000e0005 */
[----:B0-----:R-:W-:Y:S02]  /*0d70*/  SEL R3, R3, RZ, !P0 ;  /* 0x000000ff03037207 */ /* 0x001fe40004000000 */
[----:B------:R-:W-:-:S03]  /*0d80*/  ISETP.NE.AND P0, PT, R9, RZ, PT ;  /* 0x000000ff0900720c */ /* 0x000fc60003f05270 */
[----:B------:R-:W-:-:S05]  /*0d90*/  IMAD.IADD R3, R2, 0x1, R3 ;  /* 0x0000000102037824 */ /* 0x000fca00078e0203 */
[----:B------:R4:W-:Y:S01]  /*0da0*/  @!P1 STS [R6+0x8], R3 ;  /* 0x0000080306009388 */ /* 0x0009e20000000800 */
[----:B------:R-:W-:Y:S06]  /*0db0*/  BAR.SYNC.DEFER_BLOCKING 0x0 ;  /* 0x0000000000007b1d */ /* 0x000fec0000010000 */
[----:B------:R-:W-:Y:S05]  /*0dc0*/  @P0 BRA `(.L_x_17) ;  /* 0x0000002800d80947 */ /* 0x000fea0003800000 */
[----:B------:R-:W0:Y:S01]  /*0dd0*/  S2UR UR5, SR_CgaCtaId ;  /* 0x00000000000579c3 */ /* 0x000e220000008800 */
[----:B------:R-:W-:Y:S01]  /*0de0*/  UMOV UR4, 0x400 ;  /* 0x0000040000047882 */ /* 0x000fe20000000000 */
[C---:B------:R-:W-:Y:S02]  /*0df0*/  ISETP.GT.AND P2, PT, R20.reuse, 0x40, PT ;  /* 0x000000401400780c */ /* 0x040fe40003f44270 */
[C---:B------:R-:W-:Y:S02]  /*0e00*/  ISETP.GT.AND P1, PT, R20.reuse, 0x20, PT ;  /* 0x000000201400780c */ /* 0x040fe40003f24270 */
[----:B------:R-:W-:Y:S01]  /*0e10*/  ISETP.GT.AND P3, PT, R20, 0x80, PT ;  /* 0x000000801400780c */ /* 0x000fe20003f64270 */
[----:B0-----:R-:W-:-:S09]  /*0e20*/  ULEA UR4, UR5, UR4, 0x18 ;  /* 0x0000000405047291 */ /* 0x001fd2000f8ec0ff */
[----:B----4-:R-:W0:Y:S04]  /*0e30*/  LDS.128 R4, [UR4+0x10] ;  /* 0x00001004ff047984 */ /* 0x010e280008000c00 */
[----:B------:R-:W1:Y:S04]  /*0e40*/  LDS R0, [UR4+0xc] ;  /* 0x00000c04ff007984 */ /* 0x000e680008000800 */
[----:B------:R-:W2:Y:S01]  /*0e50*/  LDS.64 R8, [UR4+0x20] ;  /* 0x00002004ff087984 */ /* 0x000ea20008000a00 */
[----:B0-----:R-:W-:Y:S02]  /*0e60*/  SEL R4, R4, RZ, P2 ;  /* 0x000000ff04047207 */ /* 0x001fe40001000000 */
[----:B------:R-:W-:-:S02]  /*0e70*/  ISETP.GT.AND P2, PT, R20, 0x60, PT ;  /* 0x000000601400780c */ /* 0x000fc40003f44270 */
[----:B-1----:R-:W-:Y:S02]  /*0e80*/  SEL R0, R0, RZ, P1 ;  /* 0x000000ff00007207 */ /* 0x002fe40000800000 */
[----:B------:R-:W-:Y:S02]  /*0e90*/  SEL R5, R5, RZ, P2 ;  /* 0x000000ff05057207 */ /* 0x000fe40001000000 */
[----:B------:R-:W-:Y:S02]  /*0ea0*/  IADD3 R0, PT, PT, R4, R0, R3 ;  /* 0x0000000004007210 */ /* 0x000fe40007ffe003 */
[----:B------:R-:W-:Y:S02]  /*0eb0*/  ISETP.GT.AND P1, PT, R20, 0xa0, PT ;  /* 0x000000a01400780c */ /* 0x000fe40003f24270 */
[----:B------:R-:W-:Y:S02]  /*0ec0*/  SEL R6, R6, RZ, P3 ;  /* 0x000000ff06067207 */ /* 0x000fe40001800000 */
[----:B------:R-:W-:-:S02]  /*0ed0*/  ISETP.GT.AND P2, PT, R20, 0xc0, PT ;  /* 0x000000c01400780c */ /* 0x000fc40003f44270 */
[----:B------:R-:W-:Y:S02]  /*0ee0*/  ISETP.GT.AND P3, PT, R20, 0xe0, PT ;  /* 0x000000e01400780c */ /* 0x000fe40003f64270 */
[----:B------:R-:W-:Y:S02]  /*0ef0*/  SEL R7, R7, RZ, P1 ;  /* 0x000000ff07077207 */ /* 0x000fe40000800000 */
[----:B------:R-:W-:Y:S02]  /*0f00*/  IADD3 R0, PT, PT, R6, R0, R5 ;  /* 0x0000000006007210 */ /* 0x000fe40007ffe005 */
[----:B--2---:R-:W-:Y:S02]  /*0f10*/  SEL R8, R8, RZ, P2 ;  /* 0x000000ff08087207 */ /* 0x004fe40001000000 */
[----:B------:R-:W-:Y:S02]  /*0f20*/  SEL R9, R9, RZ, P3 ;  /* 0x000000ff09097207 */ /* 0x000fe40001800000 */
[----:B------:R-:W-:-:S05]  /*0f30*/  IADD3 R0, PT, PT, R8, R0, R7 ;  /* 0x0000000008007210 */ /* 0x000fca0007ffe007 */
[----:B------:R-:W-:Y:S01]  /*0f40*/  IMAD.IADD R3, R0, 0x1, R9 ;  /* 0x0000000100037824 */ /* 0x000fe200078e0209 */
[----:B------:R-:W-:Y:S06]  /*0f50*/  BRA `(.L_x_17) ;  /* 0x0000002800747947 */ /* 0x000fec0003800000 */
.L_x_3:
[----:B------:R-:W0:Y:S01]  /*0f60*/  S2R R0, SR_TID.X ;  /* 0x0000000000007919 */ /* 0x000e220000002100 */
[----:B------:R-:W1:Y:S01]  /*0f70*/  LDC.64 R2, c[0x0][0x380] ;  /* 0x0000e000ff027b82 */ /* 0x000e620000000a00 */
[----:B0-----:R-:W-:-:S04]  /*0f80*/  IMAD.SHL.U32 R5, R0, 0x4, RZ ;  /* 0x0000000400057824 */ /* 0x001fc800078e00ff */
[----:B-1----:R-:W-:-:S05]  /*0f90*/  IMAD.WIDE.U32 R2, R5, 0x4, R2 ;  /* 0x0000000405027825 */ /* 0x002fca00078e0002 */
[----:B------:R-:W2:Y:S04]  /*0fa0*/  LDG.E.128.CONSTANT R4, desc[UR6][R2.64] ;  /* 0x0000000602047981 */ /* 0x000ea8000c1e9d00 */
[----:B------:R-:W3:Y:S04]  /*0fb0*/  LDG.E.128.CONSTANT R8, desc[UR6][R2.64+0x1000] ;  /* 0x0010000602087981 */ /* 0x000ee8000c1e9d00 */
[----:B------:R-:W4:Y:S04]  /*0fc0*/  LDG.E.128.CONSTANT R12, desc[UR6][R2.64+0x2000] ;  /* 0x00200006020c7981 */ /* 0x000f28000c1e9d00 */
[----:B------:R-:W5:Y:S01]  /*0fd0*/  LDG.E.128.CONSTANT R16, desc[UR6][R2.64+0x3000] ;  /* 0x0030000602107981 */ /* 0x000f62000c1e9d00 */
[----:B------:R-:W-:Y:S01]  /*0fe0*/  ISETP.GE.U32.AND P0, PT, R20, 0x2000, PT ;  /* 0x000020001400780c */ /* 0x000fe20003f06070 */
[----:B------:R-:W-:Y:S01]  /*0ff0*/  IMAD.MOV.U32 R23, RZ, RZ, 0x1000 ;  /* 0x00001000ff177424 */ /* 0x000fe200078e00ff */
[----:B--2---:R-:W-:-:S04]  /*1000*/  IADD3 R5, PT, PT, R6, R5, R4 ;  /* 0x0000000506057210 */ /* 0x004fc80007ffe004 */
[----:B---3--:R-:W-:-:S04]  /*1010*/  IADD3 R5, PT, PT, R8, R7, R5 ;  /* 0x0000000708057210 */ /* 0x008fc80007ffe005 */
[----:B------:R-:W-:-:S04]  /*1020*/  IADD3 R5, PT, PT, R10, R9, R5 ;  /* 0x000000090a057210 */ /* 0x000fc80007ffe005 */
[----:B----4-:R-:W-:-:S04]  /*1030*/  IADD3 R5, PT, PT, R12, R11, R5 ;  /* 0x0000000b0c057210 */ /* 0x010fc80007ffe005 */
[----:B------:R-:W-:-:S04]  /*1040*/  IADD3 R5, PT, PT, R14, R13, R5 ;  /* 0x0000000d0e057210 */ /* 0x000fc80007ffe005 */
[----:B-----5:R-:W-:-:S04]  /*1050*/  IADD3 R5, PT, PT, R16, R15, R5 ;  /* 0x0000000f10057210 */ /* 0x020fc80007ffe005 */
[----:B------:R-:W-:-:S05]  /*1060*/  IADD3 R5, PT, PT, R18, R17, R5 ;  /* 0x0000001112057210 */ /* 0x000fca0007ffe005 */
[----:B------:R-:W-:Y:S01]  /*1070*/  IMAD.IADD R21, R19, 0x1, R5 ;  /* 0x0000000113157824 */ /* 0x000fe200078e0205 */
[----:B------:R-:W-:Y:S06]  /*1080*/  @!P0 BRA `(.L_x_18) ;  /* 0x00000000005c8947 */ /* 0x000fec0003800000 */
[----:B------:R-:W0:Y:S01]  /*1090*/  LDC R24, c[0x0][0x390] ;  /* 0x0000e400ff187b82 */ /* 0x000e220000000800 */
[----:B------:R-:W-:Y:S02]  /*10a0*/  VIADD R22, R20, 0xfffff000 ;  /* 0xfffff00014167836 */ /* 0x000fe40000000000 */
[----:B------:R-:W-:-:S07]  /*10b0*/  IMAD.MOV.U32 R23, RZ, RZ, 0x1000 ;  /* 0x00001000ff177424 */ /* 0x000fce00078e00ff */
.L_x_20:
[----:B------:R-:W-:-:S05]  /*10c0*/  IMAD.WIDE R26, R23, 0x4, R2 ;  /* 0x00000004171a7825 */ /* 0x000fca00078e0202 */
[----:B------:R-:W2:Y:S04]  /*10d0*/  LDG.E.128.CONSTANT R12, desc[UR6][R26.64] ;  /* 0x000000061a0c7981 */ /* 0x000ea8000c1e9d00 */
[----:B------:R-:W3:Y:S04]  /*10e0*/  LDG.E.128.CONSTANT R16, desc[UR6][R26.64+0x1000] ;  /* 0x001000061a107981 */ /* 0x000ee8000c1e9d00 */
[----:B------:R-:W4:Y:S04]  /*10f0*/  LDG.E.128.CONSTANT R4, desc[UR6][R26.64+0x2000] ;  /* 0x002000061a047981 */ /* 0x000f28000c1e9d00 */
[----:B------:R-:W5:Y:S01]  /*1100*/  LDG.E.128.CONSTANT R8, desc[UR6][R26.64+0x3000] ;  /* 0x003000061a087981 */ /* 0x000f62000c1e9d00 */
[----:B0-----:R-:W-:Y:S01]  /*1110*/  IMAD.MOV.U32 R20, RZ, RZ, R24 ;  /* 0x000000ffff147224 */ /* 0x001fe200078e0018 */
[----:B--2---:R-:W-:-:S04]  /*1120*/  IADD3 R13, PT, PT, R13, R12, R21 ;  /* 0x0000000c0d0d7210 */ /* 0x004fc80007ffe015 */
[----:B------:R-:W-:-:S04]  /*1130*/  IADD3 R13, PT, PT, R15, R14, R13 ;  /* 0x0000000e0f0d7210 */ /* 0x000fc80007ffe00d */
[----:B---3--:R-:W-:-:S04]  /*1140*/  IADD3 R13, PT, PT, R17, R16, R13 ;  /* 0x00000010110d7210 */ /* 0x008fc80007ffe00d */
[----:B------:R-:W-:-:S04]  /*1150*/  IADD3 R13, PT, PT, R19, R18, R13 ;  /* 0x00000012130d7210 */ /* 0x000fc80007ffe00d */
[----:B----4-:R-:W-:Y:S01]  /*1160*/  IADD3 R13, PT, PT, R5, R4, R13 ;  /* 0x00000004050d7210 */ /* 0x010fe20007ffe00d */
[----:B------:R-:W-:-:S03]  /*1170*/  IMAD.IADD R4, R20, 0x1, -R23 ;  /* 0x0000000114047824 */ /* 0x000fc600078e0a17 */
[----:B------:R-:W-:Y:S02]  /*1180*/  IADD3 R13, PT, PT, R7, R6, R13 ;  /* 0x00000006070d7210 */ /* 0x000fe40007ffe00d */
[----:B------:R-:W-:Y:S02]  /*1190*/  ISETP.GE.AND P0, PT, R4, 0x1000, PT ;  /* 0x000010000400780c */ /* 0x000fe40003f06270 */
[----:B-----5:R-:W-:-:S04]  /*11a0*/  IADD3 R13, PT, PT, R9, R8, R13 ;  /* 0x00000008090d7210 */ /* 0x020fc80007ffe00d */
[----:B------:R-:W-:-:S07]  /*11b0*/  IADD3 R21, PT, PT, R11, R10, R13 ;  /* 0x0000000a0b157210 */ /* 0x000fce0007ffe00d */
[----:B------:R-:W-:Y:S05]  /*11c0*/  @!P0 BRA `(.L_x_19) ;  /* 0x0000000400fc8947 */ /* 0x000fea0003800000 */
[----:B------:R-:W-:-:S05]  /*11d0*/  VIADD R23, R23, 0x1000 ;  /* 0x0000100017177836 */ /* 0x000fca0000000000 */
[----:B------:R-:W-:-:S13]  /*11e0*/  ISETP.GT.AND P0, PT, R23, R22, PT ;  /* 0x000000161700720c */ /* 0x000fda0003f04270 */
[----:B------:R-:W-:Y:S05]  /*11f0*/  @!P0 BRA `(.L_x_20) ;  /* 0xfffffffc00b08947 */ /* 0x000fea000383ffff */
.L_x_18:
[----:B------:R-:W-:-:S13]  /*1200*/  ISETP.GE.AND P0, PT, R23, R20, PT ;  /* 0x000000141700720c */ /* 0x000fda0003f06270 */
[----:B------:R-:W-:Y:S05]  /*1210*/  @P0 BRA `(.L_x_19) ;  /* 0x0000000400e80947 */ /* 0x000fea0003800000 */
[----:B------:R-:W-:Y:S01]  /*1220*/  IMAD.IADD R9, R20, 0x1, -R23 ;  /* 0x0000000114097824 */ /* 0x000fe200078e0a17 */
[----:B------:R-:W-:Y:S04]  /*1230*/  BSSY.RECONVERGENT B1, `(.L_x_19) ;  /* 0x0000078000017945 */ /* 0x000fe80003800200 */
[----:B------:R-:W-:-:S13]  /*1240*/  ISETP.GE.AND P0, PT, R0, R9, PT ;  /* 0x000000090000720c */ /* 0x000fda0003f06270 */
[----:B------:R-:W-:Y:S05]  /*1250*/  @P0 BRA `(.L_x_21) ;  /* 0x0000000400d40947 */ /* 0x000fea0003800000 */
[----:B------:R-:W-:Y:S01]  /*1260*/  LOP3.LUT R2, RZ, R0, RZ, 0x33, !PT ;  /* 0x00000000ff027212 */ /* 0x000fe200078e33ff */
[----:B------:R-:W-:Y:S01]  /*1270*/  BSSY.RECONVERGENT B2, `(.L_x_22) ;  /* 0x0000015000027945 */ /* 0x000fe20003800200 */
[----:B------:R-:W-:Y:S02]  /*1280*/  IMAD.MOV.U32 R8, RZ, RZ, R0 ;  /* 0x000000ffff087224 */ /* 0x000fe400078e0000 */
[----:B------:R-:W-:-:S04]  /*1290*/  IADD3 R2, PT, PT, -R23, R20, R2 ;  /* 0x0000001417027210 */ /* 0x000fc80007ffe102 */
[C---:B------:R-:W-:Y:S02]  /*12a0*/  LOP3.LUT R3, R2.reuse, 0x300, RZ, 0xc0, !PT ;  /* 0x0000030002037812 */ /* 0x040fe400078ec0ff */
[----:B------:R-:W-:Y:S02]  /*12b0*/  ISETP.GE.U32.AND P1, PT, R2, 0x300, PT ;  /* 0x000003000200780c */ /* 0x000fe40003f26070 */
[----:B------:R-:W-:-:S13]  /*12c0*/  ISETP.NE.AND P0, PT, R3, 0x300, PT ;  /* 0x000003000300780c */ /* 0x000fda0003f05270 */
[----:B------:R-:W-:Y:S05]  /*12d0*/  @!P0 BRA `(.L_x_23) ;  /* 0x0000000000388947 */ /* 0x000fea0003800000 */
[----:B------:R-:W0:Y:S01]  /*12e0*/  LDC.64 R4, c[0x0][0x380] ;  /* 0x0000e000ff047b82 */ /* 0x000e220000000a00 */
[----:B------:R-:W-:Y:S01]  /*12f0*/  LEA.HI R2, R2, 0x1, RZ, 0x18 ;  /* 0x0000000102027811 */ /* 0x000fe200078fc0ff */
[----:B------:R-:W-:Y:S02]  /*1300*/  IMAD.IADD R7, R0, 0x1, R23 ;  /* 0x0000000100077824 */ /* 0x000fe400078e0217 */
[----:B------:R-:W-:Y:S01]  /*1310*/  IMAD.MOV.U32 R8, RZ, RZ, R0 ;  /* 0x000000ffff087224 */ /* 0x000fe200078e0000 */
[----:B------:R-:W-:-:S05]  /*1320*/  LOP3.LUT R2, R2, 0x3, RZ, 0xc0, !PT ;  /* 0x0000000302027812 */ /* 0x000fca00078ec0ff */
[----:B------:R-:W-:-:S07]  /*1330*/  IMAD.MOV R6, RZ, RZ, -R2 ;  /* 0x000000ffff067224 */ /* 0x000fce00078e0a02 */
.L_x_24:
[----:B0-----:R-:W-:-:S06]  /*1340*/  IMAD.WIDE.U32 R2, R7, 0x4, R4 ;  /* 0x0000000407027825 */ /* 0x001fcc00078e0004 */
[----:B------:R-:W2:Y:S01]  /*1350*/  LDG.E.CONSTANT R2, desc[UR6][R2.64] ;  /* 0x0000000602027981 */ /* 0x000ea2000c1e9900 */
[----:B------:R-:W-:Y:S02]  /*1360*/  VIADD R6, R6, 0x1 ;  /* 0x0000000106067836 */ /* 0x000fe40000000000 */
[----:B------:R-:W-:Y:S02]  /*1370*/  VIADD R8, R8, 0x100 ;  /* 0x0000010008087836 */ /* 0x000fe40000000000 */
[----:B------:R-:W-:Y:S01]  /*1380*/  VIADD R7, R7, 0x100 ;  /* 0x0000010007077836 */ /* 0x000fe20000000000 */
[----:B------:R-:W-:Y:S01]  /*1390*/  ISETP.NE.AND P0, PT, R6, RZ, PT ;  /* 0x000000ff0600720c */ /* 0x000fe20003f05270 */
[----:B--2---:R-:W-:-:S12]  /*13a0*/  IMAD.IADD R21, R2, 0x1, R21 ;  /* 0x0000000102157824 */ /* 0x004fd800078e0215 */
[----:B------:R-:W-:Y:S05]  /*13b0*/  @P0 BRA `(.L_x_24) ;  /* 0xfffffffc00e00947 */ /* 0x000fea000383ffff */
.L_x_23:
[----:B------:R-:W-:Y:S05]  /*13c0*/  BSYNC.RECONVERGENT B2 ;  /* 0x0000000000027941 */ /* 0x000fea0003800200 */
.L_x_22:
[----:B------:R-:W-:Y:S05]  /*13d0*/  @!P1 BRA `(.L_x_21) ;  /* 0x0000000400749947 */ /* 0x000fea0003800000 */
[----:B------:R-:W0:Y:S01]  /*13e0*/  LDCU.64 UR4, c[0x0][0x380] ;  /* 0x00007000ff0477ac */ /* 0x000e220008000a00 */
[----:B------:R-:W-:Y:S01]  /*13f0*/  IMAD.IADD R5, R9, 0x1, -R8 ;  /* 0x0000000109057824 */ /* 0x000fe200078e0a08 */
[C---:B------:R-:W-:Y:S01]  /*1400*/  IADD3 R3, P0, PT, R8.reuse, R23, RZ ;  /* 0x0000001708037210 */ /* 0x040fe20007f1e0ff */
[----:B------:R-:W-:Y:S01]  /*1410*/  BSSY.RECONVERGENT B2, `(.L_x_25) ;  /* 0x0000033000027945 */ /* 0x000fe20003800200 */
[----:B------:R-:W-:Y:S02]  /*1420*/  IMAD.IADD R23, R8, 0x1, R23 ;  /* 0x0000000108177824 */ /* 0x000fe400078e0217 */
[----:B------:R-:W-:Y:S01]  /*1430*/  ISETP.GT.AND P1, PT, R5, 0xc00, PT ;  /* 0x00000c000500780c */ /* 0x000fe20003f24270 */
[----:B------:R-:W-:Y:S01]  /*1440*/  IMAD.X R4, RZ, RZ, RZ, P0 ;  /* 0x000000ffff047224 */ /* 0x000fe200000e06ff */
[----:B0-----:R-:W-:-:S04]  /*1450*/  LEA R2, P0, R3, UR4, 0x2 ;  /* 0x0000000403027c11 */ /* 0x001fc8000f8010ff */
[----:B------:R-:W-:Y:S02]  /*1460*/  LEA.HI.X R3, R3, UR5, R4, 0x2, P0 ;  /* 0x0000000503037c11 */ /* 0x000fe400080f1404 */
[----:B------:R-:W-:-:S05]  /*1470*/  IADD3 R2, P0, PT, R2, 0x800, RZ ;  /* 0x0000080002027810 */ /* 0x000fca0007f1e0ff */
[----:B------:R-:W-:Y:S01]  /*1480*/  IMAD.X R3, RZ, RZ, R3, P0 ;  /* 0x000000ffff037224 */ /* 0x000fe200000e0603 */
[----:B------:R-:W-:Y:S01]  /*1490*/  PLOP3.LUT P0, PT, PT, PT, PT, 0x80, 0x8 ;  /* 0x000000000008781c */ /* 0x000fe20003f0f070 */
[----:B------:R-:W-:-:S12]  /*14a0*/  @!P1 BRA `(.L_x_26) ;  /* 0x0000000000a49947 */ /* 0x000fd80003800000 */
[----:B------:R-:W-:Y:S01]  /*14b0*/  PLOP3.LUT P0, PT, PT, PT, PT, 0x8, 0x80 ;  /* 0x000000000080781c */ /* 0x000fe20003f0e170 */
[----:B------:R-:W-:-:S12]  /*14c0*/  VIADD R11, R9, 0xfffff400 ;  /* 0xfffff400090b7836 */ /* 0x000fd80000000000 */
.L_x_27:
[----:B------:R-:W0:Y:S01]  /*14d0*/  LDC.64 R4, c[0x0][0x380] ;  /* 0x0000e000ff047b82 */ /* 0x000e220000000a00 */
[C---:B------:R-:W-:Y:S01]  /*14e0*/  VIADD R27, R23.reuse, 0x400 ;  /* 0x00000400171b7836 */ /* 0x040fe20000000000 */
[----:B------:R-:W2:Y:S01]  /*14f0*/  LDG.E.CONSTANT R12, desc[UR6][R2.64+-0x400] ;  /* 0xfffc0006020c7981 */ /* 0x000ea2000c1e9900 */
[----:B------:R-:W-:-:S03]  /*1500*/  VIADD R7, R23, 0x800 ;  /* 0x0000080017077836 */ /* 0x000fc60000000000 */
[----:B------:R-:W3:Y:S04]  /*1510*/  LDG.E.CONSTANT R18, desc[UR6][R2.64] ;  /* 0x0000000602127981 */ /* 0x000ee8000c1e9900 */
[----:B------:R-:W3:Y:S04]  /*1520*/  LDG.E.CONSTANT R17, desc[UR6][R2.64+0x400] ;  /* 0x0004000602117981 */ /* 0x000ee8000c1e9900 */
[----:B------:R-:W4:Y:S01]  /*1530*/  LDG.E.CONSTANT R15, desc[UR6][R2.64+0xc00] ;  /* 0x000c0006020f7981 */ /* 0x000f22000c1e9900 */
[----:B------:R-:W-:-:S03]  /*1540*/  VIADD R29, R23, 0xc00 ;  /* 0x00000c00171d7836 */ /* 0x000fc60000000000 */
[----:B------:R-:W5:Y:S04]  /*1550*/  LDG.E.CONSTANT R14, desc[UR6][R2.64+0x1000] ;  /* 0x00100006020e7981 */ /* 0x000f68000c1e9900 */
[----:B------:R-:W5:Y:S01]  /*1560*/  LDG.E.CONSTANT R13, desc[UR6][R2.64+0x1400] ;  /* 0x00140006020d7981 */ /* 0x000f62000c1e9900 */
[----:B0-----:R-:W-:-:S03]  /*1570*/  IMAD.WIDE.U32 R24, R23, 0x4, R4 ;  /* 0x0000000417187825 */ /* 0x001fc600078e0004 */
[----:B------:R-:W5:Y:S04]  /*1580*/  LDG.E.CONSTANT R19, desc[UR6][R2.64+0x1c00] ;  /* 0x001c000602137981 */ /* 0x000f68000c1e9900 */
[----:B------:R-:W2:Y:S01]  /*1590*/  LDG.E.CONSTANT R10, desc[UR6][R24.64] ;  /* 0x00000006180a7981 */ /* 0x000ea2000c1e9900 */
[----:B------:R-:W-:-:S03]  /*15a0*/  IMAD.WIDE.U32 R26, R27, 0x4, R4 ;  /* 0x000000041b1a7825 */ /* 0x000fc600078e0004 */
[----:B------:R-:W5:Y:S01]  /*15b0*/  LDG.E.CONSTANT R20, desc[UR6][R2.64+0x2400] ;  /* 0x0024000602147981 */ /* 0x000f62000c1e9900 */
[----:B------:R-:W-:-:S03]  /*15c0*/  IMAD.WIDE.U32 R6, R7, 0x4, R4 ;  /* 0x0000000407067825 */ /* 0x000fc600078e0004 */
[----:B------:R-:W4:Y:S01]  /*15d0*/  LDG.E.CONSTANT R16, desc[UR6][R26.64] ;  /* 0x000000061a107981 */ /* 0x000f22000c1e9900 */
[----:B------:R-:W-:-:S03]  /*15e0*/  IMAD.WIDE.U32 R4, R29, 0x4, R4 ;  /* 0x000000041d047825 */ /* 0x000fc600078e0004 */
[----:B------:R-:W5:Y:S04]  /*15f0*/  LDG.E.CONSTANT R6, desc[UR6][R6.64] ;  /* 0x0000000606067981 */ /* 0x000f68000c1e9900 */
[----:B------:R-:W5:Y:S04]  /*1600*/  LDG.E.CONSTANT R25, desc[UR6][R2.64+0x2000] ;  /* 0x0020000602197981 */ /* 0x000f68000c1e9900 */
[----:B------:R0:W5:Y:S04]  /*1610*/  LDG.E.CONSTANT R5, desc[UR6][R4.64] ;  /* 0x0000000604057981 */ /* 0x000168000c1e9900 */
[----:B------:R-:W5:Y:S04]  /*1620*/  LDG.E.CONSTANT R24, desc[UR6][R2.64+0x2c00] ;  /* 0x002c000602187981 */ /* 0x000f68000c1e9900 */
[----:B------:R-:W5:Y:S04]  /*1630*/  LDG.E.CONSTANT R27, desc[UR6][R2.64+0x3000] ;  /* 0x00300006021b7981 */ /* 0x000f68000c1e9900 */
[----:B------:R1:W5:Y:S01]  /*1640*/  LDG.E.CONSTANT R22, desc[UR6][R2.64+0x3400] ;  /* 0x0034000602167981 */ /* 0x000362000c1e9900 */
[----:B------:R-:W-:-:S05]  /*1650*/  VIADD R8, R8, 0x1000 ;  /* 0x0000100008087836 */ /* 0x000fca0000000000 */
[----:B------:R-:W-:Y:S02]  /*1660*/  ISETP.GE.AND P1, PT, R8, R11, PT ;  /* 0x0000000b0800720c */ /* 0x000fe40003f26270 */
[----:B0-----:R-:W-:Y:S01]  /*1670*/  IADD3 R4, P2, PT, R2, 0x4000, RZ ;  /* 0x0000400002047810 */ /* 0x001fe20007f5e0ff */
[----:B------:R-:W-:-:S04]  /*1680*/  VIADD R23, R23, 0x1000 ;  /* 0x0000100017177836 */ /* 0x000fc80000000000 */
[----:B-1----:R-:W-:Y:S02]  /*1690*/  IMAD.X R3, RZ, RZ, R3, P2 ;  /* 0x000000ffff037224 */ /* 0x002fe400010e0603 */
[----:B------:R-:W-:Y:S01]  /*16a0*/  IMAD.MOV.U32 R2, RZ, RZ, R4 ;  /* 0x000000ffff027224 */ /* 0x000fe200078e0004 */
[----:B--2---:R-:W-:-:S04]  /*16b0*/  IADD3 R10, PT, PT, R12, R10, R21 ;  /* 0x0000000a0c0a7210 */ /* 0x004fc80007ffe015 */
[----:B---3--:R-:W-:-:S04]  /*16c0*/  IADD3 R10, PT, PT, R17, R18, R10 ;  /* 0x00000012110a7210 */ /* 0x008fc80007ffe00a */
[----:B----4-:R-:W-:-:S04]  /*16d0*/  IADD3 R10, PT, PT, R15, R16, R10 ;  /* 0x000000100f0a7210 */ /* 0x010fc80007ffe00a */
[----:B-----5:R-:W-:-:S04]  /*16e0*/  IADD3 R10, PT, PT, R13, R14, R10 ;  /* 0x0000000e0d0a7210 */ /* 0x020fc80007ffe00a */
[----:B------:R-:W-:-:S04]  /*16f0*/  IADD3 R6, PT, PT, R19, R6, R10 ;  /* 0x0000000613067210 */ /* 0x000fc80007ffe00a */
[----:B------:R-:W-:-:S04]  /*1700*/  IADD3 R6, PT, PT, R20, R25, R6 ;  /* 0x0000001914067210 */ /* 0x000fc80007ffe006 */
[----:B------:R-:W-:-:S04]  /*1710*/  IADD3 R5, PT, PT, R24, R5, R6 ;  /* 0x0000000518057210 */ /* 0x000fc80007ffe006 */
[----:B------:R-:W-:Y:S01]  /*1720*/  IADD3 R21, PT, PT, R22, R27, R5 ;  /* 0x0000001b16157210 */ /* 0x000fe20007ffe005 */
[----:B------:R-:W-:Y:S06]  /*1730*/  @!P1 BRA `(.L_x_27) ;  /* 0xfffffffc00649947 */ /* 0x000fec000383ffff */
.L_x_26:
[----:B------:R-:W-:Y:S05]  /*1740*/  BSYNC.RECONVERGENT B2 ;  /* 0x0000000000027941 */ /* 0x000fea0003800200 */
.L_x_25:
[----:B------:R-:W-:Y:S01]  /*1750*/  IMAD.IADD R4, R9, 0x1, -R8 ;  /* 0x0000000109047824 */ /* 0x000fe200078e0a08 */
[----:B------:R-:W-:Y:S04]  /*1760*/  BSSY.RECONVERGENT B2, `(.L_x_28) ;  /* 0x000001a000027945 */ /* 0x000fe80003800200 */
[----:B------:R-:W-:-:S13]  /*1770*/  ISETP.GT.AND P1, PT, R4, 0x400, PT ;  /* 0x000004000400780c */ /* 0x000fda0003f24270 */
[----:B------:R-:W-:Y:S05]  /*1780*/  @!P1 BRA `(.L_x_29) ;  /* 0x00000000005c9947 */ /* 0x000fea0003800000 */
[----:B------:R-:W0:Y:S01]  /*1790*/  LDC.64 R6, c[0x0][0x380] ;  /* 0x0000e000ff067b82 */ /* 0x000e220000000a00 */
[C---:B------:R-:W-:Y:S01]  /*17a0*/  VIADD R11, R23.reuse, 0x400 ;  /* 0x00000400170b7836 */ /* 0x040fe20000000000 */
[----:B------:R-:W2:Y:S04]  /*17b0*/  LDG.E.CONSTANT R10, desc[UR6][R2.64+-0x400] ;  /* 0xfffc0006020a7981 */ /* 0x000ea8000c1e9900 */
[----:B------:R-:W3:Y:S04]  /*17c0*/  LDG.E.CONSTANT R12, desc[UR6][R2.64+0x400] ;  /* 0x00040006020c7981 */ /* 0x000ee8000c1e9900 */
[----:B------:R-:W4:Y:S04]  /*17d0*/  LDG.E.CONSTANT R13, desc[UR6][R2.64+0xc00] ;  /* 0x000c0006020d7981 */ /* 0x000f28000c1e9900 */
[----:B------:R-:W5:Y:S04]  /*17e0*/  LDG.E.CONSTANT R15, desc[UR6][R2.64+0x1000] ;  /* 0x00100006020f7981 */ /* 0x000f68000c1e9900 */
[----:B------:R1:W5:Y:S01]  /*17f0*/  LDG.E.CONSTANT R14, desc[UR6][R2.64+0x1400] ;  /* 0x00140006020e7981 */ /* 0x000362000c1e9900 */
[----:B0-----:R-:W-:-:S04]  /*1800*/  IMAD.WIDE.U32 R4, R23, 0x4, R6 ;  /* 0x0000000417047825 */ /* 0x001fc800078e0006 */
[----:B------:R-:W-:Y:S02]  /*1810*/  IMAD.WIDE.U32 R6, R11, 0x4, R6 ;  /* 0x000000040b067825 */ /* 0x000fe400078e0006 */
[----:B------:R-:W2:Y:S04]  /*1820*/  LDG.E.CONSTANT R4, desc[UR6][R4.64] ;  /* 0x0000000604047981 */ /* 0x000ea8000c1e9900 */
[----:B------:R-:W3:Y:S04]  /*1830*/  LDG.E.CONSTANT R11, desc[UR6][R2.64] ;  /* 0x00000006020b7981 */ /* 0x000ee8000c1e9900 */
[----:B------:R-:W4:Y:S01]  /*1840*/  LDG.E.CONSTANT R7, desc[UR6][R6.64] ;  /* 0x0000000606077981 */ /* 0x000f22000c1e9900 */
[----:B------:R-:W-:Y:S01]  /*1850*/  PLOP3.LUT P0, PT, PT, PT, PT, 0x8, 0x80 ;  /* 0x000000000080781c */ /* 0x000fe20003f0e170 */
[----:B------:R-:W-:-:S02]  /*1860*/  VIADD R8, R8, 0x800 ;  /* 0x0000080008087836 */ /* 0x000fc40000000000 */
[----:B------:R-:W-:Y:S01]  /*1870*/  VIADD R23, R23, 0x800 ;  /* 0x0000080017177836 */ /* 0x000fe20000000000 */
[----:B--2---:R-:W-:Y:S02]  /*1880*/  IADD3 R10, PT, PT, R10, R4, R21 ;  /* 0x000000040a0a7210 */ /* 0x004fe40007ffe015 */
[----:B------:R-:W-:Y:S02]  /*1890*/  IADD3 R4, P1, PT, R2, 0x2000, RZ ;  /* 0x0000200002047810 */ /* 0x000fe40007f3e0ff */
[----:B---3--:R-:W-:-:S03]  /*18a0*/  IADD3 R10, PT, PT, R12, R11, R10 ;  /* 0x0000000b0c0a7210 */ /* 0x008fc60007ffe00a */
[----:B------:R-:W-:Y:S01]  /*18b0*/  IMAD.X R5, RZ, RZ, R3, P1 ;  /* 0x000000ffff057224 */ /* 0x000fe200008e0603 */
[----:B----4-:R-:W-:Y:S01]  /*18c0*/  IADD3 R10, PT, PT, R13, R7, R10 ;  /* 0x000000070d0a7210 */ /* 0x010fe20007ffe00a */
[----:B-1----:R-:W-:Y:S02]  /*18d0*/  IMAD.MOV.U32 R2, RZ, RZ, R4 ;  /* 0x000000ffff027224 */ /* 0x002fe400078e0004 */
[----:B------:R-:W-:Y:S01]  /*18e0*/  IMAD.MOV.U32 R3, RZ, RZ, R5 ;  /* 0x000000ffff037224 */ /* 0x000fe200078e0005 */
[----:B-----5:R-:W-:-:S07]  /*18f0*/  IADD3 R21, PT, PT, R14, R15, R10 ;  /* 0x0000000f0e157210 */ /* 0x020fce0007ffe00a */
.L_x_29:
[----:B------:R-:W-:Y:S05]  /*1900*/  BSYNC.RECONVERGENT B2 ;  /* 0x0000000000027941 */ /* 0x000fea0003800200 */
.L_x_28:
[----:B------:R-:W-:-:S13]  /*1910*/  ISETP.LT.OR P0, PT, R8, R9, P0 ;  /* 0x000000090800720c */ /* 0x000fda0000701670 */
[----:B------:R-:W-:Y:S05]  /*1920*/  @!P0 BRA `(.L_x_21) ;  /* 0x0000000000208947 */ /* 0x000fea0003800000 */
[----:B------:R-:W0:Y:S01]  /*1930*/  LDC.64 R4, c[0x0][0x380] ;  /* 0x0000e000ff047b82 */ /* 0x000e220000000a00 */
[----:B------:R-:W2:Y:S04]  /*1940*/  LDG.E.CONSTANT R6, desc[UR6][R2.64+-0x400] ;  /* 0xfffc000602067981 */ /* 0x000ea8000c1e9900 */
[----:B------:R-:W3:Y:S04]  /*1950*/  LDG.E.CONSTANT R7, desc[UR6][R2.64] ;  /* 0x0000000602077981 */ /* 0x000ee8000c1e9900 */
[----:B------:R-:W3:Y:S01]  /*1960*/  LDG.E.CONSTANT R8, desc[UR6][R2.64+0x400] ;  /* 0x0004000602087981 */ /* 0x000ee2000c1e9900 */
[----:B0-----:R-:W-:-:S06]  /*1970*/  IMAD.WIDE.U32 R4, R23, 0x4, R4 ;  /* 0x0000000417047825 */ /* 0x001fcc00078e0004 */
[----:B------:R-:W2:Y:S02]  /*1980*/  LDG.E.CONSTANT R4, desc[UR6][R4.64] ;  /* 0x0000000604047981 */ /* 0x000ea4000c1e9900 */
[----:B--2---:R-:W-:-:S04]  /*1990*/  IADD3 R6, PT, PT, R6, R4, R21 ;  /* 0x0000000406067210 */ /* 0x004fc80007ffe015 */
[----:B---3--:R-:W-:-:S07]  /*19a0*/  IADD3 R21, PT, PT, R8, R7, R6 ;  /* 0x0000000708157210 */ /* 0x008fce0007ffe006 */
.L_x_21:
[----:B------:R-:W-:Y:S05]  /*19b0*/  BSYNC.RECONVERGENT B1 ;  /* 0x0000000000017941 */ /* 0x000fea0003800200 */
.L_x_19:
[----:B------:R-:W0:Y:S01]  /*19c0*/  S2R R8, SR_LANEID ;  /* 0x0000000000087919 */ /* 0x000e220000000000 */
[----:B------:R-:W1:Y:S01]  /*19d0*/  SHFL.DOWN PT, R2, R21, 0x1, 0x1f ;  /* 0x08201f0015027f89 */ /* 0x000e6200000e0000 */
[C---:B0-----:R-:W-:Y:S02]  /*19e0*/  ISETP.GT.AND P0, PT, R8.reuse, 0x1e, PT ;  /* 0x0000001e0800780c */ /* 0x041fe40003f04270 */
[----:B------:R-:W-:Y:S02]  /*19f0*/  ISETP.NE.AND P1, PT, R8, RZ, PT ;  /* 0x000000ff0800720c */ /* 0x000fe40003f25270 */
[----:B-1----:R-:W-:Y:S02]  /*1a00*/  SEL R2, R2, RZ, !P0 ;  /* 0x000000ff02027207 */ /* 0x002fe40004000000 */
[----:B------:R-:W-:-:S03]  /*1a10*/  ISETP.GT.AND P0, PT, R8, 0x1d, PT ;  /* 0x0000001d0800780c */ /* 0x000fc60003f04270 */
[----:B------:R-:W-:-:S05]  /*1a20*/  IMAD.IADD R2, R2, 0x1, R21 ;  /* 0x0000000102027824 */ /* 0x000fca00078e0215 */
[----:B------:R-:W0:Y:S01]  /*1a30*/  SHFL.DOWN PT, R3, R2, 0x2, 0x1f ;  /* 0x08401f0002037f89 */ /* 0x000e2200000e0000 */
[----:B------:R-:W-:Y:S01]  /*1a40*/  @!P1 MOV R6, 0x400 ;  /* 0x0000040000069802 */ /* 0x000fe20000000f00 */
[----:B------:R-:W1:Y:S01]  /*1a50*/  @!P1 S2R R7, SR_CgaCtaId ;  /* 0x0000000000079919 */ /* 0x000e620000008800 */
[----:B0-----:R-:W-:Y:S02]  /*1a60*/  SEL R3, R3, RZ, !P0 ;  /* 0x000000ff03037207 */ /* 0x001fe40004000000 */
[----:B------:R-:W-:-:S03]  /*1a70*/  ISETP.GT.AND P0, PT, R8, 0x1b, PT ;  /* 0x0000001b0800780c */ /* 0x000fc60003f04270 */
[----:B------:R-:W-:-:S05]  /*1a80*/  IMAD.IADD R3, R2, 0x1, R3 ;  /* 0x0000000102037824 */ /* 0x000fca00078e0203 */
[----:B------:R-:W0:Y:S01]  /*1a90*/  SHFL.DOWN PT, R4, R3, 0x4, 0x1f ;  /* 0x08801f0003047f89 */ /* 0x000e2200000e0000 */
[----:B-1----:R-:W-:Y:S02]  /*1aa0*/  @!P1 LEA R6, R7, R6, 0x18 ;  /* 0x0000000607069211 */ /* 0x002fe400078ec0ff */
[----:B0-----:R-:W-:Y:S02]  /*1ab0*/  SEL R4, R4, RZ, !P0 ;  /* 0x000000ff04047207 */ /* 0x001fe40004000000 */
[----:B------:R-:W-:-:S03]  /*1ac0*/  ISETP.GT.AND P0, PT, R8, 0x17, PT ;  /* 0x000000170800780c */ /* 0x000fc60003f04270 */
[----:B------:R-:W-:Y:S01]  /*1ad0*/  IMAD.IADD R4, R3, 0x1, R4 ;  /* 0x0000000103047824 */ /* 0x000fe200078e0204 */
[----:B------:R-:W-:-:S04]  /*1ae0*/  @!P1 SHF.R.U32.HI R3, RZ, 0x3, R0 ;  /* 0x00000003ff039819 */ /* 0x000fc80000011600 */
        /* <DEDUP_REMOVED lines=13> */
[----:B------:R-:W0:Y:S01]  /*1bc0*/  S2UR UR5, SR_CgaCtaId ;  /* 0x00000000000579c3 */ /* 0x000e220000008800 */
[----:B------:R-:W-:Y:S02]  /*1bd0*/  UMOV UR4, 0x400 ;  /* 0x0000040000047882 */ /* 0x000fe40000000000 */
[----:B0-----:R-:W-:-:S09]  /*1be0*/  ULEA UR4, UR5, UR4, 0x18 ;  /* 0x0000000405047291 */ /* 0x001fd2000f8ec0ff */
[----:B------:R-:W-:Y:S04]  /*1bf0*/  LDS R0, [UR4+0xc] ;  /* 0x00000c04ff007984 */ /* 0x000fe80008000800 */
[----:B---3--:R-:W0:Y:S04]  /*1c00*/  LDS.128 R4, [UR4+0x10] ;  /* 0x00001004ff047984 */ /* 0x008e280008000c00 */
[----:B------:R-:W1:Y:S01]  /*1c10*/  LDS.64 R8, [UR4+0x20] ;  /* 0x00002004ff087984 */ /* 0x000e620008000a00 */
[----:B0-----:R-:W-:-:S04]  /*1c20*/  IADD3 R0, PT, PT, R4, R0, R3 ;  /* 0x0000000004007210 */ /* 0x001fc80007ffe003 */
[----:B------:R-:W-:-:S04]  /*1c30*/  IADD3 R0, PT, PT, R6, R0, R5 ;  /* 0x0000000006007210 */ /* 0x000fc80007ffe005 */
[----:B-1----:R-:W-:-:S05]  /*1c40*/  IADD3 R0, PT, PT, R8, R0, R7 ;  /* 0x0000000008007210 */ /* 0x002fca0007ffe007 */
[----:B------:R-:W-:Y:S01]  /*1c50*/  IMAD.IADD R3, R0, 0x1, R9 ;  /* 0x0000000100037824 */ /* 0x000fe200078e0209 */
[----:B------:R-:W-:Y:S06]  /*1c60*/  BRA `(.L_x_17) ;  /* 0x0000001c00307947 */ /* 0x000fec0003800000 */
.L_x_2:
        /* <DEDUP_REMOVED lines=12> */
.L_x_32:
[----:B------:R-:W-:Y:S05]  /*1d30*/  BSYNC.RECONVERGENT B1 ;  /* 0x0000000000017941 */ /* 0x000fea0003800200 */
.L_x_31:
        /* <DEDUP_REMOVED lines=16> */
.L_x_37:
        /* <DEDUP_REMOVED lines=9> */
.L_x_36:
[----:B------:R-:W-:Y:S05]  /*1ed0*/  BSYNC.RECONVERGENT B2 ;  /* 0x0000000000027941 */ /* 0x000fea0003800200 */
.L_x_35:
        /* <DEDUP_REMOVED lines=8> */
.L_x_40:
        /* <DEDUP_REMOVED lines=35> */
.L_x_39:
[----:B------:R-:W-:Y:S05]  /*2190*/  BSYNC.RECONVERGENT B2 ;  /* 0x0000000000027941 */ /* 0x000fea0003800200 */
.L_x_38:
        /* <DEDUP_REMOVED lines=22> */
.L_x_42:
[----:B------:R-:W-:Y:S05]  /*2300*/  BSYNC.RECONVERGENT B2 ;  /* 0x0000000000027941 */ /* 0x000fea0003800200 */
.L_x_41:
        /* <DEDUP_REMOVED lines=10> */
.L_x_34:
[----:B------:R-:W-:Y:S05]  /*23b0*/  BSYNC.RECONVERGENT B1 ;  /* 0x0000000000017941 */ /* 0x000fea0003800200 */
.L_x_33:
        /* <DEDUP_REMOVED lines=38> */
[----:B------:R-:W0:Y:S04]  /*2620*/  LDS.128 R4, [UR4+0x10] ;  /* 0x00001004ff047984 */ /* 0x000e280008000c00 */
[----:B------:R-:W1:Y:S01]  /*2630*/  LDS.64 R8, [UR4+0x20] ;  /* 0x00002004ff087984 */ /* 0x000e620008000a00 */
[----:B0-----:R-:W-:-:S04]  /*2640*/  IADD3 R0, PT, PT, R4, R0, R3 ;  /* 0x0000000004007210 */ /* 0x001fc80007ffe003 */
[----:B------:R-:W-:-:S04]  /*2650*/  IADD3 R0, PT, PT, R6, R0, R5 ;  /* 0x0000000006007210 */ /* 0x000fc80007ffe005 */
[----:B-1----:R-:W-:-:S05]  /*2660*/  IADD3 R0, PT, PT, R8, R0, R7 ;  /* 0x0000000008007210 */ /* 0x002fca0007ffe007 */
[----:B--2---:R-:W-:Y:S01]  /*2670*/  IMAD.IADD R3, R0, 0x1, R9 ;  /* 0x0000000100037824 */ /* 0x004fe200078e0209 */
[----:B------:R-:W-:Y:S06]  /*2680*/  BRA `(.L_x_17) ;  /* 0x0000001000a87947 */ /* 0x000fec0003800000 */
.L_x_43:
        /* <DEDUP_REMOVED lines=16> */
[----:B------:R-:W1:Y:S02]  /*2790*/  SHFL.DOWN PT, R2, R3, 0x2, R7 ;  /* 0x0840000003027989 */ /* 0x000e6400000e0007 */
[----:B-1----:R-:W-:Y:S02]  /*27a0*/  SEL R2, R2, RZ, !P0 ;  /* 0x000000ff02027207 */ /* 0x002fe40004000000 */
[----:B------:R-:W-:-:S03]  /*27b0*/  ISETP.GT.AND P0, PT, R8, R7, PT ;  /* 0x000000070800720c */ /* 0x000fc60003f04270 */
[----:B------:R-:W-:Y:S01]  /*27c0*/  IMAD.IADD R2, R3, 0x1, R2 ;  /* 0x0000000103027824 */ /* 0x000fe200078e0202 */
[----:B------:R-:W-:-:S04]  /*27d0*/  @!P1 SHF.R.U32.HI R3, RZ, 0x3, R9 ;  /* 0x00000003ff039819 */ /* 0x000fc80000011609 */
[----:B------:R-:W1:Y:S02]  /*27e0*/  SHFL.DOWN PT, R4, R2, 0x4, R7 ;  /* 0x0880000002047989 */ /* 0x000e6400000e0007 */
[----:B-1----:R-:W-:Y:S01]  /*27f0*/  SEL R5, R4, RZ, !P0 ;  /* 0x000000ff04057207 */ /* 0x002fe20004000000 */
[C---:B------:R-:W-:Y:S02]  /*2800*/  VIADD R4, R6.reuse, 0x8 ;  /* 0x0000000806047836 */ /* 0x040fe40000000000 */
[----:B------:R-:W-:Y:S02]  /*2810*/  VIADD R6, R6, 0x10 ;  /* 0x0000001006067836 */ /* 0x000fe40000000000 */
[----:B------:R-:W-:Y:S01]  /*2820*/  IMAD.IADD R5, R2, 0x1, R5 ;  /* 0x0000000102057824 */ /* 0x000fe200078e0205 */
[----:B------:R-:W-:Y:S02]  /*2830*/  ISETP.GT.AND P0, PT, R4, R7, PT ;  /* 0x000000070400720c */ /* 0x000fe40003f04270 */
[----:B------:R-:W-:-:S02]  /*2840*/  @!P1 MOV R4, 0x400 ;  /* 0x0000040000049802 */ /* 0x000fc40000000f00 */
[----:B------:R-:W1:Y:S02]  /*2850*/  SHFL.DOWN PT, R0, R5, 0x8, R7 ;  /* 0x0900000005007989 */ /* 0x000e6400000e0007 */
[----:B0-----:R-:W-:Y:S02]  /*2860*/  @!P1 LEA R11, R11, R4, 0x18 ;  /* 0x000000040b0b9211 */ /* 0x001fe400078ec0ff */
[----:B------:R-:W-:-:S05]  /*2870*/  @!P1 LOP3.LUT R4, R3, 0x7c, RZ, 0xc0, !PT ;  /* 0x0000007c03049812 */ /* 0x000fca00078ec0ff */
[----:B------:R-:W-:Y:S01]  /*2880*/  @!P1 IMAD.IADD R4, R4, 0x1, R11 ;  /* 0x0000000104049824 */ /* 0x000fe200078e020b */
[----:B-1----:R-:W-:Y:S02]  /*2890*/  SEL R0, R0, RZ, !P0 ;  /* 0x000000ff00007207 */ /* 0x002fe40004000000 */
        /* <DEDUP_REMOVED lines=15> */
[----:B-1----:R-:W0:Y:S04]  /*2990*/  LDS.128 R4, [UR4+0x10] ;  /* 0x00001004ff047984 */ /* 0x002e280008000c00 */
        /* <DEDUP_REMOVED lines=18> */
.L_x_30:
[----:B------:R-:W0:Y:S01]  /*2ac0*/  S2R R0, SR_TID.X ;  /* 0x0000000000007919 */ /* 0x000e220000002100 */
[----:B------:R-:W0:Y:S02]  /*2ad0*/  LDC.64 R2, c[0x0][0x380] ;  /* 0x0000e000ff027b82 */ /* 0x000e240000000a00 */
[----:B0-----:R-:W-:-:S05]  /*2ae0*/  IMAD.WIDE.U32 R2, R0, 0x4, R2 ;  /* 0x0000000400027825 */ /* 0x001fca00078e0002 */
[----:B------:R-:W2:Y:S04]  /*2af0*/  LDG.E.CONSTANT R19, desc[UR6][R2.64] ;  /* 0x0000000602137981 */ /* 0x000ea8000c1e9900 */
[----:B------:R-:W2:Y:S04]  /*2b00*/  LDG.E.CONSTANT R4, desc[UR6][R2.64+0x400] ;  /* 0x0004000602047981 */ /* 0x000ea8000c1e9900 */
[----:B------:R-:W2:Y:S04]  /*2b10*/  LDG.E.CONSTANT R5, desc[UR6][R2.64+0x800] ;  /* 0x0008000602057981 */ /* 0x000ea8000c1e9900 */
[----:B------:R-:W3:Y:S04]  /*2b20*/  LDG.E.CONSTANT R6, desc[UR6][R2.64+0xc00] ;  /* 0x000c000602067981 */ /* 0x000ee8000c1e9900 */
[----:B------:R-:W3:Y:S04]  /*2b30*/  LDG.E.CONSTANT R7, desc[UR6][R2.64+0x1000] ;  /* 0x0010000602077981 */ /* 0x000ee8000c1e9900 */
[----:B------:R-:W4:Y:S04]  /*2b40*/  LDG.E.CONSTANT R8, desc[UR6][R2.64+0x1400] ;  /* 0x0014000602087981 */ /* 0x000f28000c1e9900 */
[----:B------:R-:W4:Y:S04]  /*2b50*/  LDG.E.CONSTANT R9, desc[UR6][R2.64+0x1800] ;  /* 0x0018000602097981 */ /* 0x000f28000c1e9900 */
[----:B------:R-:W5:Y:S04]  /*2b60*/  LDG.E.CONSTANT R10, desc[UR6][R2.64+0x1c00] ;  /* 0x001c0006020a7981 */ /* 0x000f68000c1e9900 */
[----:B------:R-:W5:Y:S04]  /*2b70*/  LDG.E.CONSTANT R11, desc[UR6][R2.64+0x2000] ;  /* 0x00200006020b7981 */ /* 0x000f68000c1e9900 */
[----:B------:R-:W5:Y:S04]  /*2b80*/  LDG.E.CONSTANT R12, desc[UR6][R2.64+0x2400] ;  /* 0x00240006020c7981 */ /* 0x000f68000c1e9900 */
[----:B------:R-:W5:Y:S04]  /*2b90*/  LDG.E.CONSTANT R13, desc[UR6][R2.64+0x2800] ;  /* 0x00280006020d7981 */ /* 0x000f68000c1e9900 */
[----:B------:R-:W5:Y:S04]  /*2ba0*/  LDG.E.CONSTANT R14, desc[UR6][R2.64+0x2c00] ;  /* 0x002c0006020e7981 */ /* 0x000f68000c1e9900 */
[----:B------:R-:W5:Y:S04]  /*2bb0*/  LDG.E.CONSTANT R15, desc[UR6][R2.64+0x3000] ;  /* 0x00300006020f7981 */ /* 0x000f68000c1e9900 */
[----:B------:R-:W5:Y:S04]  /*2bc0*/  LDG.E.CONSTANT R16, desc[UR6][R2.64+0x3400] ;  /* 0x0034000602107981 */ /* 0x000f68000c1e9900 */
[----:B------:R-:W5:Y:S04]  /*2bd0*/  LDG.E.CONSTANT R17, desc[UR6][R2.64+0x3800] ;  /* 0x0038000602117981 */ /* 0x000f68000c1e9900 */
[----:B------:R-:W5:Y:S01]  /*2be0*/  LDG.E.CONSTANT R18, desc[UR6][R2.64+0x3c00] ;  /* 0x003c000602127981 */ /* 0x000f62000c1e9900 */
[----:B------:R-:W-:-:S02]  /*2bf0*/  ISETP.GE.U32.AND P0, PT, R20, 0x2000, PT ;  /* 0x000020001400780c */ /* 0x000fc40003f06070 */
[----:B--2---:R-:W-:-:S04]  /*2c00*/  IADD3 R4, PT, PT, R5, R4, R19 ;  /* 0x0000000405047210 */ /* 0x004fc80007ffe013 */
[----:B---3--:R-:W-:-:S04]  /*2c10*/  IADD3 R4, PT, PT, R7, R6, R4 ;  /* 0x0000000607047210 */ /* 0x008fc80007ffe004 */
[----:B----4-:R-:W-:-:S04]  /*2c20*/  IADD3 R4, PT, PT, R9, R8, R4 ;  /* 0x0000000809047210 */ /* 0x010fc80007ffe004 */
[----:B-----5:R-:W-:Y:S01]  /*2c30*/  IADD3 R4, PT, PT, R11, R10, R4 ;  /* 0x0000000a0b047210 */ /* 0x020fe20007ffe004 */
[----:B------:R-:W-:-:S03]  /*2c40*/  IMAD.MOV.U32 R11, RZ, RZ, 0x1000 ;  /* 0x00001000ff0b7424 */ /* 0x000fc600078e00ff */
[----:B------:R-:W-:-:S04]  /*2c50*/  IADD3 R4, PT, PT, R13, R12, R4 ;  /* 0x0000000c0d047210 */ /* 0x000fc80007ffe004 */
[----:B------:R-:W-:-:S04]  /*2c60*/  IADD3 R4, PT, PT, R15, R14, R4 ;  /* 0x0000000e0f047210 */ /* 0x000fc80007ffe004 */
[----:B------:R-:W-:-:S05]  /*2c70*/  IADD3 R17, PT, PT, R17, R16, R4 ;  /* 0x0000001011117210 */ /* 0x000fca0007ffe004 */
[----:B------:R-:W-:Y:S01]  /*2c80*/  IMAD.IADD R8, R18, 0x1, R17 ;  /* 0x0000000112087824 */ /* 0x000fe200078e0211 */
[----:B------:R-:W-:Y:S06]  /*2c90*/  @!P0 BRA `(.L_x_44) ;  /* 0x00000000008c8947 */ /* 0x000fec0003800000 */
[----:B------:R-:W0:Y:S01]  /*2ca0*/  LDC R7, c[0x0][0x390] ;  /* 0x0000e400ff077b82 */ /* 0x000e220000000800 */
[----:B------:R-:W-:Y:S02]  /*2cb0*/  VIADD R6, R20, 0xfffff000 ;  /* 0xfffff00014067836 */ /* 0x000fe40000000000 */
[----:B------:R-:W-:-:S07]  /*2cc0*/  IMAD.MOV.U32 R11, RZ, RZ, 0x1000 ;  /* 0x00001000ff0b7424 */ /* 0x000fce00078e00ff */
.L_x_46:
[----:B------:R-:W-:-:S05]  /*2cd0*/  IMAD.WIDE R4, R11, 0x4, R2 ;  /* 0x000000040b047825 */ /* 0x000fca00078e0202 */
        /* <DEDUP_REMOVED lines=16> */
[----:B--2---:R-:W-:-:S04]  /*2de0*/  IADD3 R18, PT, PT, R18, R19, R8 ;  /* 0x0000001312127210 */ /* 0x004fc80007ffe008 */
[----:B---3--:R-:W-:Y:S01]  /*2df0*/  IADD3 R18, PT, PT, R21, R20, R18 ;  /* 0x0000001415127210 */ /* 0x008fe20007ffe012 */
[----:B0-----:R-:W-:-:S04]  /*2e00*/  IMAD.MOV.U32 R20, RZ, RZ, R7 ;  /* 0x000000ffff147224 */ /* 0x001fc800078e0007 */
[----:B------:R-:W-:Y:S01]  /*2e10*/  IMAD.IADD R8, R20, 0x1, -R11 ;  /* 0x0000000114087824 */ /* 0x000fe200078e0a0b */
[----:B----4-:R-:W-:-:S04]  /*2e20*/  IADD3 R18, PT, PT, R23, R22, R18 ;  /* 0x0000001617127210 */ /* 0x010fc80007ffe012 */
[----:B------:R-:W-:Y:S02]  /*2e30*/  ISETP.GE.AND P0, PT, R8, 0x1000, PT ;  /* 0x000010000800780c */ /* 0x000fe40003f06270 */
[----:B-----5:R-:W-:-:S04]  /*2e40*/  IADD3 R18, PT, PT, R25, R24, R18 ;  /* 0x0000001819127210 */ /* 0x020fc80007ffe012 */
[----:B------:R-:W-:-:S04]  /*2e50*/  IADD3 R14, PT, PT, R14, R17, R18 ;  /* 0x000000110e0e7210 */ /* 0x000fc80007ffe012 */
[----:B------:R-:W-:-:S04]  /*2e60*/  IADD3 R12, PT, PT, R15, R12, R14 ;  /* 0x0000000c0f0c7210 */ /* 0x000fc80007ffe00e */
[----:B------:R-:W-:-:S04]  /*2e70*/  IADD3 R10, PT, PT, R10, R13, R12 ;  /* 0x0000000d0a0a7210 */ /* 0x000fc80007ffe00c */
[----:B------:R-:W-:Y:S01]  /*2e80*/  IADD3 R8, PT, PT, R16, R9, R10 ;  /* 0x0000000910087210 */ /* 0x000fe20007ffe00a */
[----:B------:R-:W-:Y:S06]  /*2e90*/  @!P0 BRA `(.L_x_45) ;  /* 0x0000000400fc8947 */ /* 0x000fec0003800000 */
[----:B------:R-:W-:-:S05]  /*2ea0*/  VIADD R11, R11, 0x1000 ;  /* 0x000010000b0b7836 */ /* 0x000fca0000000000 */
[----:B------:R-:W-:-:S13]  /*2eb0*/  ISETP.GT.AND P0, PT, R11, R6, PT ;  /* 0x000000060b00720c */ /* 0x000fda0003f04270 */
[----:B------:R-:W-:Y:S05]  /*2ec0*/  @!P0 BRA `(.L_x_46) ;  /* 0xfffffffc00808947 */ /* 0x000fea000383ffff */
.L_x_44:
        /* <DEDUP_REMOVED lines=20> */
.L_x_50:
        /* <DEDUP_REMOVED lines=8> */
.L_x_49:
[----:B------:R-:W-:Y:S05]  /*3090*/  BSYNC.RECONVERGENT B2 ;  /* 0x0000000000027941 */ /* 0x000fea0003800200 */
.L_x_48:
        /* <DEDUP_REMOVED lines=16> */
.L_x_53:
        /* <DEDUP_REMOVED lines=20> */
[----:B------:R-:W5:Y:S04]  /*32e0*/  LDG.E.CONSTANT R22, desc[UR6][R2.64+0x2400] ;  /* 0x0024000602167981 */ /* 0x000f68000c1e9900 */
[----:B------:R0:W5:Y:S04]  /*32f0*/  LDG.E.CONSTANT R5, desc[UR6][R4.64] ;  /* 0x0000000604057981 */ /* 0x000168000c1e9900 */
        /* <DEDUP_REMOVED lines=17> */
.L_x_52:
[----:B------:R-:W-:Y:S05]  /*3410*/  BSYNC.RECONVERGENT B2 ;  /* 0x0000000000027941 */ /* 0x000fea0003800200 */
.L_x_51:
        /* <DEDUP_REMOVED lines=10> */
[----:B------:R-:W5:Y:S01]  /*34c0*/  LDG.E.CONSTANT R16, desc[UR6][R2.64+0x1400] ;  /* 0x0014000602107981 */ /* 0x000f62000c1e9900 */
[----:B0-----:R-:W-:-:S04]  /*34d0*/  IMAD.WIDE.U32 R4, R11, 0x4, R6 ;  /* 0x000000040b047825 */ /* 0x001fc800078e0006 */
[----:B------:R-:W-:Y:S02]  /*34e0*/  IMAD.WIDE.U32 R6, R13, 0x4, R6 ;  /* 0x000000040d067825 */ /* 0x000fe400078e0006 */
[----:B------:R0:W2:Y:S04]  /*34f0*/  LDG.E.CONSTANT R5, desc[UR6][R4.64] ;  /* 0x0000000604057981 */ /* 0x0000a8000c1e9900 */
[----:B------:R1:W3:Y:S04]  /*3500*/  LDG.E.CONSTANT R13, desc[UR6][R2.64] ;  /* 0x00000006020d7981 */ /* 0x0002e8000c1e9900 */
[----:B------:R-:W4:Y:S01]  /*3510*/  LDG.E.CONSTANT R7, desc[UR6][R6.64] ;  /* 0x0000000606077981 */ /* 0x000f22000c1e9900 */
[----:B0-----:R-:W-:Y:S01]  /*3520*/  IADD3 R4, P1, PT, R2, 0x2000, RZ ;  /* 0x0000200002047810 */ /* 0x001fe20007f3e0ff */
[----:B------:R-:W-:Y:S01]  /*3530*/  VIADD R10, R10, 0x800 ;  /* 0x000008000a0a7836 */ /* 0x000fe20000000000 */
[----:B------:R-:W-:Y:S01]  /*3540*/  PLOP3.LUT P0, PT, PT, PT, PT, 0x8, 0x80 ;  /* 0x000000000080781c */ /* 0x000fe20003f0e170 */
[----:B------:R-:W-:-:S02]  /*3550*/  VIADD R11, R11, 0x800 ;  /* 0x000008000b0b7836 */ /* 0x000fc40000000000 */
[----:B-1----:R-:W-:Y:S01]  /*3560*/  IMAD.MOV.U32 R2, RZ, RZ, R4 ;  /* 0x000000ffff027224 */ /* 0x002fe200078e0004 */
[----:B--2---:R-:W-:-:S04]  /*3570*/  IADD3 R12, PT, PT, R12, R5, R8 ;  /* 0x000000050c0c7210 */ /* 0x004fc80007ffe008 */
[----:B---3--:R-:W-:Y:S01]  /*3580*/  IADD3 R12, PT, PT, R14, R13, R12 ;  /* 0x0000000d0e0c7210 */ /* 0x008fe20007ffe00c */
[----:B------:R-:W-:-:S03]  /*3590*/  IMAD.X R5, RZ, RZ, R3, P1 ;  /* 0x000000ffff057224 */ /* 0x000fc600008e0603 */
[----:B----4-:R-:W-:Y:S01]  /*35a0*/  IADD3 R12, PT, PT, R15, R7, R12 ;  /* 0x000000070f0c7210 */ /* 0x010fe20007ffe00c */
[----:B------:R-:W-:-:S03]  /*35b0*/  IMAD.MOV.U32 R3, RZ, RZ, R5 ;  /* 0x000000ffff037224 */ /* 0x000fc600078e0005 */
[----:B-----5:R-:W-:-:S07]  /*35c0*/  IADD3 R8, PT, PT, R16, R17, R12 ;  /* 0x0000001110087210 */ /* 0x020fce0007ffe00c */
.L_x_55:
[----:B------:R-:W-:Y:S05]  /*35d0*/  BSYNC.RECONVERGENT B2 ;  /* 0x0000000000027941 */ /* 0x000fea0003800200 */
.L_x_54:
        /* <DEDUP_REMOVED lines=10> */
.L_x_47:
[----:B------:R-:W-:Y:S05]  /*3680*/  BSYNC.RECONVERGENT B1 ;  /* 0x0000000000017941 */ /* 0x000fea0003800200 */
.L_x_45:
[----:B------:R-:W0:Y:S01]  /*3690*/  S2R R9, SR_LANEID ;  /* 0x0000000000097919 */ /* 0x000e220000000000 */
[----:B------:R-:W1:Y:S01]  /*36a0*/  SHFL.DOWN PT, R2, R8, 0x1, 0x1f ;  /* 0x08201f0008027f89 */ /* 0x000e6200000e0000 */
[C---:B0-----:R-:W-:Y:S02]  /*36b0*/  ISETP.GT.AND P0, PT, R9.reuse, 0x1e, PT ;  /* 0x0000001e0900780c */ /* 0x041fe40003f04270 */
[C---:B------:R-:W-:Y:S02]  /*36c0*/  ISETP.NE.AND P1, PT, R9.reuse, RZ, PT ;  /* 0x000000ff0900720c */ /* 0x040fe40003f25270 */
        /* <DEDUP_REMOVED lines=37> */
[----:B0-----:R-:W-:-:S07]  /*3920*/  IMAD.IADD R3, R0, 0x1, R9 ;  /* 0x0000000100037824 */ /* 0x001fce00078e0209 */
.L_x_17:
[----:B------:R-:W-:Y:S05]  /*3930*/  BSYNC.RECONVERGENT B0 ;  /* 0x0000000000007941 */ /* 0x000fea0003800200 */
.L_x_1:
[----:B------:R-:W-:Y:S05]  /*3940*/  @P0 EXIT ;  /* 0x000000000000094d */ /* 0x000fea0003800000 */
[----:B-1----:R-:W1:Y:S01]  /*3950*/  LDC.64 R4, c[0x0][0x388] ;  /* 0x0000e200ff047b82 */ /* 0x002e620000000a00 */
[----:B------:R-:W0:Y:S02]  /*3960*/  LDCU UR4, c[0x0][0x398] ;  /* 0x00007300ff0477ac */ /* 0x000e240008000800 */
[----:B0-234-:R-:W-:-:S05]  /*3970*/  VIADD R3, R3, UR4 ;  /* 0x0000000403037c36 */ /* 0x01dfca0008000000 */
[----:B-1----:R-:W-:Y:S01]  /*3980*/  STG.E desc[UR6][R4.64], R3 ;  /* 0x0000000304007986 */ /* 0x002fe2000c101906 */
[----:B------:R-:W-:Y:S05]  /*3990*/  EXIT ;  /* 0x000000000000794d */ /* 0x000fea0003800000 */
.L_x_56:
[----:B------:R-:W-:-:S00]  /*39a0*/  BRA `(.L_x_56) ;  /* 0xfffffffc00fc7947 */ /* 0x000fc0000383ffff */
[----:B------:R-:W-:-:S00]  /*39b0*/  NOP ;  /* 0x0000000000007918 */ /* 0x000fc00000000000 */
        /* <DEDUP_REMOVED lines=12> */
.L_x_521:


//--------------------- .text._ZN3cub18CUB_300001_SM_10006detail6reduce18DeviceReduceKernelINS2_10policy_hubIiyN4cuda3std3__44plusIiEEE10Policy1000EN6thrust24THRUST_300001_SM_1000_NS10device_ptrIiEEyS9_iNS7_10__identityEEEvT0_PT3_T1_NS0_13GridEvenShareISK_EET2_T4_ --------------------------
	.section	.text._ZN3cub18CUB_300001_SM_10006detail6reduce18DeviceReduceKernelINS2_10policy_hubIiyN4cuda3std3__44plusIiEEE10Policy1000EN6thrust24THRUST_300001_SM_1000_NS10device_ptrIiEEyS9_iNS7_10__identityEEEvT0_PT3_T1_NS0_13GridEvenShareISK_EET2_T4_,"ax",@progbits
	.align	128
        .global         _ZN3cub18CUB_300001_SM_10006detail6reduce18DeviceReduceKernelINS2_10policy_hubIiyN4cuda3std3__44plusIiEEE10Policy1000EN6thrust24THRUST_300001_SM_1000_NS10device_ptrIiEEyS9_iNS7_10__identityEEEvT0_PT3_T1_NS0_13GridEvenShareISK_EET2_T4_
        .type           _ZN3cub18CUB_300001_SM_10006detail6reduce18DeviceReduceKernelINS2_10policy_hubIiyN4cuda3std3__44plusIiEEE10Policy1000EN6thrust24THRUST_300001_SM_1000_NS10device_ptrIiEEyS9_iNS7_10__identityEEEvT0_PT3_T1_NS0_13GridEvenShareISK_EET2_T4_,@function
        .size           _ZN3cub18CUB_300001_SM_10006detail6reduce18DeviceReduceKernelINS2_10policy_hubIiyN4cuda3std3__44plusIiEEE10Policy1000EN6thrust24THRUST_300001_SM_1000_NS10device_ptrIiEEyS9_iNS7_10__identityEEEvT0_PT3_T1_NS0_13GridEvenShareISK_EET2_T4_,(.L_x_522 - _ZN3cub18CUB_300001_SM_10006detail6reduce18DeviceReduceKernelINS2_10policy_hubIiyN4cuda3std3__44plusIiEEE10Policy1000EN6thrust24THRUST_300001_SM_1000_NS10device_ptrIiEEyS9_iNS7_10__identityEEEvT0_PT3_T1_NS0_13GridEvenShareISK_EET2_T4_)
        .other          _ZN3cub18CUB_300001_SM_10006detail6reduce18DeviceReduceKernelINS2_10policy_hubIiyN4cuda3std3__44plusIiEEE10Policy1000EN6thrust24THRUST_300001_SM_1000_NS10device_ptrIiEEyS9_iNS7_10__identityEEEvT0_PT3_T1_NS0_13GridEvenShareISK_EET2_T4_,@"STO_CUDA_ENTRY STV_DEFAULT"
_ZN3cub18CUB_300001_SM_10006detail6reduce18DeviceReduceKernelINS2_10policy_hubIiyN4cuda3std3__44plusIiEEE10Policy1000EN6thrust24THRUST_300001_SM_1000_NS10device_ptrIiEEyS9_iNS7_10__identityEEEvT0_PT3_T1_NS0_13GridEvenShareISK_EET2_T4_:
.text._ZN3cub18CUB_300001_SM_10006detail6reduce18DeviceReduceKernelINS2_10policy_hubIiyN4cuda3std3__44plusIiEEE10Policy1000EN6thrust24THRUST_300001_SM_1000_NS10device_ptrIiEEyS9_iNS7_10__identityEEEvT0_PT3_T1_NS0_13GridEvenShareISK_EET2_T4_:
[----:B------:R-:W-:Y:S08]  /*0000*/  LDC R1, c[0x0][0x37c] ;  /* 0x0000df00ff017b82 */ /* 0x000ff00000000800 */
[----:B------:R-:W0:Y:S01]  /*0010*/  S2UR UR16, SR_CTAID.X ;  /* 0x00000000001079c3 */ /* 0x000e220000002500 */
[----:B------:R-:W1:Y:S01]  /*0020*/  LDCU.64 UR8, c[0x0][0x3b8] ;  /* 0x00007700ff0877ac */ /* 0x000e620008000a00 */
[----:B------:R-:W-:Y:S01]  /*0030*/  BSSY.RECONVERGENT B0, `(.L_x_57) ;  /* 0x0000201000007945 */ /* 0x000fe20003800200 */
[----:B------:R-:W2:Y:S01]  /*0040*/  LDCU UR5, c[0x0][0x3c0] ;  /* 0x00007800ff0577ac */ /* 0x000ea20008000800 */
[----:B------:R-:W3:Y:S01]  /*0050*/  LDCU.64 UR14, c[0x0][0x358] ;  /* 0x00006b00ff0e77ac */ /* 0x000ee20008000a00 */
[----:B-1----:R-:W-:-:S02]  /*0060*/  IMAD.U32 R2, RZ, RZ, UR8 ;  /* 0x00000008ff027e24 */ /* 0x002fc4000f8e00ff */
[----:B------:R-:W-:Y:S01]  /*0070*/  IMAD.U32 R3, RZ, RZ, UR9 ;  /* 0x00000009ff037e24 */ /* 0x000fe2000f8e00ff */
[----:B--2---:R-:W-:Y:S02]  /*0080*/  USHF.L.U32 UR5, UR5, 0xc, URZ ;  /* 0x0000000c05057899 */ /* 0x004fe400080006ff */
[----:B0-----:R-:W-:Y:S02]  /*0090*/  USHF.L.U32 UR7, UR16, 0xc, URZ ;  /* 0x0000000c10077899 */ /* 0x001fe400080006ff */
[----:B------:R-:W-:-:S04]  /*00a0*/  USHF.R.S32.HI UR4, URZ, 0x1f, UR5 ;  /* 0x0000001fff047899 */ /* 0x000fc80008011405 */
[----:B------:R-:W-:-:S04]  /*00b0*/  IADD3 R23, P1, PT, R2, -UR7, RZ ;  /* 0x8000000702177c10 */ /* 0x000fc8000ff3e0ff */
[----:B------:R-:W-:Y:S02]  /*00c0*/  ISETP.GT.U32.AND P0, PT, R23, 0xfff, PT ;  /* 0x00000fff1700780c */ /* 0x000fe40003f04070 */
[----:B------:R-:W-:-:S04]  /*00d0*/  IADD3.X R22, PT, PT, R3, -0x1, RZ, P1, !PT ;  /* 0xffffffff03167810 */ /* 0x000fc80000ffe4ff */
[----:B------:R-:W-:-:S13]  /*00e0*/  ISETP.GT.U32.AND.EX P0, PT, R22, RZ, PT, P0 ;  /* 0x000000ff1600720c */ /* 0x000fda0003f04100 */
[----:B---3--:R-:W-:Y:S05]  /*00f0*/  @P0 BRA `(.L_x_58) ;  /* 0x0000000c00ac0947 */ /* 0x008fea0003800000 */
[----:B------:R-:W0:Y:S01]  /*0100*/  S2R R3, SR_TID.X ;  /* 0x0000000000037919 */ /* 0x000e220000002100 */
[----:B------:R-:W-:Y:S01]  /*0110*/  VIADD R0, R2, -UR7 ;  /* 0x8000000702007c36 */ /* 0x000fe20008000000 */
[----:B------:R-:W-:Y:S01]  /*0120*/  BSSY.RECONVERGENT B1, `(.L_x_59) ;  /* 0x000000a000017945 */ /* 0x000fe20003800200 */
[----:B------:R-:W-:-:S03]  /*0130*/  IMAD.MOV.U32 R4, RZ, RZ, RZ ;  /* 0x000000ffff047224 */ /* 0x000fc600078e00ff */
[----:B0-----:R-:W-:Y:S01]  /*0140*/  ISETP.GE.AND P0, PT, R3, R0, PT ;  /* 0x000000000300720c */ /* 0x001fe20003f06270 */
[----:B------:R-:W-:-:S12]  /*0150*/  IMAD.MOV.U32 R5, RZ, RZ, R3 ;  /* 0x000000ffff057224 */ /* 0x000fd800078e0003 */
[----:B------:R-:W-:Y:S05]  /*0160*/  @P0 BRA `(.L_x_60) ;  /* 0x0000000000140947 */ /* 0x000fea0003800000 */
[----:B------:R-:W0:Y:S01]  /*0170*/  LDC.64 R6, c[0x0][0x380] ;  /* 0x0000e000ff067b82 */ /* 0x000e220000000a00 */
[----:B------:R-:W-:-:S04]  /*0180*/  VIADD R5, R3, UR7 ;  /* 0x0000000703057c36 */ /* 0x000fc80008000000 */
[----:B0-----:R-:W-:-:S05]  /*0190*/  IMAD.WIDE.U32 R6, R5, 0x4, R6 ;  /* 0x0000000405067825 */ /* 0x001fca00078e0006 */
[----:B------:R0:W5:Y:S01]  /*01a0*/  LDG.E R4, desc[UR14][R6.64] ;  /* 0x0000000e06047981 */ /* 0x000162000c1e1900 */
[----:B------:R-:W-:-:S07]  /*01b0*/  VIADD R5, R3, 0x100 ;  /* 0x0000010003057836 */ /* 0x000fce0000000000 */
.L_x_60:
[----:B------:R-:W-:Y:S05]  /*01c0*/  BSYNC.RECONVERGENT B1 ;  /* 0x0000000000017941 */ /* 0x000fea0003800200 */
.L_x_59:
[----:B------:R-:W-:Y:S01]  /*01d0*/  ISETP.GE.AND P0, PT, R5, R0, PT ;  /* 0x000000000500720c */ /* 0x000fe20003f06270 */
[----:B------:R-:W-:-:S12]  /*01e0*/  BSSY.RECONVERGENT B1, `(.L_x_61) ;  /* 0x000006c000017945 */ /* 0x000fd80003800200 */
[----:B------:R-:W-:Y:S05]  /*01f0*/  @P0 BRA `(.L_x_62) ;  /* 0x0000000400a80947 */ /* 0x000fea0003800000 */
[----:B0-----:R-:W-:Y:S01]  /*0200*/  LOP3.LUT R7, RZ, R5, RZ, 0x33, !PT ;  /* 0x00000005ff077212 */ /* 0x001fe200078e33ff */
[----:B------:R-:W-:Y:S03]  /*0210*/  BSSY.RECONVERGENT B2, `(.L_x_63) ;  /* 0x0000030000027945 */ /* 0x000fe60003800200 */
[----:B------:R-:W-:-:S04]  /*0220*/  IADD3 R7, PT, PT, R2, -UR7, R7 ;  /* 0x8000000702077c10 */ /* 0x000fc8000fffe007 */
[C---:B------:R-:W-:Y:S02]  /*0230*/  ISETP.GE.U32.AND P1, PT, R7.reuse, 0xf00, PT ;  /* 0x00000f000700780c */ /* 0x040fe40003f26070 */
[----:B------:R-:W-:-:S04]  /*0240*/  LEA.HI R2, R7, 0x1, RZ, 0x18 ;  /* 0x0000000107027811 */ /* 0x000fc800078fc0ff */
[----:B------:R-:W-:-:S04]  /*0250*/  LOP3.LUT R21, R2, 0xf, RZ, 0xc0, !PT ;  /* 0x0000000f02157812 */ /* 0x000fc800078ec0ff */
[----:B------:R-:W-:-:S03]  /*0260*/  ISETP.NE.AND P0, PT, R21, RZ, PT ;  /* 0x000000ff1500720c */ /* 0x000fc60003f05270 */
[----:B------:R-:W-:Y:S10]  /*0270*/  @!P1 BRA `(.L_x_64) ;  /* 0x0000000000a49947 */ /* 0x000ff40003800000 */
[----:B------:R-:W0:Y:S01]  /*0280*/  LDCU.64 UR8, c[0x0][0x380] ;  /* 0x00007000ff0877ac */ /* 0x000e220008000a00 */
[----:B------:R-:W-:Y:S01]  /*0290*/  IMAD.WIDE.U32 R6, R5, 0x4, RZ ;  /* 0x0000000405067825 */ /* 0x000fe200078e00ff */
[----:B------:R-:W-:Y:S01]  /*02a0*/  LOP3.LUT R8, R2, 0x1fffff0, RZ, 0xc0, !PT ;  /* 0x01fffff002087812 */ /* 0x000fe200078ec0ff */
[----:B------:R-:W-:-:S04]  /*02b0*/  UIMAD.WIDE.U32 UR4, UR16, 0x4000, URZ ;  /* 0x00004000100478a5 */ /* 0x000fc8000f8e00ff */
[----:B------:R-:W-:Y:S02]  /*02c0*/  IMAD.MOV R8, RZ, RZ, -R8 ;  /* 0x000000ffff087224 */ /* 0x000fe400078e0a08 */
[----:B------:R-:W-:Y:S02]  /*02d0*/  LOP3.LUT R14, R6, UR4, RZ, 0xfc, !PT ;  /* 0x00000004060e7c12 */ /* 0x000fe4000f8efcff */
[----:B------:R-:W-:Y:S02]  /*02e0*/  LOP3.LUT R7, R7, UR5, RZ, 0xfc, !PT ;  /* 0x0000000507077c12 */ /* 0x000fe4000f8efcff */
[----:B0-----:R-:W-:-:S04]  /*02f0*/  IADD3 R14, P1, PT, R14, UR8, RZ ;  /* 0x000000080e0e7c10 */ /* 0x001fc8000ff3e0ff */
[----:B------:R-:W-:-:S04]  /*0300*/  IADD3 R14, P2, PT, R14, 0x2000, RZ ;  /* 0x000020000e0e7810 */ /* 0x000fc80007f5e0ff */
[----:B------:R-:W-:-:S09]  /*0310*/  IADD3.X R7, PT, PT, RZ, UR9, R7, P2, P1 ;  /* 0x00000009ff077c10 */ /* 0x000fd200097e2407 */
.L_x_65:
[----:B------:R-:W-:-:S05]  /*0320*/  IMAD.MOV.U32 R6, RZ, RZ, R14 ;  /* 0x000000ffff067224 */ /* 0x000fca00078e000e */
[----:B------:R-:W2:Y:S04]  /*0330*/  LDG.E R15, desc[UR14][R6.64+-0x2000] ;  /* 0xffe0000e060f7981 */ /* 0x000ea8000c1e1900 */
[----:B------:R-:W2:Y:S04]  /*0340*/  LDG.E R16, desc[UR14][R6.64+-0x1c00] ;  /* 0xffe4000e06107981 */ /* 0x000ea8000c1e1900 */
[----:B------:R-:W3:Y:S04]  /*0350*/  LDG.E R18, desc[UR14][R6.64+-0x1800] ;  /* 0xffe8000e06127981 */ /* 0x000ee8000c1e1900 */
[----:B------:R-:W3:Y:S04]  /*0360*/  LDG.E R17, desc[UR14][R6.64+-0x1400] ;  /* 0xffec000e06117981 */ /* 0x000ee8000c1e1900 */
[----:B------:R-:W4:Y:S04]  /*0370*/  LDG.E R20, desc[UR14][R6.64+-0x1000] ;  /* 0xfff0000e06147981 */ /* 0x000f28000c1e1900 */
        /* <DEDUP_REMOVED lines=10> */
[----:B------:R0:W4:Y:S01]  /*0420*/  LDG.E R10, desc[UR14][R6.64+0x1c00] ;  /* 0x001c000e060a7981 */ /* 0x000122000c1e1900 */
[----:B------:R-:W-:-:S02]  /*0430*/  VIADD R8, R8, 0x10 ;  /* 0x0000001008087836 */ /* 0x000fc40000000000 */
[----:B------:R-:W-:-:S03]  /*0440*/  VIADD R5, R5, 0x1000 ;  /* 0x0000100005057836 */ /* 0x000fc60000000000 */
[----:B------:R-:W-:Y:S02]  /*0450*/  ISETP.NE.AND P1, PT, R8, RZ, PT ;  /* 0x000000ff0800720c */ /* 0x000fe40003f25270 */
[----:B--2--5:R-:W-:-:S04]  /*0460*/  IADD3 R15, PT, PT, R16, R15, R4 ;  /* 0x0000000f100f7210 */ /* 0x024fc80007ffe004 */
[----:B---3--:R-:W-:-:S04]  /*0470*/  IADD3 R15, PT, PT, R17, R18, R15 ;  /* 0x00000012110f7210 */ /* 0x008fc80007ffe00f */
[----:B----4-:R-:W-:-:S04]  /*0480*/  IADD3 R15, PT, PT, R19, R20, R15 ;  /* 0x00000014130f7210 */ /* 0x010fc80007ffe00f */
[----:B------:R-:W-:-:S04]  /*0490*/  IADD3 R15, PT, PT, R23, R22, R15 ;  /* 0x00000016170f7210 */ /* 0x000fc80007ffe00f */
[----:B------:R-:W-:-:S04]  /*04a0*/  IADD3 R15, PT, PT, R25, R24, R15 ;  /* 0x00000018190f7210 */ /* 0x000fc80007ffe00f */
[----:B------:R-:W-:Y:S02]  /*04b0*/  IADD3 R13, PT, PT, R13, R14, R15 ;  /* 0x0000000e0d0d7210 */ /* 0x000fe40007ffe00f */
[----:B------:R-:W-:-:S05]  /*04c0*/  IADD3 R14, P2, PT, R6, 0x4000, RZ ;  /* 0x00004000060e7810 */ /* 0x000fca0007f5e0ff */
[----:B0-----:R-:W-:Y:S01]  /*04d0*/  IMAD.X R7, RZ, RZ, R7, P2 ;  /* 0x000000ffff077224 */ /* 0x001fe200010e0607 */
[----:B------:R-:W-:-:S04]  /*04e0*/  IADD3 R9, PT, PT, R12, R9, R13 ;  /* 0x000000090c097210 */ /* 0x000fc80007ffe00d */
[----:B------:R-:W-:Y:S01]  /*04f0*/  IADD3 R4, PT, PT, R10, R11, R9 ;  /* 0x0000000b0a047210 */ /* 0x000fe20007ffe009 */
[----:B------:R-:W-:Y:S06]  /*0500*/  @P1 BRA `(.L_x_65) ;  /* 0xfffffffc00841947 */ /* 0x000fec000383ffff */
.L_x_64:
[----:B------:R-:W-:Y:S05]  /*0510*/  BSYNC.RECONVERGENT B2 ;  /* 0x0000000000027941 */ /* 0x000fea0003800200 */
.L_x_63:
[----:B------:R-:W-:Y:S05]  /*0520*/  @!P0 BRA `(.L_x_62) ;  /* 0x0000000000dc8947 */ /* 0x000fea0003800000 */
[----:B------:R-:W-:Y:S01]  /*0530*/  ISETP.GE.U32.AND P0, PT, R21, 0x8, PT ;  /* 0x000000081500780c */ /* 0x000fe20003f06070 */
[----:B------:R-:W-:Y:S01]  /*0540*/  BSSY.RECONVERGENT B2, `(.L_x_66) ;  /* 0x0000016000027945 */ /* 0x000fe20003800200 */
[----:B------:R-:W-:-:S04]  /*0550*/  LOP3.LUT R16, R2, 0x7, RZ, 0xc0, !PT ;  /* 0x0000000702107812 */ /* 0x000fc800078ec0ff */
[----:B------:R-:W-:-:S07]  /*0560*/  ISETP.NE.AND P1, PT, R16, RZ, PT ;  /* 0x000000ff1000720c */ /* 0x000fce0003f25270 */
[----:B------:R-:W-:Y:S06]  /*0570*/  @!P0 BRA `(.L_x_67) ;  /* 0x0000000000488947 */ /* 0x000fec0003800000 */
[----:B------:R-:W0:Y:S01]  /*0580*/  LDCU.64 UR4, c[0x0][0x380] ;  /* 0x00007000ff0477ac */ /* 0x000e220008000a00 */
[----:B------:R-:W-:-:S04]  /*0590*/  IADD3 R7, P0, PT, R5, UR7, RZ ;  /* 0x0000000705077c10 */ /* 0x000fc8000ff1e0ff */
[----:B------:R-:W-:Y:S02]  /*05a0*/  LEA.HI.X.SX32 R8, R5, RZ, 0x1, P0 ;  /* 0x000000ff05087211 */ /* 0x000fe400000f0eff */
[----:B0-----:R-:W-:-:S04]  /*05b0*/  LEA R6, P0, R7, UR4, 0x2 ;  /* 0x0000000407067c11 */ /* 0x001fc8000f8010ff */
[----:B------:R-:W-:-:S05]  /*05c0*/  LEA.HI.X R7, R7, UR5, R8, 0x2, P0 ;  /* 0x0000000507077c11 */ /* 0x000fca00080f1408 */
[----:B------:R-:W2:Y:S04]  /*05d0*/  LDG.E R9, desc[UR14][R6.64] ;  /* 0x0000000e06097981 */ /* 0x000ea8000c1e1900 */
[----:B------:R-:W2:Y:S04]  /*05e0*/  LDG.E R8, desc[UR14][R6.64+0x400] ;  /* 0x0004000e06087981 */ /* 0x000ea8000c1e1900 */
[----:B------:R-:W3:Y:S04]  /*05f0*/  LDG.E R11, desc[UR14][R6.64+0x800] ;  /* 0x0008000e060b7981 */ /* 0x000ee8000c1e1900 */
[----:B------:R-:W3:Y:S04]  /*0600*/  LDG.E R10, desc[UR14][R6.64+0xc00] ;  /* 0x000c000e060a7981 */ /* 0x000ee8000c1e1900 */
[----:B------:R-:W4:Y:S04]  /*0610*/  LDG.E R13, desc[UR14][R6.64+0x1000] ;  /* 0x0010000e060d7981 */ /* 0x000f28000c1e1900 */
[----:B------:R-:W4:Y:S04]  /*0620*/  LDG.E R12, desc[UR14][R6.64+0x1400] ;  /* 0x0014000e060c7981 */ /* 0x000f28000c1e1900 */
[----:B------:R-:W4:Y:S04]  /*0630*/  LDG.E R15, desc[UR14][R6.64+0x1800] ;  /* 0x0018000e060f7981 */ /* 0x000f28000c1e1900 */
[----:B------:R-:W4:Y:S01]  /*0640*/  LDG.E R14, desc[UR14][R6.64+0x1c00] ;  /* 0x001c000e060e7981 */ /* 0x000f22000c1e1900 */
[----:B------:R-:W-:Y:S01]  /*0650*/  VIADD R5, R5, 0x800 ;  /* 0x0000080005057836 */ /* 0x000fe20000000000 */
[----:B--2--5:R-:W-:-:S04]  /*0660*/  IADD3 R8, PT, PT, R8, R9, R4 ;  /* 0x0000000908087210 */ /* 0x024fc80007ffe004 */
[----:B---3--:R-:W-:-:S04]  /*0670*/  IADD3 R8, PT, PT, R10, R11, R8 ;  /* 0x0000000b0a087210 */ /* 0x008fc80007ffe008 */
[----:B----4-:R-:W-:-:S04]  /*0680*/  IADD3 R8, PT, PT, R12, R13, R8 ;  /* 0x0000000d0c087210 */ /* 0x010fc80007ffe008 */
[----:B------:R-:W-:-:S07]  /*0690*/  IADD3 R4, PT, PT, R14, R15, R8 ;  /* 0x0000000f0e047210 */ /* 0x000fce0007ffe008 */
.L_x_67:
[----:B------:R-:W-:Y:S05]  /*06a0*/  BSYNC.RECONVERGENT B2 ;  /* 0x0000000000027941 */ /* 0x000fea0003800200 */
.L_x_66:
        /* <DEDUP_REMOVED lines=14> */
[----:B------:R-:W3:Y:S01]  /*0790*/  LDG.E R10, desc[UR14][R6.64+0xc00] ;  /* 0x000c000e060a7981 */ /* 0x000ee2000c1e1900 */
[----:B------:R-:W-:Y:S01]  /*07a0*/  VIADD R5, R5, 0x400 ;  /* 0x0000040005057836 */ /* 0x000fe20000000000 */
[----:B--2--5:R-:W-:-:S04]  /*07b0*/  IADD3 R4, PT, PT, R8, R9, R4 ;  /* 0x0000000908047210 */ /* 0x024fc80007ffe004 */
[----:B---3--:R-:W-:-:S07]  /*07c0*/  IADD3 R4, PT, PT, R10, R11, R4 ;  /* 0x0000000b0a047210 */ /* 0x008fce0007ffe004 */
.L_x_69:
[----:B------:R-:W-:Y:S05]  /*07d0*/  BSYNC.RECONVERGENT B2 ;  /* 0x0000000000027941 */ /* 0x000fea0003800200 */
.L_x_68:
[----:B------:R-:W-:Y:S05]  /*07e0*/  @!P1 BRA `(.L_x_62) ;  /* 0x00000000002c9947 */ /* 0x000fea0003800000 */
[----:B------:R-:W0:Y:S01]  /*07f0*/  LDC.64 R6, c[0x0][0x380] ;  /* 0x0000e000ff067b82 */ /* 0x000e220000000a00 */
[----:B------:R-:W-:Y:S02]  /*0800*/  IMAD.U32 R9, RZ, RZ, UR16 ;  /* 0x00000010ff097e24 */ /* 0x000fe4000f8e00ff */
[----:B------:R-:W-:Y:S02]  /*0810*/  IMAD.MOV R2, RZ, RZ, -R2 ;  /* 0x000000ffff027224 */ /* 0x000fe400078e0a02 */
[----:B0-----:R-:W-:-:S07]  /*0820*/  IMAD.WIDE.U32 R6, R9, 0x4000, R6 ;  /* 0x0000400009067825 */ /* 0x001fce00078e0006 */
.L_x_70:
[----:B------:R-:W-:-:S06]  /*0830*/  IMAD.WIDE R8, R5, 0x4, R6 ;  /* 0x0000000405087825 */ /* 0x000fcc00078e0206 */
[----:B------:R-:W2:Y:S01]  /*0840*/  LDG.E R9, desc[UR14][R8.64] ;  /* 0x0000000e08097981 */ /* 0x000ea2000c1e1900 */
[----:B------:R-:W-:Y:S02]  /*0850*/  VIADD R2, R2, 0x1 ;  /* 0x0000000102027836 */ /* 0x000fe40000000000 */
[----:B------:R-:W-:-:S03]  /*0860*/  VIADD R5, R5, 0x100 ;  /* 0x0000010005057836 */ /* 0x000fc60000000000 */
[----:B------:R-:W-:Y:S01]  /*0870*/  ISETP.NE.AND P0, PT, R2, RZ, PT ;  /* 0x000000ff0200720c */ /* 0x000fe20003f05270 */
[----:B--2--5:R-:W-:-:S12]  /*0880*/  IMAD.IADD R4, R9, 0x1, R4 ;  /* 0x0000000109047824 */ /* 0x024fd800078e0204 */
[----:B------:R-:W-:Y:S05]  /*0890*/  @P0 BRA `(.L_x_70) ;  /* 0xfffffffc00e40947 */ /* 0x000fea000383ffff */
.L_x_62:
[----:B------:R-:W-:Y:S05]  /*08a0*/  BSYNC.RECONVERGENT B1 ;  /* 0x0000000000017941 */ /* 0x000fea0003800200 */
.L_x_61:
[----:B------:R-:W-:-:S13]  /*08b0*/  ISETP.GE.AND P0, PT, R0, 0x100, PT ;  /* 0x000001000000780c */ /* 0x000fda0003f06270 */
[----:B------:R-:W-:Y:S05]  /*08c0*/  @!P0 BRA `(.L_x_71) ;  /* 0x0000000000ac8947 */ /* 0x000fea0003800000 */
[----:B------:R-:W1:Y:S01]  /*08d0*/  S2R R8, SR_LANEID ;  /* 0x0000000000087919 */ /* 0x000e620000000000 */
[----:B-----5:R-:W2:Y:S01]  /*08e0*/  SHFL.DOWN PT, R0, R4, 0x1, 0x1f ;  /* 0x08201f0004007f89 */ /* 0x020ea200000e0000 */
[C---:B-1----:R-:W-:Y:S02]  /*08f0*/  ISETP.GT.AND P0, PT, R8.reuse, 0x1e, PT ;  /* 0x0000001e0800780c */ /* 0x042fe40003f04270 */
[----:B------:R-:W-:Y:S02]  /*0900*/  ISETP.NE.AND P1, PT, R8, RZ, PT ;  /* 0x000000ff0800720c */ /* 0x000fe40003f25270 */
[----:B--2---:R-:W-:Y:S02]  /*0910*/  SEL R5, R0, RZ, !P0 ;  /* 0x000000ff00057207 */ /* 0x004fe40004000000 */
[----:B------:R-:W-:-:S03]  /*0920*/  ISETP.GT.AND P0, PT, R8, 0x1d, PT ;  /* 0x0000001d0800780c */ /* 0x000fc60003f04270 */
[----:B------:R-:W-:-:S05]  /*0930*/  IMAD.IADD R5, R5, 0x1, R4 ;  /* 0x0000000105057824 */ /* 0x000fca00078e0204 */
[----:B------:R-:W1:Y:S01]  /*0940*/  SHFL.DOWN PT, R0, R5, 0x2, 0x1f ;  /* 0x08401f0005007f89 */ /* 0x000e6200000e0000 */
[----:B0-----:R-:W0:Y:S01]  /*0950*/  @!P1 S2R R6, SR_CgaCtaId ;  /* 0x0000000000069919 */ /* 0x001e220000008800 */
[----:B-1----:R-:W-:Y:S02]  /*0960*/  SEL R0, R0, RZ, !P0 ;  /* 0x000000ff00007207 */ /* 0x002fe40004000000 */
[----:B------:R-:W-:-:S03]  /*0970*/  ISETP.GT.AND P0, PT, R8, 0x1b, PT ;  /* 0x0000001b0800780c */ /* 0x000fc60003f04270 */
[----:B------:R-:W-:Y:S01]  /*0980*/  IMAD.IADD R0, R5, 0x1, R0 ;  /* 0x0000000105007824 */ /* 0x000fe200078e0200 */
[----:B------:R-:W-:-:S04]  /*0990*/  @!P1 MOV R5, 0x400 ;  /* 0x0000040000059802 */ /* 0x000fc80000000f00 */
[----:B------:R-:W1:Y:S01]  /*09a0*/  SHFL.DOWN PT, R2, R0, 0x4, 0x1f ;  /* 0x08801f0000027f89 */ /* 0x000e6200000e0000 */
[----:B0-----:R-:W-:Y:S02]  /*09b0*/  @!P1 LEA R5, R6, R5, 0x18 ;  /* 0x0000000506059211 */ /* 0x001fe400078ec0ff */
[----:B-1----:R-:W-:Y:S02]  /*09c0*/  SEL R7, R2, RZ, !P0 ;  /* 0x000000ff02077207 */ /* 0x002fe40004000000 */
        /* <DEDUP_REMOVED lines=19> */
[----:B--2---:R-:W-:Y:S04]  /*0b00*/  LDS R0, [UR4+0xc] ;  /* 0x00000c04ff007984 */ /* 0x004fe80008000800 */
[----:B------:R-:W0:Y:S04]  /*0b10*/  LDS.128 R4, [UR4+0x10] ;  /* 0x00001004ff047984 */ /* 0x000e280008000c00 */
[----:B------:R-:W1:Y:S01]  /*0b20*/  LDS.64 R2, [UR4+0x20] ;  /* 0x00002004ff027984 */ /* 0x000e620008000a00 */
[----:B0-----:R-:W-:-:S04]  /*0b30*/  IADD3 R0, PT, PT, R4, R0, R9 ;  /* 0x0000000004007210 */ /* 0x001fc80007ffe009 */
[----:B------:R-:W-:-:S04]  /*0b40*/  IADD3 R0, PT, PT, R6, R0, R5 ;  /* 0x0000000006007210 */ /* 0x000fc80007ffe005 */
[----:B-1----:R-:W-:-:S05]  /*0b50*/  IADD3 R0, PT, PT, R2, R0, R7 ;  /* 0x0000000002007210 */ /* 0x002fca0007ffe007 */
[----:B------:R-:W-:Y:S01]  /*0b60*/  IMAD.IADD R9, R0, 0x1, R3 ;  /* 0x0000000100097824 */ /* 0x000fe200078e0203 */
[----:B------:R-:W-:Y:S06]  /*0b70*/  BRA `(.L_x_72) ;  /* 0x0000001400307947 */ /* 0x000fec0003800000 */
.L_x_71:
[----:B------:R-:W-:Y:S01]  /*0b80*/  LOP3.LUT R2, R3, 0x3e0, RZ, 0xc0, !PT ;  /* 0x000003e003027812 */ /* 0x000fe200078ec0ff */
[----:B------:R-:W1:Y:S03]  /*0b90*/  S2R R10, SR_LANEID ;  /* 0x00000000000a7919 */ /* 0x000e660000000000 */
[----:B0-----:R-:W-:Y:S01]  /*0ba0*/  LOP3.LUT R7, RZ, R2, RZ, 0x33, !PT ;  /* 0x00000002ff077212 */ /* 0x001fe200078e33ff */
[----:B------:R-:W-:-:S04]  /*0bb0*/  VIADD R5, R2, 0x20 ;  /* 0x0000002002057836 */ /* 0x000fc80000000000 */
[----:B------:R-:W-:Y:S01]  /*0bc0*/  IMAD.IADD R7, R0, 0x1, R7 ;  /* 0x0000000100077824 */ /* 0x000fe200078e0207 */
[----:B------:R-:W-:-:S04]  /*0bd0*/  ISETP.GT.AND P0, PT, R5, R0, PT ;  /* 0x000000000500720c */ /* 0x000fc80003f04270 */
[----:B------:R-:W-:-:S05]  /*0be0*/  SEL R7, R7, 0x1f, P0 ;  /* 0x0000001f07077807 */ /* 0x000fca0000000000 */
[----:B-----5:R-:W0:Y:S01]  /*0bf0*/  SHFL.DOWN PT, R2, R4, 0x1, R7 ;  /* 0x0820000004027989 */ /* 0x020e2200000e0007 */
[CC--:B-1----:R-:W-:Y:S01]  /*0c00*/  ISETP.GE.AND P0, PT, R10.reuse, R7.reuse, PT ;  /* 0x000000070a00720c */ /* 0x0c2fe20003f06270 */
[C---:B------:R-:W-:Y:S01]  /*0c10*/  VIADD R6, R10.reuse, 0x2 ;  /* 0x000000020a067836 */ /* 0x040fe20000000000 */
[C---:B------:R-:W-:Y:S01]  /*0c20*/  ISETP.NE.AND P1, PT, R10.reuse, RZ, PT ;  /* 0x000000ff0a00720c */ /* 0x040fe20003f25270 */
[----:B------:R-:W-:Y:S01]  /*0c30*/  VIADD R8, R10, 0x4 ;  /* 0x000000040a087836 */ /* 0x000fe20000000000 */
[----:B0-----:R-:W-:Y:S02]  /*0c40*/  SEL R5, R2, RZ, !P0 ;  /* 0x000000ff02057207 */ /* 0x001fe40004000000 */
        /* <DEDUP_REMOVED lines=35> */
[----:B------:R-:W0:Y:S04]  /*0e80*/  LDS.128 R4, [UR4+0x10] ;  /* 0x00001004ff047984 */ /* 0x000e280008000c00 */
[----:B------:R-:W2:Y:S04]  /*0e90*/  LDS R2, [UR4+0xc] ;  /* 0x00000c04ff027984 */ /* 0x000ea80008000800 */
[----:B------:R-:W3:Y:S01]  /*0ea0*/  LDS.64 R10, [UR4+0x20] ;  /* 0x00002004ff0a7984 */ /* 0x000ee20008000a00 */
[----:B0-----:R-:W-:Y:S02]  /*0eb0*/  SEL R4, R4, RZ, P2 ;  /* 0x000000ff04047207 */ /* 0x001fe40001000000 */
[----:B------:R-:W-:-:S02]  /*0ec0*/  ISETP.GT.AND P2, PT, R0, 0x60, PT ;  /* 0x000000600000780c */ /* 0x000fc40003f44270 */
[----:B--2---:R-:W-:Y:S02]  /*0ed0*/  SEL R2, R2, RZ, P1 ;  /* 0x000000ff02027207 */ /* 0x004fe40000800000 */
        /* <DEDUP_REMOVED lines=8> */
[----:B---3--:R-:W-:Y:S02]  /*0f60*/  SEL R10, R10, RZ, P2 ;  /* 0x000000ff0a0a7207 */ /* 0x008fe40001000000 */
[----:B------:R-:W-:Y:S02]  /*0f70*/  SEL R11, R11, RZ, P3 ;  /* 0x000000ff0b0b7207 */ /* 0x000fe40001800000 */
[----:B------:R-:W-:-:S05]  /*0f80*/  IADD3 R2, PT, PT, R10, R2, R7 ;  /* 0x000000020a027210 */ /* 0x000fca0007ffe007 */
[----:B-1----:R-:W-:Y:S01]  /*0f90*/  IMAD.IADD R9, R2, 0x1, R11 ;  /* 0x0000000102097824 */ /* 0x002fe200078e020b */
[----:B------:R-:W-:Y:S06]  /*0fa0*/  BRA `(.L_x_72) ;  /* 0x0000001000247947 */ /* 0x000fec0003800000 */
.L_x_58:
[----:B------:R-:W0:Y:S01]  /*0fb0*/  S2R R0, SR_TID.X ;  /* 0x0000000000007919 */ /* 0x000e220000002100 */
[----:B------:R-:W1:Y:S01]  /*0fc0*/  LDC.64 R4, c[0x0][0x380] ;  /* 0x0000e000ff047b82 */ /* 0x000e620000000a00 */
[----:B0-----:R-:W-:-:S04]  /*0fd0*/  VIADD R7, R0, UR7 ;  /* 0x0000000700077c36 */ /* 0x001fc80008000000 */
[----:B-1----:R-:W-:-:S05]  /*0fe0*/  IMAD.WIDE.U32 R4, R7, 0x4, R4 ;  /* 0x0000000407047825 */ /* 0x002fca00078e0004 */
[----:B------:R-:W2:Y:S04]  /*0ff0*/  LDG.E R6, desc[UR14][R4.64] ;  /* 0x0000000e04067981 */ /* 0x000ea8000c1e1900 */
[----:B------:R-:W2:Y:S04]  /*1000*/  LDG.E R7, desc[UR14][R4.64+0x400] ;  /* 0x0004000e04077981 */ /* 0x000ea8000c1e1900 */
[----:B------:R-:W2:Y:S04]  /*1010*/  LDG.E R8, desc[UR14][R4.64+0x800] ;  /* 0x0008000e04087981 */ /* 0x000ea8000c1e1900 */
[----:B------:R-:W3:Y:S04]  /*1020*/  LDG.E R9, desc[UR14][R4.64+0xc00] ;  /* 0x000c000e04097981 */ /* 0x000ee8000c1e1900 */
[----:B------:R-:W3:Y:S04]  /*1030*/  LDG.E R10, desc[UR14][R4.64+0x1000] ;  /* 0x0010000e040a7981 */ /* 0x000ee8000c1e1900 */
[----:B------:R-:W4:Y:S04]  /*1040*/  LDG.E R11, desc[UR14][R4.64+0x1400] ;  /* 0x0014000e040b7981 */ /* 0x000f28000c1e1900 */
[----:B------:R-:W4:Y:S04]  /*1050*/  LDG.E R12, desc[UR14][R4.64+0x1800] ;  /* 0x0018000e040c7981 */ /* 0x000f28000c1e1900 */
[----:B------:R-:W5:Y:S04]  /*1060*/  LDG.E R13, desc[UR14][R4.64+0x1c00] ;  /* 0x001c000e040d7981 */ /* 0x000f68000c1e1900 */
[----:B------:R-:W5:Y:S04]  /*1070*/  LDG.E R14, desc[UR14][R4.64+0x2000] ;  /* 0x0020000e040e7981 */ /* 0x000f68000c1e1900 */
[----:B------:R-:W5:Y:S04]  /*1080*/  LDG.E R15, desc[UR14][R4.64+0x2400] ;  /* 0x0024000e040f7981 */ /* 0x000f68000c1e1900 */
[----:B------:R-:W5:Y:S04]  /*1090*/  LDG.E R16, desc[UR14][R4.64+0x2800] ;  /* 0x0028000e04107981 */ /* 0x000f68000c1e1900 */
[----:B------:R-:W5:Y:S04]  /*10a0*/  LDG.E R17, desc[UR14][R4.64+0x2c00] ;  /* 0x002c000e04117981 */ /* 0x000f68000c1e1900 */
[----:B------:R-:W5:Y:S04]  /*10b0*/  LDG.E R18, desc[UR14][R4.64+0x3000] ;  /* 0x0030000e04127981 */ /* 0x000f68000c1e1900 */
[----:B------:R-:W5:Y:S04]  /*10c0*/  LDG.E R19, desc[UR14][R4.64+0x3400] ;  /* 0x0034000e04137981 */ /* 0x000f68000c1e1900 */
[----:B------:R-:W5:Y:S04]  /*10d0*/  LDG.E R20, desc[UR14][R4.64+0x3800] ;  /* 0x0038000e04147981 */ /* 0x000f68000c1e1900 */
[----:B------:R-:W5:Y:S01]  /*10e0*/  LDG.E R21, desc[UR14][R4.64+0x3c00] ;  /* 0x003c000e04157981 */ /* 0x000f62000c1e1900 */
[----:B------:R-:W-:-:S04]  /*10f0*/  ISETP.GE.U32.AND P0, PT, R23, UR5, PT ;  /* 0x0000000517007c0c */ /* 0x000fc8000bf06070 */
[----:B------:R-:W-:Y:S02]  /*1100*/  ISETP.GE.U32.AND.EX P0, PT, R22, UR4, PT, P0 ;  /* 0x0000000416007c0c */ /* 0x000fe4000bf06100 */
[----:B--2---:R-:W-:-:S04]  /*1110*/  IADD3 R6, PT, PT, R8, R7, R6 ;  /* 0x0000000708067210 */ /* 0x004fc80007ffe006 */
[----:B---3--:R-:W-:-:S04]  /*1120*/  IADD3 R6, PT, PT, R10, R9, R6 ;  /* 0x000000090a067210 */ /* 0x008fc80007ffe006 */
[----:B----4-:R-:W-:-:S04]  /*1130*/  IADD3 R6, PT, PT, R12, R11, R6 ;  /* 0x0000000b0c067210 */ /* 0x010fc80007ffe006 */
[----:B-----5:R-:W-:-:S04]  /*1140*/  IADD3 R6, PT, PT, R14, R13, R6 ;  /* 0x0000000d0e067210 */ /* 0x020fc80007ffe006 */
[----:B------:R-:W-:-:S04]  /*1150*/  IADD3 R6, PT, PT, R16, R15, R6 ;  /* 0x0000000f10067210 */ /* 0x000fc80007ffe006 */
[----:B------:R-:W-:-:S04]  /*1160*/  IADD3 R6, PT, PT, R18, R17, R6 ;  /* 0x0000001112067210 */ /* 0x000fc80007ffe006 */
[----:B------:R-:W-:-:S05]  /*1170*/  IADD3 R6, PT, PT, R20, R19, R6 ;  /* 0x0000001314067210 */ /* 0x000fca0007ffe006 */
[----:B------:R-:W-:Y:S01]  /*1180*/  IMAD.IADD R8, R21, 0x1, R6 ;  /* 0x0000000115087824 */ /* 0x000fe200078e0206 */
[----:B------:R-:W-:Y:S06]  /*1190*/  @!P0 BRA `(.L_x_73) ;  /* 0x0000000c00008947 */ /* 0x000fec0003800000 */
[----:B------:R-:W-:Y:S01]  /*11a0*/  UIADD3 UR8, UP0, UPT, UR5, UR7, URZ ;  /* 0x0000000705087290 */ /* 0x000fe2000ff1e0ff */
[----:B------:R-:W-:Y:S01]  /*11b0*/  IADD3 R20, P1, PT, R2, -0x1000, RZ ;  /* 0xfffff00002147810 */ /* 0x000fe20007f3e0ff */
[----:B------:R-:W0:Y:S01]  /*11c0*/  LDCU.64 UR12, c[0x0][0x380] ;  /* 0x00007000ff0c77ac */ /* 0x000e220008000a00 */
[----:B------:R-:W-:Y:S02]  /*11d0*/  LOP3.LUT R5, RZ, R0, RZ, 0x33, !PT ;  /* 0x00000000ff057212 */ /* 0x000fe400078e33ff */
[----:B------:R-:W-:Y:S01]  /*11e0*/  IADD3.X R9, PT, PT, R3, -0x1, RZ, P1, !PT ;  /* 0xffffffff03097810 */ /* 0x000fe20000ffe4ff */
[----:B------:R-:W-:Y:S01]  /*11f0*/  UIADD3.X UR9, UPT, UPT, URZ, UR4, URZ, UP0, !UPT ;  /* 0x00000004ff097290 */ /* 0x000fe200087fe4ff */
[----:B------:R-:W-:Y:S01]  /*1200*/  ISETP.LT.U32.AND P0, PT, R20, UR8, PT ;  /* 0x0000000814007c0c */ /* 0x000fe2000bf01070 */
[----:B------:R-:W-:Y:S01]  /*1210*/  UMOV UR6, UR5 ;  /* 0x0000000500067c82 */ /* 0x000fe20008000000 */
[----:B------:R-:W-:Y:S01]  /*1220*/  IADD3 R11, P2, PT, R0, UR8, RZ ;  /* 0x00000008000b7c10 */ /* 0x000fe2000ff5e0ff */
[----:B------:R-:W-:Y:S01]  /*1230*/  UMOV UR4, URZ ;  /* 0x000000ff00047c82 */ /* 0x000fe20008000000 */
[----:B------:R-:W-:Y:S01]  /*1240*/  IADD3 R5, PT, PT, R2, -UR5, R5 ;  /* 0x8000000502057c10 */ /* 0x000fe2000fffe005 */
[----:B------:R-:W-:Y:S01]  /*1250*/  IMAD.U32 R10, RZ, RZ, UR9 ;  /* 0x00000009ff0a7e24 */ /* 0x000fe2000f8e00ff */
[----:B------:R-:W-:Y:S01]  /*1260*/  UMOV UR10, UR8 ;  /* 0x00000008000a7c82 */ /* 0x000fe20008000000 */
[----:B------:R-:W-:-:S02]  /*1270*/  IMAD.X R4, RZ, RZ, UR9, P2 ;  /* 0x00000009ff047e24 */ /* 0x000fc400090e06ff */
[----:B------:R-:W-:Y:S01]  /*1280*/  VIADD R7, R5, -UR7 ;  /* 0x8000000705077c36 */ /* 0x000fe20008000000 */
[----:B------:R-:W-:Y:S01]  /*1290*/  ISETP.GT.U32.AND.EX P0, PT, R10, R9, PT, P0 ;  /* 0x000000090a00720c */ /* 0x000fe20003f04100 */
[----:B------:R-:W-:Y:S01]  /*12a0*/  UMOV UR7, UR9 ;  /* 0x0000000900077c82 */ /* 0x000fe20008000000 */
[----:B0-----:R-:W-:-:S04]  /*12b0*/  LEA R6, P1, R11, UR12, 0x2 ;  /* 0x0000000c0b067c11 */ /* 0x001fc8000f8210ff */
[----:B------:R-:W-:Y:S02]  /*12c0*/  IADD3 R6, P2, PT, R6, 0x2000, RZ ;  /* 0x0000200006067810 */ /* 0x000fe40007f5e0ff */
[----:B------:R-:W-:-:S05]  /*12d0*/  LEA.HI.X R11, R11, UR13, R4, 0x2, P1 ;  /* 0x0000000d0b0b7c11 */ /* 0x000fca00088f1404 */
[----:B------:R-:W-:Y:S01]  /*12e0*/  IMAD.X R11, RZ, RZ, R11, P2 ;  /* 0x000000ffff0b7224 */ /* 0x000fe200010e060b */
[----:B------:R-:W-:Y:S06]  /*12f0*/  @P0 BRA `(.L_x_74) ;  /* 0x0000000000d40947 */ /* 0x000fec0003800000 */
[----:B------:R-:W0:Y:S01]  /*1300*/  LDC.64 R2, c[0x0][0x3b8] ;  /* 0x0000ee00ff027b82 */ /* 0x000e220000000a00 */
[----:B------:R-:W1:Y:S01]  /*1310*/  LDCU.64 UR12, c[0x0][0x380] ;  /* 0x00007000ff0c77ac */ /* 0x000e620008000a00 */
[----:B------:R-:W-:Y:S01]  /*1320*/  NOP ;  /* 0x0000000000007918 */ /* 0x000fe20000000000 */
.L_x_75:
[----:B------:R-:W-:-:S05]  /*1330*/  IADD3 R5, P0, PT, R0, UR8, RZ ;  /* 0x0000000800057c10 */ /* 0x000fca000ff1e0ff */
[----:B------:R-:W-:Y:S01]  /*1340*/  IMAD.X R10, RZ, RZ, UR9, P0 ;  /* 0x00000009ff0a7e24 */ /* 0x000fe200080e06ff */
[----:B-1----:R-:W-:-:S04]  /*1350*/  LEA R4, P0, R5, UR12, 0x2 ;  /* 0x0000000c05047c11 */ /* 0x002fc8000f8010ff */
[----:B------:R-:W-:-:S05]  /*1360*/  LEA.HI.X R5, R5, UR13, R10, 0x2, P0 ;  /* 0x0000000d05057c11 */ /* 0x000fca00080f140a */
        /* <DEDUP_REMOVED lines=15> */
[----:B------:R1:W5:Y:S01]  /*1460*/  LDG.E R21, desc[UR14][R4.64+0x3c00] ;  /* 0x003c000e04157981 */ /* 0x000362000c1e1900 */
[----:B------:R-:W-:-:S02]  /*1470*/  USHF.R.S32.HI UR11, URZ, 0x1f, UR5 ;  /* 0x0000001fff0b7899 */ /* 0x000fc40008011405 */
[----:B------:R-:W-:-:S04]  /*1480*/  UIADD3 UR6, UP0, UPT, UR5, UR10, URZ ;  /* 0x0000000a05067290 */ /* 0x000fc8000ff1e0ff */
[----:B------:R-:W-:Y:S01]  /*1490*/  UIADD3.X UR7, UPT, UPT, UR11, UR7, URZ, UP0, !UPT ;  /* 0x000000070b077290 */ /* 0x000fe200087fe4ff */
[----:B--2---:R-:W-:Y:S02]  /*14a0*/  IADD3 R22, PT, PT, R22, R23, R8 ;  /* 0x0000001716167210 */ /* 0x004fe40007ffe008 */
[----:B0-----:R-:W-:-:S04]  /*14b0*/  IADD3 R8, P1, PT, R2, -UR8, RZ ;  /* 0x8000000802087c10 */ /* 0x001fc8000ff3e0ff */
[----:B------:R-:W-:Y:S02]  /*14c0*/  ISETP.GE.U32.AND P0, PT, R8, UR5, PT ;  /* 0x0000000508007c0c */ /* 0x000fe4000bf06070 */
[----:B---3--:R-:W-:Y:S02]  /*14d0*/  IADD3 R22, PT, PT, R25, R24, R22 ;  /* 0x0000001819167210 */ /* 0x008fe40007ffe016 */
[----:B-1----:R-:W-:-:S04]  /*14e0*/  IADD3.X R4, PT, PT, R3, ~UR9, RZ, P1, !PT ;  /* 0x8000000903047c10 */ /* 0x002fc80008ffe4ff */
[----:B------:R-:W-:Y:S02]  /*14f0*/  ISETP.GE.U32.AND.EX P0, PT, R4, UR11, PT, P0 ;  /* 0x0000000b04007c0c */ /* 0x000fe4000bf06100 */
[----:B----4-:R-:W-:-:S04]  /*1500*/  IADD3 R22, PT, PT, R27, R26, R22 ;  /* 0x0000001a1b167210 */ /* 0x010fc80007ffe016 */
[----:B-----5:R-:W-:-:S04]  /*1510*/  IADD3 R18, PT, PT, R19, R18, R22 ;  /* 0x0000001213127210 */ /* 0x020fc80007ffe016 */
[----:B------:R-:W-:-:S04]  /*1520*/  IADD3 R10, PT, PT, R10, R15, R18 ;  /* 0x0000000f0a0a7210 */ /* 0x000fc80007ffe012 */
[----:B------:R-:W-:-:S04]  /*1530*/  IADD3 R10, PT, PT, R16, R17, R10 ;  /* 0x00000011100a7210 */ /* 0x000fc80007ffe00a */
[----:B------:R-:W-:-:S04]  /*1540*/  IADD3 R10, PT, PT, R13, R14, R10 ;  /* 0x0000000e0d0a7210 */ /* 0x000fc80007ffe00a */
[----:B------:R-:W-:Y:S01]  /*1550*/  IADD3 R8, PT, PT, R21, R12, R10 ;  /* 0x0000000c15087210 */ /* 0x000fe20007ffe00a */
[----:B------:R-:W-:Y:S06]  /*1560*/  @!P0 BRA `(.L_x_73) ;  /* 0x00000008000c8947 */ /* 0x000fec0003800000 */
[----:B------:R-:W-:Y:S02]  /*1570*/  UIADD3 UR8, UP0, UPT, UR5, UR8, URZ ;  /* 0x0000000805087290 */ /* 0x000fe4000ff1e0ff */
[----:B------:R-:W-:Y:S01]  /*1580*/  IMAD.U32 R5, RZ, RZ, UR5 ;  /* 0x00000005ff057e24 */ /* 0x000fe2000f8e00ff */
[----:B------:R-:W-:Y:S01]  /*1590*/  UIADD3 UR4, UPT, UPT, UR4, 0x1, URZ ;  /* 0x0000000104047890 */ /* 0x000fe2000fffe0ff */
[----:B------:R-:W-:Y:S01]  /*15a0*/  IMAD.MOV.U32 R10, RZ, RZ, R6 ;  /* 0x000000ffff0a7224 */ /* 0x000fe200078e0006 */
[----:B------:R-:W-:Y:S01]  /*15b0*/  UIADD3.X UR9, UPT, UPT, UR11, UR9, URZ, UP0, !UPT ;  /* 0x000000090b097290 */ /* 0x000fe200087fe4ff */
[----:B------:R-:W-:Y:S01]  /*15c0*/  VIADD R7, R7, -UR5 ;  /* 0x8000000507077c36 */ /* 0x000fe20008000000 */
[----:B------:R-:W-:Y:S01]  /*15d0*/  ISETP.LT.U32.AND P0, PT, R20, UR8, PT ;  /* 0x0000000814007c0c */ /* 0x000fe2000bf01070 */
[----:B------:R-:W-:Y:S01]  /*15e0*/  IMAD.WIDE R10, R5, 0x4, R10 ;  /* 0x00000004050a7825 */ /* 0x000fe200078e020a */
[----:B------:R-:W-:-:S03]  /*15f0*/  UMOV UR10, UR6 ;  /* 0x00000006000a7c82 */ /* 0x000fc60008000000 */
[----:B------:R-:W-:Y:S02]  /*1600*/  IMAD.U32 R4, RZ, RZ, UR9 ;  /* 0x00000009ff047e24 */ /* 0x000fe4000f8e00ff */
[----:B------:R-:W-:-:S03]  /*1610*/  IMAD.MOV.U32 R6, RZ, RZ, R10 ;  /* 0x000000ffff067224 */ /* 0x000fc600078e000a */
[----:B------:R-:W-:-:S13]  /*1620*/  ISETP.GT.U32.AND.EX P0, PT, R4, R9, PT, P0 ;  /* 0x000000090400720c */ /* 0x000fda0003f04100 */
[----:B------:R-:W-:Y:S05]  /*1630*/  @!P0 BRA `(.L_x_75) ;  /* 0xfffffffc003c8947 */ /* 0x000fea000383ffff */
[----:B------:R-:W-:-:S05]  /*1640*/  UMOV UR6, UR5 ;  /* 0x0000000500067c82 */ /* 0x000fca0008000000 */
.L_x_74:
[C---:B------:R-:W-:Y:S01]  /*1650*/  VIADD R5, R2.reuse, -UR8 ;  /* 0x8000000802057c36 */ /* 0x040fe20008000000 */
[----:B------:R-:W-:Y:S01]  /*1660*/  ISETP.LE.U32.AND P1, PT, R2, UR8, PT ;  /* 0x0000000802007c0c */ /* 0x000fe2000bf23070 */
[----:B------:R-:W-:Y:S01]  /*1670*/  IMAD.U32 R4, RZ, RZ, UR9 ;  /* 0x00000009ff047e24 */ /* 0x000fe2000f8e00ff */
[----:B------:R-:W-:Y:S02]  /*1680*/  BSSY.RECONVERGENT B1, `(.L_x_73) ;  /* 0x0000071000017945 */ /* 0x000fe40003800200 */
[----:B------:R-:W-:-:S04]  /*1690*/  ISETP.GE.AND P0, PT, R0, R5, PT ;  /* 0x000000050000720c */ /* 0x000fc80003f06270 */
[----:B------:R-:W-:-:S13]  /*16a0*/  ISETP.GE.U32.OR.EX P0, PT, R4, R3, P0, P1 ;  /* 0x000000030400720c */ /* 0x000fda0000706510 */
[----:B------:R-:W-:Y:S05]  /*16b0*/  @P0 BRA `(.L_x_76) ;  /* 0x0000000400b40947 */ /* 0x000fea0003800000 */
[----:B------:R-:W0:Y:S01]  /*16c0*/  LDC R4, c[0x0][0x3c0] ;  /* 0x0000f000ff047b82 */ /* 0x000e220000000800 */
[----:B------:R-:W-:Y:S01]  /*16d0*/  USHF.L.U32 UR5, UR16, 0xc, URZ ;  /* 0x0000000c10057899 */ /* 0x000fe200080006ff */
[----:B------:R-:W-:Y:S01]  /*16e0*/  LOP3.LUT R3, RZ, R0, RZ, 0x33, !PT ;  /* 0x00000000ff037212 */ /* 0x000fe200078e33ff */
[----:B------:R-:W-:Y:S02]  /*16f0*/  BSSY.RECONVERGENT B2, `(.L_x_77) ;  /* 0x000002e000027945 */ /* 0x000fe40003800200 */
[----:B------:R-:W-:-:S06]  /*1700*/  UIADD3 UR5, UPT, UPT, UR5, UR6, URZ ;  /* 0x0000000605057290 */ /* 0x000fcc000fffe0ff */
[----:B------:R-:W-:Y:S01]  /*1710*/  IADD3 R2, PT, PT, R2, -UR5, R3 ;  /* 0x8000000502027c10 */ /* 0x000fe2000fffe003 */
[----:B0-----:R-:W-:-:S04]  /*1720*/  IMAD R3, R4, UR4, RZ ;  /* 0x0000000404037c24 */ /* 0x001fc8000f8e02ff */
[----:B------:R-:W-:-:S05]  /*1730*/  IMAD R2, R3, -0x1000, R2 ;  /* 0xfffff00003027824 */ /* 0x000fca00078e0202 */
[C---:B------:R-:W-:Y:S02]  /*1740*/  ISETP.GE.U32.AND P0, PT, R2.reuse, 0xf00, PT ;  /* 0x00000f000200780c */ /* 0x040fe40003f06070 */
[----:B------:R-:W-:Y:S01]  /*1750*/  LEA.HI R20, R2, 0x1, RZ, 0x18 ;  /* 0x0000000102147811 */ /* 0x000fe200078fc0ff */
[----:B------:R-:W-:-:S03]  /*1760*/  IMAD.MOV.U32 R2, RZ, RZ, R0 ;  /* 0x000000ffff027224 */ /* 0x000fc600078e0000 */
[----:B------:R-:W-:-:S04]  /*1770*/  LOP3.LUT R21, R20, 0xf, RZ, 0xc0, !PT ;  /* 0x0000000f14157812 */ /* 0x000fc800078ec0ff */
[----:B------:R-:W-:-:S03]  /*1780*/  ISETP.NE.AND P1, PT, R21, RZ, PT ;  /* 0x000000ff1500720c */ /* 0x000fc60003f25270 */
[----:B------:R-:W-:Y:S10]  /*1790*/  @!P0 BRA `(.L_x_78) ;  /* 0x00000000008c8947 */ /* 0x000ff40003800000 */
[----:B------:R-:W-:-:S04]  /*17a0*/  LEA.HI R2, R7, 0x1, RZ, 0x18 ;  /* 0x0000000107027811 */ /* 0x000fc800078fc0ff */
[----:B------:R-:W-:Y:S01]  /*17b0*/  LOP3.LUT R3, R2, 0x1fffff0, RZ, 0xc0, !PT ;  /* 0x01fffff002037812 */ /* 0x000fe200078ec0ff */
[----:B------:R-:W-:-:S04]  /*17c0*/  IMAD.MOV.U32 R2, RZ, RZ, R0 ;  /* 0x000000ffff027224 */ /* 0x000fc800078e0000 */
[----:B------:R-:W-:-:S07]  /*17d0*/  IMAD.MOV R3, RZ, RZ, -R3 ;  /* 0x000000ffff037224 */ /* 0x000fce00078e0a03 */
.L_x_79:
[----:B------:R-:W-:-:S05]  /*17e0*/  IMAD.MOV.U32 R10, RZ, RZ, R6 ;  /* 0x000000ffff0a7224 */ /* 0x000fca00078e0006 */
        /* <DEDUP_REMOVED lines=16> */
[----:B------:R-:W-:-:S02]  /*18f0*/  VIADD R3, R3, 0x10 ;  /* 0x0000001003037836 */ /* 0x000fc40000000000 */
[----:B------:R-:W-:-:S03]  /*1900*/  VIADD R2, R2, 0x1000 ;  /* 0x0000100002027836 */ /* 0x000fc60000000000 */
[----:B------:R-:W-:Y:S02]  /*1910*/  ISETP.NE.AND P0, PT, R3, RZ, PT ;  /* 0x000000ff0300720c */ /* 0x000fe40003f05270 */
[----:B--2---:R-:W-:-:S04]  /*1920*/  IADD3 R14, PT, PT, R14, R15, R8 ;  /* 0x0000000f0e0e7210 */ /* 0x004fc80007ffe008 */
[----:B---3--:R-:W-:-:S04]  /*1930*/  IADD3 R14, PT, PT, R16, R17, R14 ;  /* 0x00000011100e7210 */ /* 0x008fc80007ffe00e */
[----:B----4-:R-:W-:-:S04]  /*1940*/  IADD3 R14, PT, PT, R18, R19, R14 ;  /* 0x00000013120e7210 */ /* 0x010fc80007ffe00e */
[----:B-----5:R-:W-:-:S04]  /*1950*/  IADD3 R14, PT, PT, R22, R23, R14 ;  /* 0x00000017160e7210 */ /* 0x020fc80007ffe00e */
[----:B------:R-:W-:-:S04]  /*1960*/  IADD3 R14, PT, PT, R24, R25, R14 ;  /* 0x00000019180e7210 */ /* 0x000fc80007ffe00e */
[----:B------:R-:W-:Y:S02]  /*1970*/  IADD3 R13, PT, PT, R6, R13, R14 ;  /* 0x0000000d060d7210 */ /* 0x000fe40007ffe00e */
[----:B------:R-:W-:-:S05]  /*1980*/  IADD3 R6, P2, PT, R10, 0x4000, RZ ;  /* 0x000040000a067810 */ /* 0x000fca0007f5e0ff */
[----:B0-----:R-:W-:Y:S01]  /*1990*/  IMAD.X R11, RZ, RZ, R11, P2 ;  /* 0x000000ffff0b7224 */ /* 0x001fe200010e060b */
[----:B------:R-:W-:-:S04]  /*19a0*/  IADD3 R9, PT, PT, R12, R9, R13 ;  /* 0x000000090c097210 */ /* 0x000fc80007ffe00d */
[----:B------:R-:W-:Y:S01]  /*19b0*/  IADD3 R8, PT, PT, R5, R4, R9 ;  /* 0x0000000405087210 */ /* 0x000fe20007ffe009 */
[----:B------:R-:W-:Y:S06]  /*19c0*/  @P0 BRA `(.L_x_79) ;  /* 0xfffffffc00840947 */ /* 0x000fec000383ffff */
.L_x_78:
[----:B------:R-:W-:Y:S05]  /*19d0*/  BSYNC.RECONVERGENT B2 ;  /* 0x0000000000027941 */ /* 0x000fea0003800200 */
.L_x_77:
[----:B------:R-:W-:Y:S05]  /*19e0*/  @!P1 BRA `(.L_x_76) ;  /* 0x0000000000e89947 */ /* 0x000fea0003800000 */
[----:B------:R-:W-:Y:S01]  /*19f0*/  ISETP.GE.U32.AND P0, PT, R21, 0x8, PT ;  /* 0x000000081500780c */ /* 0x000fe20003f06070 */
[----:B------:R-:W-:Y:S01]  /*1a00*/  BSSY.RECONVERGENT B2, `(.L_x_80) ;  /* 0x0000015000027945 */ /* 0x000fe20003800200 */
[----:B------:R-:W-:-:S04]  /*1a10*/  LOP3.LUT R15, R20, 0x7, RZ, 0xc0, !PT ;  /* 0x00000007140f7812 */ /* 0x000fc800078ec0ff */
[----:B------:R-:W-:-:S07]  /*1a20*/  ISETP.NE.AND P1, PT, R15, RZ, PT ;  /* 0x000000ff0f00720c */ /* 0x000fce0003f25270 */
[----:B------:R-:W-:Y:S06]  /*1a30*/  @!P0 BRA `(.L_x_81) ;  /* 0x0000000000448947 */ /* 0x000fec0003800000 */
[----:B------:R-:W-:-:S05]  /*1a40*/  IADD3 R3, P0, PT, R2, UR8, RZ ;  /* 0x0000000802037c10 */ /* 0x000fca000ff1e0ff */
[----:B------:R-:W-:Y:S01]  /*1a50*/  IMAD.X R6, RZ, RZ, UR9, P0 ;  /* 0x00000009ff067e24 */ /* 0x000fe200080e06ff */
[----:B------:R-:W-:-:S04]  /*1a60*/  LEA R4, P0, R3, UR12, 0x2 ;  /* 0x0000000c03047c11 */ /* 0x000fc8000f8010ff */
        /* <DEDUP_REMOVED lines=8> */
[----:B------:R-:W5:Y:S01]  /*1af0*/  LDG.E R13, desc[UR14][R4.64+0x1c00] ;  /* 0x001c000e040d7981 */ /* 0x000f62000c1e1900 */
[----:B------:R-:W-:Y:S01]  /*1b00*/  VIADD R2, R2, 0x800 ;  /* 0x0000080002027836 */ /* 0x000fe20000000000 */
[----:B--2---:R-:W-:-:S04]  /*1b10*/  IADD3 R3, PT, PT, R6, R3, R8 ;  /* 0x0000000306037210 */ /* 0x004fc80007ffe008 */
[----:B---3--:R-:W-:-:S04]  /*1b20*/  IADD3 R3, PT, PT, R9, R10, R3 ;  /* 0x0000000a09037210 */ /* 0x008fc80007ffe003 */
[----:B----4-:R-:W-:-:S04]  /*1b30*/  IADD3 R3, PT, PT, R11, R12, R3 ;  /* 0x0000000c0b037210 */ /* 0x010fc80007ffe003 */
[----:B-----5:R-:W-:-:S07]  /*1b40*/  IADD3 R8, PT, PT, R13, R14, R3 ;  /* 0x0000000e0d087210 */ /* 0x020fce0007ffe003 */
.L_x_81:
[----:B------:R-:W-:Y:S05]  /*1b50*/  BSYNC.RECONVERGENT B2 ;  /* 0x0000000000027941 */ /* 0x000fea0003800200 */
.L_x_80:
[----:B------:R-:W-:Y:S05]  /*1b60*/  @!P1 BRA `(.L_x_76) ;  /* 0x0000000000889947 */ /* 0x000fea0003800000 */
[----:B------:R-:W-:Y:S01]  /*1b70*/  ISETP.GE.U32.AND P0, PT, R15, 0x4, PT ;  /* 0x000000040f00780c */ /* 0x000fe20003f06070 */
[----:B------:R-:W-:Y:S01]  /*1b80*/  BSSY.RECONVERGENT B2, `(.L_x_82) ;  /* 0x000000e000027945 */ /* 0x000fe20003800200 */
[----:B------:R-:W-:-:S11]  /*1b90*/  LOP3.LUT P1, RZ, R20, 0x3, RZ, 0xc0, !PT ;  /* 0x0000000314ff7812 */ /* 0x000fd6000782c0ff */
[----:B------:R-:W-:Y:S05]  /*1ba0*/  @!P0 BRA `(.L_x_83) ;  /* 0x00000000002c8947 */ /* 0x000fea0003800000 */
[----:B------:R-:W-:-:S05]  /*1bb0*/  IADD3 R3, P0, PT, R2, UR8, RZ ;  /* 0x0000000802037c10 */ /* 0x000fca000ff1e0ff */
[----:B------:R-:W-:Y:S01]  /*1bc0*/  IMAD.X R6, RZ, RZ, UR9, P0 ;  /* 0x00000009ff067e24 */ /* 0x000fe200080e06ff */
[----:B------:R-:W-:-:S04]  /*1bd0*/  LEA R4, P0, R3, UR12, 0x2 ;  /* 0x0000000c03047c11 */ /* 0x000fc8000f8010ff */
[----:B------:R-:W-:-:S05]  /*1be0*/  LEA.HI.X R5, R3, UR13, R6, 0x2, P0 ;  /* 0x0000000d03057c11 */ /* 0x000fca00080f1406 */
[----:B------:R-:W2:Y:S04]  /*1bf0*/  LDG.E R3, desc[UR14][R4.64] ;  /* 0x0000000e04037981 */ /* 0x000ea8000c1e1900 */
[----:B------:R-:W2:Y:S04]  /*1c00*/  LDG.E R6, desc[UR14][R4.64+0x400] ;  /* 0x0004000e04067981 */ /* 0x000ea8000c1e1900 */
[----:B------:R-:W3:Y:S04]  /*1c10*/  LDG.E R10, desc[UR14][R4.64+0x800] ;  /* 0x0008000e040a7981 */ /* 0x000ee8000c1e1900 */
[----:B------:R-:W3:Y:S01]  /*1c20*/  LDG.E R9, desc[UR14][R4.64+0xc00] ;  /* 0x000c000e04097981 */ /* 0x000ee2000c1e1900 */
[----:B------:R-:W-:Y:S01]  /*1c30*/  VIADD R2, R2, 0x400 ;  /* 0x0000040002027836 */ /* 0x000fe20000000000 */
[----:B--2---:R-:W-:-:S04]  /*1c40*/  IADD3 R3, PT, PT, R6, R3, R8 ;  /* 0x0000000306037210 */ /* 0x004fc80007ffe008 */
[----:B---3--:R-:W-:-:S07]  /*1c50*/  IADD3 R8, PT, PT, R9, R10, R3 ;  /* 0x0000000a09087210 */ /* 0x008fce0007ffe003 */
.L_x_83:
[----:B------:R-:W-:Y:S05]  /*1c60*/  BSYNC.RECONVERGENT B2 ;  /* 0x0000000000027941 */ /* 0x000fea0003800200 */
.L_x_82:
[----:B------:R-:W-:Y:S05]  /*1c70*/  @!P1 BRA `(.L_x_76) ;  /* 0x0000000000449947 */ /* 0x000fea0003800000 */
[----:B------:R-:W-:Y:S02]  /*1c80*/  LOP3.LUT R7, R7, 0xffff, RZ, 0xc0, !PT ;  /* 0x0000ffff07077812 */ /* 0x000fe400078ec0ff */
[----:B------:R-:W-:Y:S02]  /*1c90*/  IADD3 R6, P0, PT, R2, UR10, RZ ;  /* 0x0000000a02067c10 */ /* 0x000fe4000ff1e0ff */
[----:B------:R-:W-:Y:S02]  /*1ca0*/  LEA.HI R2, R7, 0x1, RZ, 0x18 ;  /* 0x0000000107027811 */ /* 0x000fe400078fc0ff */
[----:B------:R-:W-:Y:S01]  /*1cb0*/  LEA R5, P1, R6, UR12, 0x2 ;  /* 0x0000000c06057c11 */ /* 0x000fe2000f8210ff */
[----:B------:R-:W-:Y:S01]  /*1cc0*/  IMAD.X R3, RZ, RZ, UR7, P0 ;  /* 0x00000007ff037e24 */ /* 0x000fe200080e06ff */
[----:B------:R-:W-:-:S04]  /*1cd0*/  LOP3.LUT R2, R2, 0x3, RZ, 0xc0, !PT ;  /* 0x0000000302027812 */ /* 0x000fc800078ec0ff */
[----:B------:R-:W-:Y:S01]  /*1ce0*/  LEA.HI.X R6, R6, UR13, R3, 0x2, P1 ;  /* 0x0000000d06067c11 */ /* 0x000fe200088f1403 */
[----:B------:R-:W-:-:S07]  /*1cf0*/  IMAD.MOV R4, RZ, RZ, -R2 ;  /* 0x000000ffff047224 */ /* 0x000fce00078e0a02 */
.L_x_84:
[----:B------:R-:W-:Y:S02]  /*1d00*/  IMAD.MOV.U32 R3, RZ, RZ, R6 ;  /* 0x000000ffff037224 */ /* 0x000fe400078e0006 */
[----:B------:R-:W-:-:S05]  /*1d10*/  IMAD.MOV.U32 R2, RZ, RZ, R5 ;  /* 0x000000ffff027224 */ /* 0x000fca00078e0005 */
[----:B------:R-:W2:Y:S01]  /*1d20*/  LDG.E R3, desc[UR14][R2.64] ;  /* 0x0000000e02037981 */ /* 0x000ea2000c1e1900 */
[----:B------:R-:W-:Y:S01]  /*1d30*/  VIADD R4, R4, 0x1 ;  /* 0x0000000104047836 */ /* 0x000fe20000000000 */
[----:B------:R-:W-:-:S04]  /*1d40*/  IADD3 R5, P1, PT, R5, 0x400, RZ ;  /* 0x0000040005057810 */ /* 0x000fc80007f3e0ff */
[----:B------:R-:W-:Y:S01]  /*1d50*/  ISETP.NE.AND P0, PT, R4, RZ, PT ;  /* 0x000000ff0400720c */ /* 0x000fe20003f05270 */
[----:B------:R-:W-:Y:S02]  /*1d60*/  IMAD.X R6, RZ, RZ, R6, P1 ;  /* 0x000000ffff067224 */ /* 0x000fe400008e0606 */
[----:B--2---:R-:W-:-:S10]  /*1d70*/  IMAD.IADD R8, R3, 0x1, R8 ;  /* 0x0000000103087824 */ /* 0x004fd400078e0208 */
[----:B------:R-:W-:Y:S05]  /*1d80*/  @P0 BRA `(.L_x_84) ;  /* 0xfffffffc00dc0947 */ /* 0x000fea000383ffff */
.L_x_76:
[----:B------:R-:W-:Y:S05]  /*1d90*/  BSYNC.RECONVERGENT B1 ;  /* 0x0000000000017941 */ /* 0x000fea0003800200 */
.L_x_73:
        /* <DEDUP_REMOVED lines=37> */
[----:B0-----:R-:W0:Y:S01]  /*1ff0*/  LDS.64 R2, [UR4+0x20] ;  /* 0x00002004ff027984 */ /* 0x001e220008000a00 */
[----:B-1----:R-:W-:-:S04]  /*2000*/  IADD3 R0, PT, PT, R4, R0, R9 ;  /* 0x0000000004007210 */ /* 0x002fc80007ffe009 */
[----:B------:R-:W-:-:S04]  /*2010*/  IADD3 R0, PT, PT, R6, R0, R5 ;  /* 0x0000000006007210 */ /* 0x000fc80007ffe005 */
[----:B0-----:R-:W-:-:S05]  /*2020*/  IADD3 R0, PT, PT, R2, R0, R7 ;  /* 0x0000000002007210 */ /* 0x001fca0007ffe007 */
[----:B------:R-:W-:-:S07]  /*2030*/  IMAD.IADD R9, R0, 0x1, R3 ;  /* 0x0000000100097824 */ /* 0x000fce00078e0203 */
.L_x_72:
[----:B------:R-:W-:Y:S05]  /*2040*/  BSYNC.RECONVERGENT B0 ;  /* 0x0000000000007941 */ /* 0x000fea0003800200 */
.L_x_57:
[----:B------:R-:W-:Y:S05]  /*2050*/  @P0 EXIT ;  /* 0x000000000000094d */ /* 0x000fea0003800000 */
[----:B------:R-:W3:Y:S02]  /*2060*/  LDCU.64 UR4, c[0x0][0x388] ;  /* 0x00007100ff0477ac */ /* 0x000ee40008000a00 */
[----:B---3--:R-:W-:-:S06]  /*2070*/  UIMAD.WIDE.U32 UR4, UR16, 0x4, UR4 ;  /* 0x00000004100478a5 */ /* 0x008fcc000f8e0004 */
[----:B0-----:R-:W-:Y:S02]  /*2080*/  IMAD.U32 R2, RZ, RZ, UR4 ;  /* 0x00000004ff027e24 */ /* 0x001fe4000f8e00ff */
[----:B------:R-:W-:-:S05]  /*2090*/  IMAD.U32 R3, RZ, RZ, UR5 ;  /* 0x00000005ff037e24 */ /* 0x000fca000f8e00ff */
[----:B------:R-:W-:Y:S01]  /*20a0*/  STG.E desc[UR14][R2.64], R9 ;  /* 0x0000000902007986 */ /* 0x000fe2000c10190e */
[----:B------:R-:W-:Y:S05]  /*20b0*/  EXIT ;  /* 0x000000000000794d */ /* 0x000fea0003800000 */
.L_x_85:
        /* <DEDUP_REMOVED lines=12> */
.L_x_522:


//--------------------- .text._ZN3cub18CUB_300001_SM_10006detail6reduce28DeviceReduceSingleTileKernelINS2_10policy_hubIiyN4cuda3std3__44plusIiEEE10Policy1000EN6thrust24THRUST_300001_SM_1000_NS10device_ptrIiEEPiyS9_iiNS7_10__identityEEEvT0_T1_T2_T3_T4_T6_ --------------------------
	.section	.text._ZN3cub18CUB_300001_SM_10006detail6reduce28DeviceReduceSingleTileKernelINS2_10policy_hubIiyN4cuda3std3__44plusIiEEE10Policy1000EN6thrust24THRUST_300001_SM_1000_NS10device_ptrIiEEPiyS9_iiNS7_10__identityEEEvT0_T1_T2_T3_T4_T6_,"ax",@progbits
	.align	128
        .global         _ZN3cub18CUB_300001_SM_10006detail6reduce28DeviceReduceSingleTileKernelINS2_10policy_hubIiyN4cuda3std3__44plusIiEEE10Policy1000EN6thrust24THRUST_300001_SM_1000_NS10device_ptrIiEEPiyS9_iiNS7_10__identityEEEvT0_T1_T2_T3_T4_T6_
        .type           _ZN3cub18CUB_300001_SM_10006detail6reduce28DeviceReduceSingleTileKernelINS2_10policy_hubIiyN4cuda3std3__44plusIiEEE10Policy1000EN6thrust24THRUST_300001_SM_1000_NS10device_ptrIiEEPiyS9_iiNS7_10__identityEEEvT0_T1_T2_T3_T4_T6_,@function
        .size           _ZN3cub18CUB_300001_SM_10006detail6reduce28DeviceReduceSingleTileKernelINS2_10policy_hubIiyN4cuda3std3__44plusIiEEE10Policy1000EN6thrust24THRUST_300001_SM_1000_NS10device_ptrIiEEPiyS9_iiNS7_10__identityEEEvT0_T1_T2_T3_T4_T6_,(.L_x_523 - _ZN3cub18CUB_300001_SM_10006detail6reduce28DeviceReduceSingleTileKernelINS2_10policy_hubIiyN4cuda3std3__44plusIiEEE10Policy1000EN6thrust24THRUST_300001_SM_1000_NS10device_ptrIiEEPiyS9_iiNS7_10__identityEEEvT0_T1_T2_T3_T4_T6_)
        .other          _ZN3cub18CUB_300001_SM_10006detail6reduce28DeviceReduceSingleTileKernelINS2_10policy_hubIiyN4cuda3std3__44plusIiEEE10Policy1000EN6thrust24THRUST_300001_SM_1000_NS10device_ptrIiEEPiyS9_iiNS7_10__identityEEEvT0_T1_T2_T3_T4_T6_,@"STO_CUDA_ENTRY STV_DEFAULT"
_ZN3cub18CUB_300001_SM_10006detail6reduce28DeviceReduceSingleTileKernelINS2_10policy_hubIiyN4cuda3std3__44plusIiEEE10Policy1000EN6thrust24THRUST_300001_SM_1000_NS10device_ptrIiEEPiyS9_iiNS7_10__identityEEEvT0_T1_T2_T3_T4_T6_:
.text._ZN3cub18CUB_300001_SM_10006detail6reduce28DeviceReduceSingleTileKernelINS2_10policy_hubIiyN4cuda3std3__44plusIiEEE10Policy1000EN6thrust24THRUST_300001_SM_1000_NS10device_ptrIiEEPiyS9_iiNS7_10__identityEEEvT0_T1_T2_T3_T4_T6_:
[----:B------:R-:W-:Y:S01]  /*0000*/  LDC R1, c[0x0][0x37c] ;  /* 0x0000df00ff017b82 */ /* 0x000fe20000000800 */
[----:B------:R-:W0:Y:S01]  /*0010*/  LDCU.64 UR4, c[0x0][0x390] ;  /* 0x00007200ff0477ac */ /* 0x000e220008000a00 */
[----:B------:R-:W1:Y:S01]  /*0020*/  LDCU.64 UR6, c[0x0][0x358] ;  /* 0x00006b00ff0677ac */ /* 0x000e620008000a00 */
[----:B0-----:R-:W-:Y:S02]  /*0030*/  IMAD.U32 R4, RZ, RZ, UR4 ;  /* 0x00000004ff047e24 */ /* 0x001fe4000f8e00ff */
[----:B------:R-:W-:-:S03]  /*0040*/  IMAD.U32 R0, RZ, RZ, UR5 ;  /* 0x00000005ff007e24 */ /* 0x000fc6000f8e00ff */
[----:B------:R-:W-:-:S04]  /*0050*/  ISETP.NE.U32.AND P0, PT, R4, RZ, PT ;  /* 0x000000ff0400720c */ /* 0x000fc80003f05070 */
[----:B------:R-:W-:-:S13]  /*0060*/  ISETP.NE.AND.EX P0, PT, R0, RZ, PT, P0 ;  /* 0x000000ff0000720c */ /* 0x000fda0003f05300 */
        /* <DEDUP_REMOVED lines=8> */
.L_x_86:
[----:B------:R-:W-:Y:S01]  /*00f0*/  ISETP.GT.U32.AND P0, PT, R4, 0xfff, PT ;  /* 0x00000fff0400780c */ /* 0x000fe20003f04070 */
[----:B------:R-:W-:Y:S03]  /*0100*/  BSSY.RECONVERGENT B0, `(.L_x_87) ;  /* 0x00001d1000007945 */ /* 0x000fe60003800200 */
[----:B------:R-:W-:-:S13]  /*0110*/  ISETP.GT.U32.AND.EX P0, PT, R0, RZ, PT, P0 ;  /* 0x000000ff0000720c */ /* 0x000fda0003f04100 */
[----:B------:R-:W-:Y:S05]  /*0120*/  @P0 BRA `(.L_x_88) ;  /* 0x0000000c00940947 */ /* 0x000fea0003800000 */
[----:B------:R-:W0:Y:S01]  /*0130*/  S2R R5, SR_TID.X ;  /* 0x0000000000057919 */ /* 0x000e220000002100 */
[----:B------:R-:W-:Y:S01]  /*0140*/  BSSY.RECONVERGENT B1, `(.L_x_89) ;  /* 0x0000009000017945 */ /* 0x000fe20003800200 */
[----:B------:R-:W-:Y:S01]  /*0150*/  IMAD.MOV.U32 R6, RZ, RZ, RZ ;  /* 0x000000ffff067224 */ /* 0x000fe200078e00ff */
[----:B0-----:R-:W-:Y:S01]  /*0160*/  ISETP.GE.U32.AND P0, PT, R5, R4, PT ;  /* 0x000000040500720c */ /* 0x001fe20003f06070 */
[----:B------:R-:W-:-:S12]  /*0170*/  IMAD.MOV.U32 R7, RZ, RZ, R5 ;  /* 0x000000ffff077224 */ /* 0x000fd800078e0005 */
[----:B------:R-:W-:Y:S05]  /*0180*/  @P0 BRA `(.L_x_90) ;  /* 0x0000000000100947 */ /* 0x000fea0003800000 */
[----:B------:R-:W0:Y:S02]  /*0190*/  LDC.64 R2, c[0x0][0x380] ;  /* 0x0000e000ff027b82 */ /* 0x000e240000000a00 */
[----:B0-----:R-:W-:-:S05]  /*01a0*/  IMAD.WIDE.U32 R2, R5, 0x4, R2 ;  /* 0x0000000405027825 */ /* 0x001fca00078e0002 */
[----:B------:R0:W5:Y:S01]  /*01b0*/  LDG.E R6, desc[UR6][R2.64] ;  /* 0x0000000602067981 */ /* 0x000162000c1e1900 */
[----:B------:R-:W-:-:S07]  /*01c0*/  VIADD R7, R5, 0x100 ;  /* 0x0000010005077836 */ /* 0x000fce0000000000 */
.L_x_90:
[----:B------:R-:W-:Y:S05]  /*01d0*/  BSYNC.RECONVERGENT B1 ;  /* 0x0000000000017941 */ /* 0x000fea0003800200 */
.L_x_89:
[----:B------:R-:W-:Y:S01]  /*01e0*/  ISETP.GE.U32.AND P0, PT, R7, R4, PT ;  /* 0x000000040700720c */ /* 0x000fe20003f06070 */
[----:B------:R-:W-:-:S12]  /*01f0*/  BSSY.RECONVERGENT B1, `(.L_x_91) ;  /* 0x0000060000017945 */ /* 0x000fd80003800200 */
[----:B------:R-:W-:Y:S05]  /*0200*/  @P0 BRA `(.L_x_92) ;  /* 0x0000000400780947 */ /* 0x000fea0003800000 */
[----:B0-----:R-:W-:Y:S01]  /*0210*/  LOP3.LUT R3, RZ, R7, RZ, 0x33, !PT ;  /* 0x00000007ff037212 */ /* 0x001fe200078e33ff */
[----:B------:R-:W-:Y:S04]  /*0220*/  BSSY.RECONVERGENT B2, `(.L_x_93) ;  /* 0x000002c000027945 */ /* 0x000fe80003800200 */
[----:B------:R-:W-:-:S05]  /*0230*/  IMAD.IADD R3, R3, 0x1, R4 ;  /* 0x0000000103037824 */ /* 0x000fca00078e0204 */
[C---:B------:R-:W-:Y:S02]  /*0240*/  ISETP.GE.U32.AND P0, PT, R3.reuse, 0xf00, PT ;  /* 0x00000f000300780c */ /* 0x040fe40003f06070 */
[----:B------:R-:W-:-:S04]  /*0250*/  LEA.HI R8, R3, 0x1, RZ, 0x18 ;  /* 0x0000000103087811 */ /* 0x000fc800078fc0ff */
[----:B------:R-:W-:-:S04]  /*0260*/  LOP3.LUT R22, R8, 0xf, RZ, 0xc0, !PT ;  /* 0x0000000f08167812 */ /* 0x000fc800078ec0ff */
[----:B------:R-:W-:-:S03]  /*0270*/  ISETP.NE.AND P1, PT, R22, RZ, PT ;  /* 0x000000ff1600720c */ /* 0x000fc60003f25270 */
[----:B------:R-:W-:Y:S10]  /*0280*/  @!P0 BRA `(.L_x_94) ;  /* 0x0000000000948947 */ /* 0x000ff40003800000 */
[----:B------:R-:W0:Y:S01]  /*0290*/  LDC.64 R2, c[0x0][0x380] ;  /* 0x0000e000ff027b82 */ /* 0x000e220000000a00 */
[----:B------:R-:W-:-:S05]  /*02a0*/  LOP3.LUT R9, R8, 0x1fffff0, RZ, 0xc0, !PT ;  /* 0x01fffff008097812 */ /* 0x000fca00078ec0ff */
[----:B------:R-:W-:Y:S02]  /*02b0*/  IMAD.MOV R9, RZ, RZ, -R9 ;  /* 0x000000ffff097224 */ /* 0x000fe400078e0a09 */
[----:B0-----:R-:W-:-:S03]  /*02c0*/  IMAD.WIDE.U32 R2, R7, 0x4, R2 ;  /* 0x0000000407027825 */ /* 0x001fc600078e0002 */
[----:B------:R-:W-:-:S05]  /*02d0*/  IADD3 R15, P0, PT, R2, 0x2000, RZ ;  /* 0x00002000020f7810 */ /* 0x000fca0007f1e0ff */
[----:B------:R-:W-:-:S08]  /*02e0*/  IMAD.X R3, RZ, RZ, R3, P0 ;  /* 0x000000ffff037224 */ /* 0x000fd000000e0603 */
.L_x_95:
        /* <DEDUP_REMOVED lines=31> */
.L_x_94:
[----:B------:R-:W-:Y:S05]  /*04e0*/  BSYNC.RECONVERGENT B2 ;  /* 0x0000000000027941 */ /* 0x000fea0003800200 */
.L_x_93:
[----:B------:R-:W-:Y:S05]  /*04f0*/  @!P1 BRA `(.L_x_92) ;  /* 0x0000000000bc9947 */ /* 0x000fea0003800000 */
[----:B------:R-:W-:Y:S01]  /*0500*/  ISETP.GE.U32.AND P0, PT, R22, 0x8, PT ;  /* 0x000000081600780c */ /* 0x000fe20003f06070 */
[----:B------:R-:W-:Y:S01]  /*0510*/  BSSY.RECONVERGENT B2, `(.L_x_96) ;  /* 0x0000013000027945 */ /* 0x000fe20003800200 */
[----:B------:R-:W-:-:S04]  /*0520*/  LOP3.LUT R17, R8, 0x7, RZ, 0xc0, !PT ;  /* 0x0000000708117812 */ /* 0x000fc800078ec0ff */
[----:B------:R-:W-:-:S07]  /*0530*/  ISETP.NE.AND P1, PT, R17, RZ, PT ;  /* 0x000000ff1100720c */ /* 0x000fce0003f25270 */
[----:B------:R-:W-:Y:S06]  /*0540*/  @!P0 BRA `(.L_x_97) ;  /* 0x00000000003c8947 */ /* 0x000fec0003800000 */
[----:B------:R-:W0:Y:S02]  /*0550*/  LDC.64 R2, c[0x0][0x380] ;  /* 0x0000e000ff027b82 */ /* 0x000e240000000a00 */
[----:B0-----:R-:W-:-:S05]  /*0560*/  IMAD.WIDE R2, R7, 0x4, R2 ;  /* 0x0000000407027825 */ /* 0x001fca00078e0202 */
        /* <DEDUP_REMOVED lines=13> */
.L_x_97:
[----:B------:R-:W-:Y:S05]  /*0640*/  BSYNC.RECONVERGENT B2 ;  /* 0x0000000000027941 */ /* 0x000fea0003800200 */
.L_x_96:
        /* <DEDUP_REMOVED lines=11> */
[----:B------:R-:W3:Y:S01]  /*0700*/  LDG.E R12, desc[UR6][R2.64+0xc00] ;  /* 0x000c0006020c7981 */ /* 0x000ee2000c1e1900 */
[----:B------:R-:W-:Y:S01]  /*0710*/  VIADD R7, R7, 0x400 ;  /* 0x0000040007077836 */ /* 0x000fe20000000000 */
[----:B--2--5:R-:W-:-:S04]  /*0720*/  IADD3 R6, PT, PT, R8, R9, R6 ;  /* 0x0000000908067210 */ /* 0x024fc80007ffe006 */
[----:B---3--:R-:W-:-:S07]  /*0730*/  IADD3 R6, PT, PT, R12, R11, R6 ;  /* 0x0000000b0c067210 */ /* 0x008fce0007ffe006 */
.L_x_99:
[----:B------:R-:W-:Y:S05]  /*0740*/  BSYNC.RECONVERGENT B2 ;  /* 0x0000000000027941 */ /* 0x000fea0003800200 */
.L_x_98:
[----:B------:R-:W-:Y:S05]  /*0750*/  @!P1 BRA `(.L_x_92) ;  /* 0x0000000000249947 */ /* 0x000fea0003800000 */
[----:B------:R-:W0:Y:S01]  /*0760*/  LDC.64 R8, c[0x0][0x380] ;  /* 0x0000e000ff087b82 */ /* 0x000e220000000a00 */
[----:B------:R-:W-:-:S07]  /*0770*/  IMAD.MOV R10, RZ, RZ, -R10 ;  /* 0x000000ffff0a7224 */ /* 0x000fce00078e0a0a */
.L_x_100:
[----:B0-----:R-:W-:-:S06]  /*0780*/  IMAD.WIDE R2, R7, 0x4, R8 ;  /* 0x0000000407027825 */ /* 0x001fcc00078e0208 */
[----:B------:R-:W2:Y:S01]  /*0790*/  LDG.E R3, desc[UR6][R2.64] ;  /* 0x0000000602037981 */ /* 0x000ea2000c1e1900 */
[----:B------:R-:W-:Y:S02]  /*07a0*/  VIADD R10, R10, 0x1 ;  /* 0x000000010a0a7836 */ /* 0x000fe40000000000 */
[----:B------:R-:W-:-:S03]  /*07b0*/  VIADD R7, R7, 0x100 ;  /* 0x0000010007077836 */ /* 0x000fc60000000000 */
[----:B------:R-:W-:Y:S01]  /*07c0*/  ISETP.NE.AND P0, PT, R10, RZ, PT ;  /* 0x000000ff0a00720c */ /* 0x000fe20003f05270 */
[----:B--2--5:R-:W-:-:S12]  /*07d0*/  IMAD.IADD R6, R3, 0x1, R6 ;  /* 0x0000000103067824 */ /* 0x024fd800078e0206 */
[----:B------:R-:W-:Y:S05]  /*07e0*/  @P0 BRA `(.L_x_100) ;  /* 0xfffffffc00e40947 */ /* 0x000fea000383ffff */
.L_x_92:
[----:B------:R-:W-:Y:S05]  /*07f0*/  BSYNC.RECONVERGENT B1 ;  /* 0x0000000000017941 */ /* 0x000fea0003800200 */
.L_x_91:
[----:B------:R-:W-:-:S04]  /*0800*/  ISETP.GE.U32.AND P0, PT, R4, 0x100, PT ;  /* 0x000001000400780c */ /* 0x000fc80003f06070 */
[----:B------:R-:W-:-:S13]  /*0810*/  ISETP.GE.U32.AND.EX P0, PT, R0, RZ, PT, P0 ;  /* 0x000000ff0000720c */ /* 0x000fda0003f06100 */
[----:B------:R-:W-:Y:S05]  /*0820*/  @!P0 BRA `(.L_x_101) ;  /* 0x0000000000ac8947 */ /* 0x000fea0003800000 */
[----:B------:R-:W1:Y:S01]  /*0830*/  S2R R8, SR_LANEID ;  /* 0x0000000000087919 */ /* 0x000e620000000000 */
[----:B------:R-:W-:Y:S01]  /*0840*/  ISETP.NE.AND P5, PT, R5, RZ, PT ;  /* 0x000000ff0500720c */ /* 0x000fe20003fa5270 */
[----:B-----5:R-:W0:Y:S01]  /*0850*/  SHFL.DOWN PT, R0, R6, 0x1, 0x1f ;  /* 0x08201f0006007f89 */ /* 0x020e2200000e0000 */
[C---:B-1----:R-:W-:Y:S02]  /*0860*/  ISETP.GT.AND P0, PT, R8.reuse, 0x1e, PT ;  /* 0x0000001e0800780c */ /* 0x042fe40003f04270 */
[----:B------:R-:W-:Y:S02]  /*0870*/  ISETP.NE.AND P1, PT, R8, RZ, PT ;  /* 0x000000ff0800720c */ /* 0x000fe40003f25270 */
[----:B0-----:R-:W-:Y:S02]  /*0880*/  SEL R3, R0, RZ, !P0 ;  /* 0x000000ff00037207 */ /* 0x001fe40004000000 */
        /* <DEDUP_REMOVED lines=21> */
[----:B0-----:R-:W-:-:S05]  /*09e0*/  SEL R3, R3, RZ, !P0 ;  /* 0x000000ff03037207 */ /* 0x001fca0004000000 */
[----:B------:R-:W-:-:S05]  /*09f0*/  IMAD.IADD R7, R2, 0x1, R3 ;  /* 0x0000000102077824 */ /* 0x000fca00078e0203 */
[----:B------:R1:W-:Y:S01]  /*0a00*/  @!P1 STS [R0+0x8], R7 ;  /* 0x0000080700009388 */ /* 0x0003e20000000800 */
[----:B------:R-:W-:Y:S06]  /*0a10*/  BAR.SYNC.DEFER_BLOCKING 0x0 ;  /* 0x0000000000007b1d */ /* 0x000fec0000010000 */
[----:B------:R-:W-:Y:S05]  /*0a20*/  @P5 BRA `(.L_x_102) ;  /* 0x0000001000f85947 */ /* 0x000fea0003800000 */
[----:B------:R-:W0:Y:S01]  /*0a30*/  S2UR UR5, SR_CgaCtaId ;  /* 0x00000000000579c3 */ /* 0x000e220000008800 */
[----:B------:R-:W-:Y:S02]  /*0a40*/  UMOV UR4, 0x400 ;  /* 0x0000040000047882 */ /* 0x000fe40000000000 */
[----:B0-----:R-:W-:-:S09]  /*0a50*/  ULEA UR4, UR5, UR4, 0x18 ;  /* 0x0000000405047291 */ /* 0x001fd2000f8ec0ff */
[----:B-1----:R-:W-:Y:S04]  /*0a60*/  LDS R0, [UR4+0xc] ;  /* 0x00000c04ff007984 */ /* 0x002fe80008000800 */
[----:B------:R-:W0:Y:S04]  /*0a70*/  LDS.128 R8, [UR4+0x10] ;  /* 0x00001004ff087984 */ /* 0x000e280008000c00 */
[----:B------:R-:W1:Y:S01]  /*0a80*/  LDS.64 R2, [UR4+0x20] ;  /* 0x00002004ff027984 */ /* 0x000e620008000a00 */
[----:B0-----:R-:W-:-:S04]  /*0a90*/  IADD3 R0, PT, PT, R8, R0, R7 ;  /* 0x0000000008007210 */ /* 0x001fc80007ffe007 */
[----:B------:R-:W-:-:S04]  /*0aa0*/  IADD3 R0, PT, PT, R10, R0, R9 ;  /* 0x000000000a007210 */ /* 0x000fc80007ffe009 */
[----:B-1----:R-:W-:-:S05]  /*0ab0*/  IADD3 R0, PT, PT, R2, R0, R11 ;  /* 0x0000000002007210 */ /* 0x002fca0007ffe00b */
[----:B------:R-:W-:Y:S01]  /*0ac0*/  IMAD.IADD R7, R0, 0x1, R3 ;  /* 0x0000000100077824 */ /* 0x000fe200078e0203 */
[----:B------:R-:W-:Y:S06]  /*0ad0*/  BRA `(.L_x_102) ;  /* 0x0000001000cc7947 */ /* 0x000fec0003800000 */
.L_x_101:
[C---:B0-----:R-:W-:Y:S01]  /*0ae0*/  LOP3.LUT R2, R5.reuse, 0x3e0, RZ, 0xc0, !PT ;  /* 0x000003e005027812 */ /* 0x041fe200078ec0ff */
[----:B------:R-:W0:Y:S01]  /*0af0*/  S2R R12, SR_LANEID ;  /* 0x00000000000c7919 */ /* 0x000e220000000000 */
[----:B------:R-:W-:Y:S02]  /*0b00*/  ISETP.NE.AND P5, PT, R5, RZ, PT ;  /* 0x000000ff0500720c */ /* 0x000fe40003fa5270 */
[----:B------:R-:W-:Y:S01]  /*0b10*/  LOP3.LUT R7, RZ, R2, RZ, 0x33, !PT ;  /* 0x00000002ff077212 */ /* 0x000fe200078e33ff */
[----:B------:R-:W-:-:S04]  /*0b20*/  VIADD R3, R2, 0x20 ;  /* 0x0000002002037836 */ /* 0x000fc80000000000 */
[----:B------:R-:W-:Y:S01]  /*0b30*/  IMAD.IADD R7, R7, 0x1, R4 ;  /* 0x0000000107077824 */ /* 0x000fe200078e0204 */
[----:B------:R-:W-:-:S04]  /*0b40*/  ISETP.GT.U32.AND P0, PT, R3, R4, PT ;  /* 0x000000040300720c */ /* 0x000fc80003f04070 */
        /* <DEDUP_REMOVED lines=10> */
[----:B------:R-:W-:Y:S01]  /*0bf0*/  @!P1 SHF.R.U32.HI R9, RZ, 0x3, R5 ;  /* 0x00000003ff099819 */ /* 0x000fe20000011605 */
[----:B------:R-:W1:Y:S03]  /*0c00*/  SHFL.DOWN PT, R7, R2, 0x2, R3 ;  /* 0x0840000002077989 */ /* 0x000e6600000e0003 */
[----:B------:R-:W-:Y:S02]  /*0c10*/  @!P1 LOP3.LUT R9, R9, 0x7c, RZ, 0xc0, !PT ;  /* 0x0000007c09099812 */ /* 0x000fe400078ec0ff */
[----:B-1----:R-:W-:Y:S02]  /*0c20*/  SEL R7, R7, RZ, !P0 ;  /* 0x000000ff07077207 */ /* 0x002fe40004000000 */
[----:B------:R-:W-:Y:S02]  /*0c30*/  ISETP.GT.AND P0, PT, R10, R3, PT ;  /* 0x000000030a00720c */ /* 0x000fe40003f04270 */
[----:B------:R-:W-:Y:S01]  /*0c40*/  @!P1 MOV R10, 0x400 ;  /* 0x00000400000a9802 */ /* 0x000fe20000000f00 */
[----:B------:R-:W-:-:S02]  /*0c50*/  IMAD.IADD R8, R2, 0x1, R7 ;  /* 0x0000000102087824 */ /* 0x000fc400078e0207 */
[----:B------:R-:W-:Y:S01]  /*0c60*/  VIADD R2, R12, 0x8 ;  /* 0x000000080c027836 */ /* 0x000fe20000000000 */
[----:B0-----:R-:W-:Y:S02]  /*0c70*/  @!P1 LEA R10, R11, R10, 0x18 ;  /* 0x0000000a0b0a9211 */ /* 0x001fe400078ec0ff */
        /* <DEDUP_REMOVED lines=11> */
[----:B0-----:R-:W-:-:S05]  /*0d30*/  SEL R7, R7, RZ, !P0 ;  /* 0x000000ff07077207 */ /* 0x001fca0004000000 */
[----:B------:R-:W-:-:S05]  /*0d40*/  IMAD.IADD R7, R2, 0x1, R7 ;  /* 0x0000000102077824 */ /* 0x000fca00078e0207 */
[----:B------:R0:W-:Y:S01]  /*0d50*/  @!P1 STS [R10+0x8], R7 ;  /* 0x000008070a009388 */ /* 0x0001e20000000800 */
[----:B------:R-:W-:Y:S06]  /*0d60*/  BAR.SYNC.DEFER_BLOCKING 0x0 ;  /* 0x0000000000007b1d */ /* 0x000fec0000010000 */
[----:B------:R-:W-:Y:S05]  /*0d70*/  @P5 BRA `(.L_x_102) ;  /* 0x0000001000245947 */ /* 0x000fea0003800000 */
[----:B------:R-:W1:Y:S01]  /*0d80*/  S2UR UR5, SR_CgaCtaId ;  /* 0x00000000000579c3 */ /* 0x000e620000008800 */
[----:B------:R-:W-:Y:S01]  /*0d90*/  UMOV UR4, 0x400 ;  /* 0x0000040000047882 */ /* 0x000fe20000000000 */
[C---:B------:R-:W-:Y:S02]  /*0da0*/  ISETP.GT.U32.AND P0, PT, R4.reuse, 0x40, PT ;  /* 0x000000400400780c */ /* 0x040fe40003f04070 */
[C---:B------:R-:W-:Y:S02]  /*0db0*/  ISETP.GT.U32.AND P6, PT, R4.reuse, 0x20, PT ;  /* 0x000000200400780c */ /* 0x040fe40003fc4070 */
[C---:B------:R-:W-:Y:S02]  /*0dc0*/  ISETP.GT.U32.AND P4, PT, R4.reuse, 0x60, PT ;  /* 0x000000600400780c */ /* 0x040fe40003f84070 */
[----:B------:R-:W-:Y:S02]  /*0dd0*/  ISETP.GT.U32.AND P2, PT, R4, 0x80, PT ;  /* 0x000000800400780c */ /* 0x000fe40003f44070 */
[----:B------:R-:W-:-:S02]  /*0de0*/  ISETP.GT.U32.AND.EX P0, PT, R0, RZ, PT, P0 ;  /* 0x000000ff0000720c */ /* 0x000fc40003f04100 */
[----:B------:R-:W-:Y:S02]  /*0df0*/  ISETP.GT.U32.AND.EX P6, PT, R0, RZ, PT, P6 ;  /* 0x000000ff0000720c */ /* 0x000fe40003fc4160 */
[C---:B------:R-:W-:Y:S02]  /*0e00*/  ISETP.GT.U32.AND P3, PT, R4.reuse, 0xa0, PT ;  /* 0x000000a00400780c */ /* 0x040fe40003f64070 */
[----:B------:R-:W-:Y:S02]  /*0e10*/  ISETP.GT.U32.AND P1, PT, R4, 0xc0, PT ;  /* 0x000000c00400780c */ /* 0x000fe40003f24070 */
[C---:B------:R-:W-:Y:S02]  /*0e20*/  ISETP.GT.U32.AND.EX P4, PT, R0.reuse, RZ, PT, P4 ;  /* 0x000000ff0000720c */ /* 0x040fe40003f84140 */
[C---:B------:R-:W-:Y:S02]  /*0e30*/  ISETP.GT.U32.AND.EX P2, PT, R0.reuse, RZ, PT, P2 ;  /* 0x000000ff0000720c */ /* 0x040fe40003f44120 */
[C---:B------:R-:W-:Y:S01]  /*0e40*/  ISETP.GT.U32.AND.EX P3, PT, R0.reuse, RZ, PT, P3 ;  /* 0x000000ff0000720c */ /* 0x040fe20003f64130 */
[----:B-1----:R-:W-:Y:S01]  /*0e50*/  ULEA UR4, UR5, UR4, 0x18 ;  /* 0x0000000405047291 */ /* 0x002fe2000f8ec0ff */
[----:B------:R-:W-:-:S08]  /*0e60*/  ISETP.GT.U32.AND.EX P1, PT, R0, RZ, PT, P1 ;  /* 0x000000ff0000720c */ /* 0x000fd00003f24110 */
[----:B0-----:R-:W0:Y:S04]  /*0e70*/  LDS.128 R8, [UR4+0x10] ;  /* 0x00001004ff087984 */ /* 0x001e280008000c00 */
[----:B------:R-:W1:Y:S04]  /*0e80*/  LDS R5, [UR4+0xc] ;  /* 0x00000c04ff057984 */ /* 0x000e680008000800 */
[----:B------:R-:W2:Y:S01]  /*0e90*/  LDS.64 R2, [UR4+0x20] ;  /* 0x00002004ff027984 */ /* 0x000ea20008000a00 */
[----:B0-----:R-:W-:Y:S02]  /*0ea0*/  SEL R8, R8, RZ, P0 ;  /* 0x000000ff08087207 */ /* 0x001fe40000000000 */
[----:B------:R-:W-:-:S02]  /*0eb0*/  ISETP.GT.U32.AND P0, PT, R4, 0xe0, PT ;  /* 0x000000e00400780c */ /* 0x000fc40003f04070 */
[----:B-1----:R-:W-:Y:S02]  /*0ec0*/  SEL R6, R5, RZ, P6 ;  /* 0x000000ff05067207 */ /* 0x002fe40003000000 */
[----:B------:R-:W-:Y:S02]  /*0ed0*/  SEL R9, R9, RZ, P4 ;  /* 0x000000ff09097207 */ /* 0x000fe40002000000 */
[----:B------:R-:W-:Y:S02]  /*0ee0*/  IADD3 R6, PT, PT, R8, R6, R7 ;  /* 0x0000000608067210 */ /* 0x000fe40007ffe007 */
[----:B------:R-:W-:Y:S02]  /*0ef0*/  SEL R10, R10, RZ, P2 ;  /* 0x000000ff0a0a7207 */ /* 0x000fe40001000000 */
[----:B------:R-:W-:Y:S02]  /*0f00*/  ISETP.GT.U32.AND.EX P0, PT, R0, RZ, PT, P0 ;  /* 0x000000ff0000720c */ /* 0x000fe40003f04100 */
[----:B------:R-:W-:-:S02]  /*0f10*/  SEL R11, R11, RZ, P3 ;  /* 0x000000ff0b0b7207 */ /* 0x000fc40001800000 */
[----:B------:R-:W-:Y:S02]  /*0f20*/  IADD3 R6, PT, PT, R10, R6, R9 ;  /* 0x000000060a067210 */ /* 0x000fe40007ffe009 */
[----:B--2---:R-:W-:Y:S02]  /*0f30*/  SEL R2, R2, RZ, P1 ;  /* 0x000000ff02027207 */ /* 0x004fe40000800000 */
[----:B------:R-:W-:Y:S02]  /*0f40*/  SEL R3, R3, RZ, P0 ;  /* 0x000000ff03037207 */ /* 0x000fe40000000000 */
[----:B------:R-:W-:-:S05]  /*0f50*/  IADD3 R2, PT, PT, R2, R6, R11 ;  /* 0x0000000602027210 */ /* 0x000fca0007ffe00b */
[----:B------:R-:W-:Y:S01]  /*0f60*/  IMAD.IADD R7, R2, 0x1, R3 ;  /* 0x0000000102077824 */ /* 0x000fe200078e0203 */
[----:B------:R-:W-:Y:S06]  /*0f70*/  BRA `(.L_x_102) ;  /* 0x0000000c00a47947 */ /* 0x000fec0003800000 */
.L_x_88:
[----:B------:R-:W0:Y:S01]  /*0f80*/  S2R R8, SR_TID.X ;  /* 0x0000000000087919 */ /* 0x000e220000002100 */
[----:B------:R-:W0:Y:S02]  /*0f90*/  LDC.64 R2, c[0x0][0x380] ;  /* 0x0000e000ff027b82 */ /* 0x000e240000000a00 */
[----:B0-----:R-:W-:-:S05]  /*0fa0*/  IMAD.WIDE.U32 R2, R8, 0x4, R2 ;  /* 0x0000000408027825 */ /* 0x001fca00078e0002 */
        /* <DEDUP_REMOVED lines=16> */
[----:B--2---:R-:W-:-:S04]  /*10b0*/  IADD3 R5, PT, PT, R7, R6, R5 ;  /* 0x0000000607057210 */ /* 0x004fc80007ffe005 */
[----:B---3--:R-:W-:Y:S01]  /*10c0*/  IADD3 R5, PT, PT, R12, R9, R5 ;  /* 0x000000090c057210 */ /* 0x008fe20007ffe005 */
[----:B------:R-:W-:Y:S01]  /*10d0*/  IMAD.MOV.U32 R9, RZ, RZ, 0x1000 ;  /* 0x00001000ff097424 */ /* 0x000fe200078e00ff */
[----:B------:R-:W-:-:S04]  /*10e0*/  IADD3 R12, P1, PT, R4, -0x1000, RZ ;  /* 0xfffff000040c7810 */ /* 0x000fc80007f3e0ff */
[----:B------:R-:W-:Y:S02]  /*10f0*/  ISETP.GE.U32.AND P0, PT, R12, 0x1000, PT ;  /* 0x000010000c00780c */ /* 0x000fe40003f06070 */
[----:B----4-:R-:W-:Y:S01]  /*1100*/  IADD3 R5, PT, PT, R14, R11, R5 ;  /* 0x0000000b0e057210 */ /* 0x010fe20007ffe005 */
[----:B------:R-:W-:Y:S01]  /*1110*/  IMAD.MOV.U32 R11, RZ, RZ, RZ ;  /* 0x000000ffff0b7224 */ /* 0x000fe200078e00ff */
[----:B------:R-:W-:-:S04]  /*1120*/  IADD3.X R14, PT, PT, R0, -0x1, RZ, P1, !PT ;  /* 0xffffffff000e7810 */ /* 0x000fc80000ffe4ff */
[----:B------:R-:W-:Y:S02]  /*1130*/  ISETP.GE.U32.AND.EX P0, PT, R14, RZ, PT, P0 ;  /* 0x000000ff0e00720c */ /* 0x000fe40003f06100 */
[----:B-----5:R-:W-:-:S04]  /*1140*/  IADD3 R5, PT, PT, R16, R13, R5 ;  /* 0x0000000d10057210 */ /* 0x020fc80007ffe005 */
[----:B------:R-:W-:-:S04]  /*1150*/  IADD3 R5, PT, PT, R18, R15, R5 ;  /* 0x0000000f12057210 */ /* 0x000fc80007ffe005 */
[----:B------:R-:W-:-:S04]  /*1160*/  IADD3 R5, PT, PT, R20, R17, R5 ;  /* 0x0000001114057210 */ /* 0x000fc80007ffe005 */
[----:B------:R-:W-:-:S05]  /*1170*/  IADD3 R5, PT, PT, R22, R19, R5 ;  /* 0x0000001316057210 */ /* 0x000fca0007ffe005 */
[----:B------:R-:W-:Y:S01]  /*1180*/  IMAD.IADD R10, R10, 0x1, R5 ;  /* 0x000000010a0a7824 */ /* 0x000fe200078e0205 */
[----:B------:R-:W-:Y:S06]  /*1190*/  @!P0 BRA `(.L_x_103) ;  /* 0x0000000000a08947 */ /* 0x000fec0003800000 */
[----:B------:R-:W0:Y:S01]  /*11a0*/  LDC.64 R4, c[0x0][0x390] ;  /* 0x0000e400ff047b82 */ /* 0x000e220000000a00 */
[----:B------:R-:W-:Y:S02]  /*11b0*/  IMAD.MOV.U32 R9, RZ, RZ, 0x1000 ;  /* 0x00001000ff097424 */ /* 0x000fe400078e00ff */
[----:B------:R-:W-:-:S07]  /*11c0*/  IMAD.MOV.U32 R11, RZ, RZ, RZ ;  /* 0x000000ffff0b7224 */ /* 0x000fce00078e00ff */
.L_x_105:
[----:B------:R-:W-:-:S04]  /*11d0*/  LEA R6, P0, R9, R2, 0x2 ;  /* 0x0000000209067211 */ /* 0x000fc800078010ff */
[----:B------:R-:W-:-:S05]  /*11e0*/  LEA.HI.X R7, R9, R3, R11, 0x2, P0 ;  /* 0x0000000309077211 */ /* 0x000fca00000f140b */
        /* <DEDUP_REMOVED lines=16> */
[----:B--2---:R-:W-:-:S02]  /*12f0*/  IADD3 R25, PT, PT, R26, R25, R10 ;  /* 0x000000191a197210 */ /* 0x004fc40007ffe00a */
[----:B0-----:R-:W-:-:S04]  /*1300*/  IADD3 R10, P1, PT, -R9, R4, RZ ;  /* 0x00000004090a7210 */ /* 0x001fc80007f3e1ff */
[----:B------:R-:W-:Y:S02]  /*1310*/  ISETP.GE.U32.AND P0, PT, R10, 0x1000, PT ;  /* 0x000010000a00780c */ /* 0x000fe40003f06070 */
[----:B---3--:R-:W-:-:S04]  /*1320*/  IADD3 R25, PT, PT, R28, R27, R25 ;  /* 0x0000001b1c197210 */ /* 0x008fc80007ffe019 */
[----:B----4-:R-:W-:-:S04]  /*1330*/  IADD3 R23, PT, PT, R23, R24, R25 ;  /* 0x0000001817177210 */ /* 0x010fc80007ffe019 */
[----:B-----5:R-:W-:Y:S01]  /*1340*/  IADD3 R21, PT, PT, R21, R0, R23 ;  /* 0x0000000015157210 */ /* 0x020fe20007ffe017 */
[----:B------:R-:W-:-:S04]  /*1350*/  IMAD.MOV.U32 R0, RZ, RZ, R5 ;  /* 0x000000ffff007224 */ /* 0x000fc800078e0005 */
[----:B------:R-:W-:Y:S01]  /*1360*/  IMAD.X R10, R0, 0x1, ~R11, P1 ;  /* 0x00000001000a7824 */ /* 0x000fe200008e0e0b */
[----:B------:R-:W-:-:S04]  /*1370*/  IADD3 R13, PT, PT, R16, R13, R21 ;  /* 0x0000000d100d7210 */ /* 0x000fc80007ffe015 */
[----:B------:R-:W-:Y:S02]  /*1380*/  ISETP.GE.U32.AND.EX P0, PT, R10, RZ, PT, P0 ;  /* 0x000000ff0a00720c */ /* 0x000fe40003f06100 */
[----:B------:R-:W-:-:S04]  /*1390*/  IADD3 R13, PT, PT, R18, R15, R13 ;  /* 0x0000000f120d7210 */ /* 0x000fc80007ffe00d */
[----:B------:R-:W-:-:S04]  /*13a0*/  IADD3 R13, PT, PT, R20, R17, R13 ;  /* 0x00000011140d7210 */ /* 0x000fc80007ffe00d */
[----:B------:R-:W-:-:S03]  /*13b0*/  IADD3 R10, PT, PT, R22, R19, R13 ;  /* 0x00000013160a7210 */ /* 0x000fc60007ffe00d */
[----:B------:R-:W-:Y:S05]  /*13c0*/  @!P0 BRA `(.L_x_104) ;  /* 0x0000000400e88947 */ /* 0x000fea0003800000 */
[----:B------:R-:W-:-:S05]  /*13d0*/  IADD3 R9, P0, PT, R9, 0x1000, RZ ;  /* 0x0000100009097810 */ /* 0x000fca0007f1e0ff */
[----:B------:R-:W-:Y:S01]  /*13e0*/  IMAD.X R11, RZ, RZ, R11, P0 ;  /* 0x000000ffff0b7224 */ /* 0x000fe200000e060b */
[----:B------:R-:W-:-:S04]  /*13f0*/  ISETP.GT.U32.AND P0, PT, R9, R12, PT ;  /* 0x0000000c0900720c */ /* 0x000fc80003f04070 */
[----:B------:R-:W-:-:S13]  /*1400*/  ISETP.GT.U32.AND.EX P0, PT, R11, R14, PT, P0 ;  /* 0x0000000e0b00720c */ /* 0x000fda0003f04100 */
[----:B------:R-:W-:Y:S05]  /*1410*/  @!P0 BRA `(.L_x_105) ;  /* 0xfffffffc006c8947 */ /* 0x000fea000383ffff */
.L_x_103:
[----:B------:R-:W-:Y:S01]  /*1420*/  IMAD.IADD R3, R4, 0x1, -R9 ;  /* 0x0000000104037824 */ /* 0x000fe200078e0a09 */
[----:B------:R-:W-:Y:S01]  /*1430*/  ISETP.GE.U32.AND P1, PT, R9, R4, PT ;  /* 0x000000040900720c */ /* 0x000fe20003f26070 */
[----:B------:R-:W-:Y:S03]  /*1440*/  BSSY.RECONVERGENT B1, `(.L_x_104) ;  /* 0x0000072000017945 */ /* 0x000fe60003800200 */
[----:B------:R-:W-:-:S04]  /*1450*/  ISETP.GE.AND P0, PT, R8, R3, PT ;  /* 0x000000030800720c */ /* 0x000fc80003f06270 */
[----:B------:R-:W-:-:S13]  /*1460*/  ISETP.GE.U32.OR.EX P0, PT, R11, R0, P0, P1 ;  /* 0x000000000b00720c */ /* 0x000fda0000706510 */
[----:B------:R-:W-:Y:S05]  /*1470*/  @P0 BRA `(.L_x_106) ;  /* 0x0000000400b80947 */ /* 0x000fea0003800000 */
[----:B------:R-:W-:Y:S01]  /*1480*/  LOP3.LUT R0, RZ, R8, RZ, 0x33, !PT ;  /* 0x00000008ff007212 */ /* 0x000fe200078e33ff */
[----:B------:R-:W-:Y:S03]  /*1490*/  BSSY.RECONVERGENT B2, `(.L_x_107) ;  /* 0x0000031000027945 */ /* 0x000fe60003800200 */
[----:B------:R-:W-:-:S04]  /*14a0*/  IADD3 R0, PT, PT, -R9, R4, R0 ;  /* 0x0000000409007210 */ /* 0x000fc80007ffe100 */
[C---:B------:R-:W-:Y:S02]  /*14b0*/  ISETP.GE.U32.AND P0, PT, R0.reuse, 0xf00, PT ;  /* 0x00000f000000780c */ /* 0x040fe40003f06070 */
[----:B------:R-:W-:Y:S01]  /*14c0*/  LEA.HI R4, R0, 0x1, RZ, 0x18 ;  /* 0x0000000100047811 */ /* 0x000fe200078fc0ff */
[----:B------:R-:W-:-:S03]  /*14d0*/  IMAD.MOV.U32 R0, RZ, RZ, R8 ;  /* 0x000000ffff007224 */ /* 0x000fc600078e0008 */
[----:B------:R-:W-:-:S04]  /*14e0*/  LOP3.LUT R24, R4, 0xf, RZ, 0xc0, !PT ;  /* 0x0000000f04187812 */ /* 0x000fc800078ec0ff */
[----:B------:R-:W-:-:S03]  /*14f0*/  ISETP.NE.AND P1, PT, R24, RZ, PT ;  /* 0x000000ff1800720c */ /* 0x000fc60003f25270 */
[----:B------:R-:W-:Y:S10]  /*1500*/  @!P0 BRA `(.L_x_108) ;  /* 0x0000000000a48947 */ /* 0x000ff40003800000 */
[----:B------:R-:W0:Y:S01]  /*1510*/  LDCU.64 UR4, c[0x0][0x380] ;  /* 0x00007000ff0477ac */ /* 0x000e220008000a00 */
[----:B------:R-:W-:Y:S02]  /*1520*/  IADD3 R3, P0, PT, R8, R9, RZ ;  /* 0x0000000908037210 */ /* 0x000fe40007f1e0ff */
[----:B------:R-:W-:-:S03]  /*1530*/  LOP3.LUT R6, R4, 0x1fffff0, RZ, 0xc0, !PT ;  /* 0x01fffff004067812 */ /* 0x000fc600078ec0ff */
[----:B------:R-:W-:Y:S02]  /*1540*/  IMAD.X R0, RZ, RZ, R11, P0 ;  /* 0x000000ffff007224 */ /* 0x000fe400000e060b */
[----:B------:R-:W-:Y:S01]  /*1550*/  IMAD.MOV R6, RZ, RZ, -R6 ;  /* 0x000000ffff067224 */ /* 0x000fe200078e0a06 */
[----:B0-----:R-:W-:-:S04]  /*1560*/  LEA R15, P2, R3, UR4, 0x2 ;  /* 0x00000004030f7c11 */ /* 0x001fc8000f8410ff */
[----:B------:R-:W-:Y:S02]  /*1570*/  IADD3 R15, P0, PT, R15, 0x2000, RZ ;  /* 0x000020000f0f7810 */ /* 0x000fe40007f1e0ff */
[----:B------:R-:W-:Y:S01]  /*1580*/  LEA.HI.X R3, R3, UR5, R0, 0x2, P2 ;  /* 0x0000000503037c11 */ /* 0x000fe200090f1400 */
[----:B------:R-:W-:-:S04]  /*1590*/  IMAD.MOV.U32 R0, RZ, RZ, R8 ;  /* 0x000000ffff007224 */ /* 0x000fc800078e0008 */
[----:B------:R-:W-:-:S07]  /*15a0*/  IMAD.X R3, RZ, RZ, R3, P0 ;  /* 0x000000ffff037224 */ /* 0x000fce00000e0603 */
.L_x_109:
        /* <DEDUP_REMOVED lines=31> */
.L_x_108:
[----:B------:R-:W-:Y:S05]  /*17a0*/  BSYNC.RECONVERGENT B2 ;  /* 0x0000000000027941 */ /* 0x000fea0003800200 */
.L_x_107:
[----:B------:R-:W-:Y:S05]  /*17b0*/  @!P1 BRA `(.L_x_106) ;  /* 0x0000000000e89947 */ /* 0x000fea0003800000 */
[----:B------:R-:W-:Y:S01]  /*17c0*/  ISETP.GE.U32.AND P0, PT, R24, 0x8, PT ;  /* 0x000000081800780c */ /* 0x000fe20003f06070 */
[----:B------:R-:W-:Y:S01]  /*17d0*/  BSSY.RECONVERGENT B2, `(.L_x_110) ;  /* 0x0000016000027945 */ /* 0x000fe20003800200 */
[----:B------:R-:W-:-:S04]  /*17e0*/  LOP3.LUT R17, R4, 0x7, RZ, 0xc0, !PT ;  /* 0x0000000704117812 */ /* 0x000fc800078ec0ff */
[----:B------:R-:W-:-:S07]  /*17f0*/  ISETP.NE.AND P1, PT, R17, RZ, PT ;  /* 0x000000ff1100720c */ /* 0x000fce0003f25270 */
[----:B------:R-:W-:Y:S06]  /*1800*/  @!P0 BRA `(.L_x_111) ;  /* 0x0000000000488947 */ /* 0x000fec0003800000 */
[----:B------:R-:W0:Y:S01]  /*1810*/  LDCU.64 UR4, c[0x0][0x380] ;  /* 0x00007000ff0477ac */ /* 0x000e220008000a00 */
[----:B------:R-:W-:-:S05]  /*1820*/  IADD3 R3, P0, PT, R0, R9, RZ ;  /* 0x0000000900037210 */ /* 0x000fca0007f1e0ff */
[----:B------:R-:W-:Y:S01]  /*1830*/  IMAD.X R6, RZ, RZ, R11, P0 ;  /* 0x000000ffff067224 */ /* 0x000fe200000e060b */
        /* <DEDUP_REMOVED lines=15> */
.L_x_111:
[----:B------:R-:W-:Y:S05]  /*1930*/  BSYNC.RECONVERGENT B2 ;  /* 0x0000000000027941 */ /* 0x000fea0003800200 */
.L_x_110:
        /* <DEDUP_REMOVED lines=18> */
.L_x_113:
[----:B------:R-:W-:Y:S05]  /*1a60*/  BSYNC.RECONVERGENT B2 ;  /* 0x0000000000027941 */ /* 0x000fea0003800200 */
.L_x_112:
[----:B------:R-:W-:Y:S05]  /*1a70*/  @!P1 BRA `(.L_x_106) ;  /* 0x0000000000389947 */ /* 0x000fea0003800000 */
[----:B------:R-:W0:Y:S01]  /*1a80*/  LDCU.64 UR4, c[0x0][0x380] ;  /* 0x00007000ff0477ac */ /* 0x000e220008000a00 */
[----:B------:R-:W-:Y:S01]  /*1a90*/  IADD3 R5, P0, PT, R0, R9, RZ ;  /* 0x0000000900057210 */ /* 0x000fe20007f1e0ff */
[----:B------:R-:W-:-:S04]  /*1aa0*/  IMAD.MOV R0, RZ, RZ, -R6 ;  /* 0x000000ffff007224 */ /* 0x000fc800078e0a06 */
[----:B------:R-:W-:Y:S01]  /*1ab0*/  IMAD.X R4, RZ, RZ, R11, P0 ;  /* 0x000000ffff047224 */ /* 0x000fe200000e060b */
[----:B0-----:R-:W-:-:S04]  /*1ac0*/  LEA R2, P1, R5, UR4, 0x2 ;  /* 0x0000000405027c11 */ /* 0x001fc8000f8210ff */
[----:B------:R-:W-:-:S09]  /*1ad0*/  LEA.HI.X R5, R5, UR5, R4, 0x2, P1 ;  /* 0x0000000505057c11 */ /* 0x000fd200088f1404 */
.L_x_114:
[----:B------:R-:W-:-:S06]  /*1ae0*/  IMAD.MOV.U32 R3, RZ, RZ, R5 ;  /* 0x000000ffff037224 */ /* 0x000fcc00078e0005 */
[----:B------:R0:W2:Y:S01]  /*1af0*/  LDG.E R3, desc[UR6][R2.64] ;  /* 0x0000000602037981 */ /* 0x0000a2000c1e1900 */
[----:B------:R-:W-:-:S05]  /*1b00*/  VIADD R0, R0, 0x1 ;  /* 0x0000000100007836 */ /* 0x000fca0000000000 */
[----:B------:R-:W-:Y:S02]  /*1b10*/  ISETP.NE.AND P0, PT, R0, RZ, PT ;  /* 0x000000ff0000720c */ /* 0x000fe40003f05270 */
[----:B0-----:R-:W-:-:S05]  /*1b20*/  IADD3 R2, P1, PT, R2, 0x400, RZ ;  /* 0x0000040002027810 */ /* 0x001fca0007f3e0ff */
[----:B------:R-:W-:Y:S02]  /*1b30*/  IMAD.X R5, RZ, RZ, R5, P1 ;  /* 0x000000ffff057224 */ /* 0x000fe400008e0605 */
[----:B--2---:R-:W-:-:S04]  /*1b40*/  IMAD.IADD R10, R3, 0x1, R10 ;  /* 0x00000001030a7824 */ /* 0x004fc800078e020a */
[----:B------:R-:W-:Y:S05]  /*1b50*/  @P0 BRA `(.L_x_114) ;  /* 0xfffffffc00e00947 */ /* 0x000fea000383ffff */
.L_x_106:
[----:B------:R-:W-:Y:S05]  /*1b60*/  BSYNC.RECONVERGENT B1 ;  /* 0x0000000000017941 */ /* 0x000fea0003800200 */
.L_x_104:
[----:B------:R-:W0:Y:S01]  /*1b70*/  S2R R6, SR_LANEID ;  /* 0x0000000000067919 */ /* 0x000e220000000000 */
[----:B------:R-:W-:Y:S01]  /*1b80*/  ISETP.NE.AND P5, PT, R8, RZ, PT ;  /* 0x000000ff0800720c */ /* 0x000fe20003fa5270 */
        /* <DEDUP_REMOVED lines=39> */
[----:B------:R-:W-:-:S07]  /*1e00*/  IMAD.IADD R7, R0, 0x1, R3 ;  /* 0x0000000100077824 */ /* 0x000fce00078e0203 */
.L_x_102:
[----:B------:R-:W-:Y:S05]  /*1e10*/  BSYNC.RECONVERGENT B0 ;  /* 0x0000000000007941 */ /* 0x000fea0003800200 */
.L_x_87:
[----:B------:R-:W-:Y:S05]  /*1e20*/  @P5 EXIT ;  /* 0x000000000000594d */ /* 0x000fea0003800000 */
[----:B------:R-:W3:Y:S01]  /*1e30*/  LDC.64 R2, c[0x0][0x388] ;  /* 0x0000e200ff027b82 */ /* 0x000ee20000000a00 */
[----:B------:R-:W0:Y:S02]  /*1e40*/  LDCU UR4, c[0x0][0x39c] ;  /* 0x00007380ff0477ac */ /* 0x000e240008000800 */
[----:B012---:R-:W-:-:S05]  /*1e50*/  VIADD R7, R7, UR4 ;  /* 0x0000000407077c36 */ /* 0x007fca0008000000 */
[----:B---3--:R-:W-:Y:S01]  /*1e60*/  STG.E desc[UR6][R2.64], R7 ;  /* 0x0000000702007986 */ /* 0x008fe2000c101906 */
[----:B------:R-:W-:Y:S05]  /*1e70*/  EXIT ;  /* 0x000000000000794d */ /* 0x000fea0003800000 */
.L_x_115:
        /* <DEDUP_REMOVED lines=16> */
.L_x_523:


//--------------------- .text._ZN3cub18CUB_300001_SM_10006detail6reduce28DeviceReduceSingleTileKernelINS2_10policy_hubIijN4cuda3std3__44plusIiEEE10Policy1000EPiSC_iS9_iiNS7_10__identityEEEvT0_T1_T2_T3_T4_T6_ --------------------------
	.section	.text._ZN3cub18CUB_300001_SM_10006detail6reduce28DeviceReduceSingleTileKernelINS2_10policy_hubIijN4cuda3std3__44plusIiEEE10Policy1000EPiSC_iS9_iiNS7_10__identityEEEvT0_T1_T2_T3_T4_T6_,"ax",@progbits
	.align	128
        .global         _ZN3cub18CUB_300001_SM_10006detail6reduce28DeviceReduceSingleTileKernelINS2_10policy_hubIijN4cuda3std3__44plusIiEEE10Policy1000EPiSC_iS9_iiNS7_10__identityEEEvT0_T1_T2_T3_T4_T6_
        .type           _ZN3cub18CUB_300001_SM_10006detail6reduce28DeviceReduceSingleTileKernelINS2_10policy_hubIijN4cuda3std3__44plusIiEEE10Policy1000EPiSC_iS9_iiNS7_10__identityEEEvT0_T1_T2_T3_T4_T6_,@function
        .size           _ZN3cub18CUB_300001_SM_10006detail6reduce28DeviceReduceSingleTileKernelINS2_10policy_hubIijN4cuda3std3__44plusIiEEE10Policy1000EPiSC_iS9_iiNS7_10__identityEEEvT0_T1_T2_T3_T4_T6_,(.L_x_524 - _ZN3cub18CUB_300001_SM_10006detail6reduce28DeviceReduceSingleTileKernelINS2_10policy_hubIijN4cuda3std3__44plusIiEEE10Policy1000EPiSC_iS9_iiNS7_10__identityEEEvT0_T1_T2_T3_T4_T6_)
        .other          _ZN3cub18CUB_300001_SM_10006detail6reduce28DeviceReduceSingleTileKernelINS2_10policy_hubIijN4cuda3std3__44plusIiEEE10Policy1000EPiSC_iS9_iiNS7_10__identityEEEvT0_T1_T2_T3_T4_T6_,@"STO_CUDA_ENTRY STV_DEFAULT"
_ZN3cub18CUB_300001_SM_10006detail6reduce28DeviceReduceSingleTileKernelINS2_10policy_hubIijN4cuda3std3__44plusIiEEE10Policy1000EPiSC_iS9_iiNS7_10__identityEEEvT0_T1_T2_T3_T4_T6_:
.text._ZN3cub18CUB_300001_SM_10006detail6reduce28DeviceReduceSingleTileKernelINS2_10policy_hubIijN4cuda3std3__44plusIiEEE10Policy1000EPiSC_iS9_iiNS7_10__identityEEEvT0_T1_T2_T3_T4_T6_:
        /* <DEDUP_REMOVED lines=13> */
.L_x_116:
        /* <DEDUP_REMOVED lines=16> */
.L_x_121:
[----:B------:R-:W-:Y:S05]  /*01d0*/  BSYNC.RECONVERGENT B1 ;  /* 0x0000000000017941 */ /* 0x000fea0003800200 */
.L_x_120:
        /* <DEDUP_REMOVED lines=16> */
.L_x_126:
        /* <DEDUP_REMOVED lines=9> */
.L_x_125:
[----:B------:R-:W-:Y:S05]  /*0370*/  BSYNC.RECONVERGENT B2 ;  /* 0x0000000000027941 */ /* 0x000fea0003800200 */
.L_x_124:
        /* <DEDUP_REMOVED lines=8> */
.L_x_129:
        /* <DEDUP_REMOVED lines=35> */
.L_x_128:
[----:B------:R-:W-:Y:S05]  /*0630*/  BSYNC.RECONVERGENT B2 ;  /* 0x0000000000027941 */ /* 0x000fea0003800200 */
.L_x_127:
        /* <DEDUP_REMOVED lines=22> */
.L_x_131:
[----:B------:R-:W-:Y:S05]  /*07a0*/  BSYNC.RECONVERGENT B2 ;  /* 0x0000000000027941 */ /* 0x000fea0003800200 */
.L_x_130:
        /* <DEDUP_REMOVED lines=10> */
.L_x_123:
[----:B------:R-:W-:Y:S05]  /*0850*/  BSYNC.RECONVERGENT B1 ;  /* 0x0000000000017941 */ /* 0x000fea0003800200 */
.L_x_122:
        /* <DEDUP_REMOVED lines=45> */
.L_x_132:
        /* <DEDUP_REMOVED lines=67> */
.L_x_119:
        /* <DEDUP_REMOVED lines=22> */
.L_x_136:
        /* <DEDUP_REMOVED lines=20> */
.L_x_134:
        /* <DEDUP_REMOVED lines=20> */
.L_x_140:
        /* <DEDUP_REMOVED lines=8> */
.L_x_139:
[----:B------:R-:W-:Y:S05]  /*13c0*/  BSYNC.RECONVERGENT B2 ;  /* 0x0000000000027941 */ /* 0x000fea0003800200 */
.L_x_138:
        /* <DEDUP_REMOVED lines=16> */
.L_x_143:
        /* <DEDUP_REMOVED lines=39> */
.L_x_142:
[----:B------:R-:W-:Y:S05]  /*1740*/  BSYNC.RECONVERGENT B2 ;  /* 0x0000000000027941 */ /* 0x000fea0003800200 */
.L_x_141:
        /* <DEDUP_REMOVED lines=27> */
.L_x_145:
[----:B------:R-:W-:Y:S05]  /*1900*/  BSYNC.RECONVERGENT B2 ;  /* 0x0000000000027941 */ /* 0x000fea0003800200 */
.L_x_144:
        /* <DEDUP_REMOVED lines=10> */
.L_x_137:
[----:B------:R-:W-:Y:S05]  /*19b0*/  BSYNC.RECONVERGENT B1 ;  /* 0x0000000000017941 */ /* 0x000fea0003800200 */
.L_x_135:
        /* <DEDUP_REMOVED lines=43> */
.L_x_118:
        /* <DEDUP_REMOVED lines=12> */
.L_x_148:
[----:B------:R-:W-:Y:S05]  /*1d30*/  BSYNC.RECONVERGENT B1 ;  /* 0x0000000000017941 */ /* 0x000fea0003800200 */
.L_x_147:
        /* <DEDUP_REMOVED lines=16> */
.L_x_153:
        /* <DEDUP_REMOVED lines=9> */
.L_x_152:
[----:B------:R-:W-:Y:S05]  /*1ed0*/  BSYNC.RECONVERGENT B2 ;  /* 0x0000000000027941 */ /* 0x000fea0003800200 */
.L_x_151:
        /* <DEDUP_REMOVED lines=8> */
.L_x_156:
        /* <DEDUP_REMOVED lines=35> */
.L_x_155:
[----:B------:R-:W-:Y:S05]  /*2190*/  BSYNC.RECONVERGENT B2 ;  /* 0x0000000000027941 */ /* 0x000fea0003800200 */
.L_x_154:
        /* <DEDUP_REMOVED lines=22> */
.L_x_158:
[----:B------:R-:W-:Y:S05]  /*2300*/  BSYNC.RECONVERGENT B2 ;  /* 0x0000000000027941 */ /* 0x000fea0003800200 */
.L_x_157:
        /* <DEDUP_REMOVED lines=10> */
.L_x_150:
[----:B------:R-:W-:Y:S05]  /*23b0*/  BSYNC.RECONVERGENT B1 ;  /* 0x0000000000017941 */ /* 0x000fea0003800200 */
.L_x_149:
        /* <DEDUP_REMOVED lines=45> */
.L_x_159:
        /* <DEDUP_REMOVED lines=67> */
.L_x_146:
        /* <DEDUP_REMOVED lines=33> */
.L_x_162:
        /* <DEDUP_REMOVED lines=32> */
.L_x_160:
        /* <DEDUP_REMOVED lines=20> */
.L_x_166:
        /* <DEDUP_REMOVED lines=8> */
.L_x_165:
[----:B------:R-:W-:Y:S05]  /*3090*/  BSYNC.RECONVERGENT B2 ;  /* 0x0000000000027941 */ /* 0x000fea0003800200 */
.L_x_164:
        /* <DEDUP_REMOVED lines=16> */
.L_x_169:
        /* <DEDUP_REMOVED lines=39> */
.L_x_168:
[----:B------:R-:W-:Y:S05]  /*3410*/  BSYNC.RECONVERGENT B2 ;  /* 0x0000000000027941 */ /* 0x000fea0003800200 */
.L_x_167:
        /* <DEDUP_REMOVED lines=27> */
.L_x_171:
[----:B------:R-:W-:Y:S05]  /*35d0*/  BSYNC.RECONVERGENT B2 ;  /* 0x0000000000027941 */ /* 0x000fea0003800200 */
.L_x_170:
        /* <DEDUP_REMOVED lines=10> */
.L_x_163:
[----:B------:R-:W-:Y:S05]  /*3680*/  BSYNC.RECONVERGENT B1 ;  /* 0x0000000000017941 */ /* 0x000fea0003800200 */
.L_x_161:
        /* <DEDUP_REMOVED lines=42> */
.L_x_133:
[----:B------:R-:W-:Y:S05]  /*3930*/  BSYNC.RECONVERGENT B0 ;  /* 0x0000000000007941 */ /* 0x000fea0003800200 */
.L_x_117:
[----:B------:R-:W-:Y:S05]  /*3940*/  @P0 EXIT ;  /* 0x000000000000094d */ /* 0x000fea0003800000 */
[----:B-1----:R-:W1:Y:S01]  /*3950*/  LDC.64 R4, c[0x0][0x388] ;  /* 0x0000e200ff047b82 */ /* 0x002e620000000a00 */
[----:B------:R-:W0:Y:S02]  /*3960*/  LDCU UR4, c[0x0][0x398] ;  /* 0x00007300ff0477ac */ /* 0x000e240008000800 */
[----:B0-234-:R-:W-:-:S05]  /*3970*/  VIADD R3, R3, UR4 ;  /* 0x0000000403037c36 */ /* 0x01dfca0008000000 */
[----:B-1----:R-:W-:Y:S01]  /*3980*/  STG.E desc[UR6][R4.64], R3 ;  /* 0x0000000304007986 */ /* 0x002fe2000c101906 */
[----:B------:R-:W-:Y:S05]  /*3990*/  EXIT ;  /* 0x000000000000794d */ /* 0x000fea0003800000 */
.L_x_172:
        /* <DEDUP_REMOVED lines=14> */
.L_x_524:


//--------------------- .text._ZN3cub18CUB_300001_SM_10006detail6reduce18DeviceReduceKernelINS2_10policy_hubIijN4cuda3std3__44plusIiEEE10Policy1000EN6thrust24THRUST_300001_SM_1000_NS10device_ptrIiEEjS9_iNS7_10__identityEEEvT0_PT3_T1_NS0_13GridEvenShareISK_EET2_T4_ --------------------------
	.section	.text._ZN3cub18CUB_300001_SM_10006detail6reduce18DeviceReduceKernelINS2_10policy_hubIijN4cuda3std3__44plusIiEEE10Policy1000EN6thrust24THRUST_300001_SM_1000_NS10device_ptrIiEEjS9_iNS7_10__identityEEEvT0_PT3_T1_NS0_13GridEvenShareISK_EET2_T4_,"ax",@progbits
	.align	128
        .global         _ZN3cub18CUB_300001_SM_10006detail6reduce18DeviceReduceKernelINS2_10policy_hubIijN4cuda3std3__44plusIiEEE10Policy1000EN6thrust24THRUST_300001_SM_1000_NS10device_ptrIiEEjS9_iNS7_10__identityEEEvT0_PT3_T1_NS0_13GridEvenShareISK_EET2_T4_
        .type           _ZN3cub18CUB_300001_SM_10006detail6reduce18DeviceReduceKernelINS2_10policy_hubIijN4cuda3std3__44plusIiEEE10Policy1000EN6thrust24THRUST_300001_SM_1000_NS10device_ptrIiEEjS9_iNS7_10__identityEEEvT0_PT3_T1_NS0_13GridEvenShareISK_EET2_T4_,@function
        .size           _ZN3cub18CUB_300001_SM_10006detail6reduce18DeviceReduceKernelINS2_10policy_hubIijN4cuda3std3__44plusIiEEE10Policy1000EN6thrust24THRUST_300001_SM_1000_NS10device_ptrIiEEjS9_iNS7_10__identityEEEvT0_PT3_T1_NS0_13GridEvenShareISK_EET2_T4_,(.L_x_525 - _ZN3cub18CUB_300001_SM_10006detail6reduce18DeviceReduceKernelINS2_10policy_hubIijN4cuda3std3__44plusIiEEE10Policy1000EN6thrust24THRUST_300001_SM_1000_NS10device_ptrIiEEjS9_iNS7_10__identityEEEvT0_PT3_T1_NS0_13GridEvenShareISK_EET2_T4_)
        .other          _ZN3cub18CUB_300001_SM_10006detail6reduce18DeviceReduceKernelINS2_10policy_hubIijN4cuda3std3__44plusIiEEE10Policy1000EN6thrust24THRUST_300001_SM_1000_NS10device_ptrIiEEjS9_iNS7_10__identityEEEvT0_PT3_T1_NS0_13GridEvenShareISK_EET2_T4_,@"STO_CUDA_ENTRY STV_DEFAULT"
_ZN3cub18CUB_300001_SM_10006detail6reduce18DeviceReduceKernelINS2_10policy_hubIijN4cuda3std3__44plusIiEEE10Policy1000EN6thrust24THRUST_300001_SM_1000_NS10device_ptrIiEEjS9_iNS7_10__identityEEEvT0_PT3_T1_NS0_13GridEvenShareISK_EET2_T4_:
.text._ZN3cub18CUB_300001_SM_10006detail6reduce18DeviceReduceKernelINS2_10policy_hubIijN4cuda3std3__44plusIiEEE10Policy1000EN6thrust24THRUST_300001_SM_1000_NS10device_ptrIiEEjS9_iNS7_10__identityEEEvT0_PT3_T1_NS0_13GridEvenShareISK_EET2_T4_:
[----:B------:R-:W-:Y:S01]  /*0000*/  LDC R1, c[0x0][0x37c] ;  /* 0x0000df00ff017b82 */ /* 0x000fe20000000800 */
[----:B------:R-:W0:Y:S07]  /*0010*/  S2R R3, SR_CTAID.X ;  /* 0x0000000000037919 */ /* 0x000e2e0000002500 */
[----:B------:R-:W1:Y:S01]  /*0020*/  LDC.64 R8, c[0x0][0x3a8] ;  /* 0x0000ea00ff087b82 */ /* 0x000e620000000a00 */
[----:B------:R-:W2:Y:S01]  /*0030*/  LDCU.64 UR6, c[0x0][0x358] ;  /* 0x00006b00ff0677ac */ /* 0x000ea20008000a00 */
[----:B------:R-:W-:Y:S01]  /*0040*/  BSSY.RECONVERGENT B0, `(.L_x_173) ;  /* 0x0000236000007945 */ /* 0x000fe20003800200 */
[----:B-1----:R-:W-:-:S02]  /*0050*/  IMAD.SHL.U32 R13, R9, 0x1000, RZ ;  /* 0x00001000090d7824 */ /* 0x002fc400078e00ff */
[----:B0-----:R-:W-:-:S05]  /*0060*/  IMAD R0, R3, -0x1000, R8 ;  /* 0xfffff00003007824 */ /* 0x001fca00078e0208 */
[----:B------:R-:W-:-:S13]  /*0070*/  ISETP.GT.U32.AND P0, PT, R0, 0xfff, PT ;  /* 0x00000fff0000780c */ /* 0x000fda0003f04070 */
[----:B--2---:R-:W-:Y:S05]  /*0080*/  @P0 BRA `(.L_x_174) ;  /* 0x0000001000540947 */ /* 0x004fea0003800000 */
[----:B------:R-:W0:Y:S01]  /*0090*/  S2R R2, SR_TID.X ;  /* 0x0000000000027919 */ /* 0x000e220000002100 */
[----:B------:R-:W-:Y:S01]  /*00a0*/  BSSY.RECONVERGENT B1, `(.L_x_175) ;  /* 0x000000a000017945 */ /* 0x000fe20003800200 */
[----:B------:R-:W-:Y:S01]  /*00b0*/  IMAD.MOV.U32 R14, RZ, RZ, RZ ;  /* 0x000000ffff0e7224 */ /* 0x000fe200078e00ff */
[----:B0-----:R-:W-:Y:S01]  /*00c0*/  ISETP.GE.U32.AND P0, PT, R2, R0, PT ;  /* 0x000000000200720c */ /* 0x001fe20003f06070 */
[----:B------:R-:W-:-:S12]  /*00d0*/  IMAD.MOV.U32 R4, RZ, RZ, R2 ;  /* 0x000000ffff047224 */ /* 0x000fd800078e0002 */
[----:B------:R-:W-:Y:S05]  /*00e0*/  @P0 BRA `(.L_x_176) ;  /* 0x0000000000140947 */ /* 0x000fea0003800000 */
[----:B------:R-:W0:Y:S01]  /*00f0*/  LDC.64 R14, c[0x0][0x380] ;  /* 0x0000e000ff0e7b82 */ /* 0x000e220000000a00 */
[----:B------:R-:W-:-:S04]  /*0100*/  IMAD R5, R3, 0x1000, R2 ;  /* 0x0000100003057824 */ /* 0x000fc800078e0202 */
[----:B0-----:R-:W-:-:S06]  /*0110*/  IMAD.WIDE.U32 R14, R5, 0x4, R14 ;  /* 0x00000004050e7825 */ /* 0x001fcc00078e000e */
[----:B------:R0:W5:Y:S01]  /*0120*/  LDG.E R14, desc[UR6][R14.64] ;  /* 0x000000060e0e7981 */ /* 0x000162000c1e1900 */
[----:B------:R-:W-:-:S07]  /*0130*/  VIADD R4, R2, 0x100 ;  /* 0x0000010002047836 */ /* 0x000fce0000000000 */
.L_x_176:
[----:B------:R-:W-:Y:S05]  /*0140*/  BSYNC.RECONVERGENT B1 ;  /* 0x0000000000017941 */ /* 0x000fea0003800200 */
.L_x_175:
[----:B------:R-:W-:Y:S01]  /*0150*/  ISETP.GE.U32.AND P0, PT, R4, R0, PT ;  /* 0x000000000400720c */ /* 0x000fe20003f06070 */
[----:B------:R-:W-:-:S12]  /*0160*/  BSSY.RECONVERGENT B1, `(.L_x_177) ;  /* 0x0000097000017945 */ /* 0x000fd80003800200 */
[----:B------:R-:W-:Y:S05]  /*0170*/  @P0 BRA `(.L_x_178) ;  /* 0x0000000800540947 */ /* 0x000fea0003800000 */
[----:B------:R-:W-:Y:S01]  /*0180*/  LOP3.LUT R5, RZ, R4, RZ, 0x33, !PT ;  /* 0x00000004ff057212 */ /* 0x000fe200078e33ff */
[----:B------:R-:W-:Y:S04]  /*0190*/  BSSY.RECONVERGENT B2, `(.L_x_179) ;  /* 0x000004b000027945 */ /* 0x000fe80003800200 */
[----:B------:R-:W-:-:S04]  /*01a0*/  IMAD.IADD R8, R5, 0x1, R8 ;  /* 0x0000000105087824 */ /* 0x000fc800078e0208 */
[----:B------:R-:W-:-:S05]  /*01b0*/  IMAD R8, R3, -0x1000, R8 ;  /* 0xfffff00003087824 */ /* 0x000fca00078e0208 */
[C---:B------:R-:W-:Y:S02]  /*01c0*/  ISETP.GE.U32.AND P0, PT, R8.reuse, 0xf00, PT ;  /* 0x00000f000800780c */ /* 0x040fe40003f06070 */
[----:B------:R-:W-:-:S04]  /*01d0*/  LEA.HI R5, R8, 0x1, RZ, 0x18 ;  /* 0x0000000108057811 */ /* 0x000fc800078fc0ff */
[----:B------:R-:W-:-:S07]  /*01e0*/  LOP3.LUT R6, R5, 0xf, RZ, 0xc0, !PT ;  /* 0x0000000f05067812 */ /* 0x000fce00078ec0ff */
[----:B------:R-:W-:Y:S05]  /*01f0*/  @!P0 BRA `(.L_x_180) ;  /* 0x0000000400108947 */ /* 0x000fea0003800000 */
[----:B------:R-:W-:Y:S01]  /*0200*/  LOP3.LUT R8, R5, 0x1fffff0, RZ, 0xc0, !PT ;  /* 0x01fffff005087812 */ /* 0x000fe200078ec0ff */
[----:B------:R-:W-:Y:S01]  /*0210*/  BSSY.RECONVERGENT B3, `(.L_x_181) ;  /* 0x0000041000037945 */ /* 0x000fe20003800200 */
[----:B------:R-:W-:Y:S01]  /*0220*/  LOP3.LUT R7, R4, 0x800, RZ, 0xfc, !PT ;  /* 0x0000080004077812 */ /* 0x000fe200078efcff */
[----:B------:R-:W-:Y:S01]  /*0230*/  IMAD R4, R3, 0x1000, R4 ;  /* 0x0000100003047824 */ /* 0x000fe200078e0204 */
[----:B------:R-:W-:-:S07]  /*0240*/  IADD3 R8, PT, PT, -R8, RZ, RZ ;  /* 0x000000ff08087210 */ /* 0x000fce0007ffe1ff */
.L_x_182:
[----:B------:R-:W1:Y:S01]  /*0250*/  LDC.64 R12, c[0x0][0x380] ;  /* 0x0000e000ff0c7b82 */ /* 0x000e620000000a00 */
[----:B------:R-:W-:-:S04]  /*0260*/  VIADD R21, R4, 0x100 ;  /* 0x0000010004157836 */ /* 0x000fc80000000000 */
[----:B-1----:R-:W-:-:S04]  /*0270*/  IMAD.WIDE.U32 R20, R21, 0x4, R12 ;  /* 0x0000000415147825 */ /* 0x002fc800078e000c */
[C---:B------:R-:W-:Y:S01]  /*0280*/  IMAD.WIDE.U32 R16, R4.reuse, 0x4, R12 ;  /* 0x0000000404107825 */ /* 0x040fe200078e000c */
[----:B0-----:R-:W2:Y:S04]  /*0290*/  LDG.E R15, desc[UR6][R20.64] ;  /* 0x00000006140f7981 */ /* 0x001ea8000c1e1900 */
[----:B------:R0:W2:Y:S01]  /*02a0*/  LDG.E R9, desc[UR6][R16.64] ;  /* 0x0000000610097981 */ /* 0x0000a2000c1e1900 */
[C---:B------:R-:W-:Y:S02]  /*02b0*/  VIADD R29, R4.reuse, 0x600 ;  /* 0x00000600041d7836 */ /* 0x040fe40000000000 */
[C---:B------:R-:W-:Y:S01]  /*02c0*/  VIADD R27, R4.reuse, 0x300 ;  /* 0x00000300041b7836 */ /* 0x040fe20000000000 */
[C---:B------:R-:W-:Y:S01]  /*02d0*/  IADD3 R28, PT, PT, R4.reuse, 0x800, RZ ;  /* 0x00000800041c7810 */ /* 0x040fe20007ffe0ff */
[----:B------:R-:W-:-:S02]  /*02e0*/  VIADD R11, R4, 0x200 ;  /* 0x00000200040b7836 */ /* 0x000fc40000000000 */
[----:B------:R-:W-:-:S04]  /*02f0*/  IMAD.WIDE.U32 R26, R27, 0x4, R12 ;  /* 0x000000041b1a7825 */ /* 0x000fc800078e000c */
[--C-:B0-----:R-:W-:Y:S02]  /*0300*/  IMAD.WIDE.U32 R16, R29, 0x4, R12.reuse ;  /* 0x000000041d107825 */ /* 0x101fe400078e000c */
[----:B------:R-:W3:Y:S02]  /*0310*/  LDG.E R26, desc[UR6][R26.64] ;  /* 0x000000061a1a7981 */ /* 0x000ee4000c1e1900 */
[C---:B------:R-:W-:Y:S02]  /*0320*/  VIADD R19, R4.reuse, 0x400 ;  /* 0x0000040004137836 */ /* 0x040fe40000000000 */
[C---:B------:R-:W-:Y:S01]  /*0330*/  VIADD R23, R4.reuse, 0x500 ;  /* 0x0000050004177836 */ /* 0x040fe20000000000 */
[----:B------:R0:W4:Y:S01]  /*0340*/  LDG.E R22, desc[UR6][R16.64] ;  /* 0x0000000610167981 */ /* 0x000122000c1e1900 */
[----:B------:R-:W-:Y:S02]  /*0350*/  VIADD R29, R4, 0x700 ;  /* 0x00000700041d7836 */ /* 0x000fe40000000000 */
[----:B------:R-:W-:-:S04]  /*0360*/  IMAD.WIDE.U32 R10, R11, 0x4, R12 ;  /* 0x000000040b0a7825 */ /* 0x000fc800078e000c */
[--C-:B------:R-:W-:Y:S01]  /*0370*/  IMAD.WIDE.U32 R18, R19, 0x4, R12.reuse ;  /* 0x0000000413127825 */ /* 0x100fe200078e000c */
[----:B------:R1:W3:Y:S03]  /*0380*/  LDG.E R25, desc[UR6][R10.64] ;  /* 0x000000060a197981 */ /* 0x0002e6000c1e1900 */
[--C-:B------:R-:W-:Y:S01]  /*0390*/  IMAD.WIDE.U32 R20, R23, 0x4, R12.reuse ;  /* 0x0000000417147825 */ /* 0x100fe200078e000c */
[----:B------:R-:W4:Y:S03]  /*03a0*/  LDG.E R24, desc[UR6][R18.64] ;  /* 0x0000000612187981 */ /* 0x000f26000c1e1900 */
[--C-:B0-----:R-:W-:Y:S01]  /*03b0*/  IMAD.WIDE.U32 R16, R29, 0x4, R12.reuse ;  /* 0x000000041d107825 */ /* 0x101fe200078e000c */
[----:B------:R0:W4:Y:S03]  /*03c0*/  LDG.E R23, desc[UR6][R20.64] ;  /* 0x0000000614177981 */ /* 0x000126000c1e1900 */
[----:B------:R-:W-:Y:S01]  /*03d0*/  IMAD.WIDE.U32 R28, R28, 0x4, R12 ;  /* 0x000000041c1c7825 */ /* 0x000fe200078e000c */
[----:B------:R-:W4:Y:S03]  /*03e0*/  LDG.E R19, desc[UR6][R16.64] ;  /* 0x0000000610137981 */ /* 0x000f26000c1e1900 */
[----:B------:R-:W-:-:S02]  /*03f0*/  VIADD R27, R4, 0xa00 ;  /* 0x00000a00041b7836 */ /* 0x000fc40000000000 */
[----:B-1----:R-:W-:Y:S01]  /*0400*/  VIADD R11, R4, 0x900 ;  /* 0x00000900040b7836 */ /* 0x002fe20000000000 */
[----:B------:R1:W4:Y:S01]  /*0410*/  LDG.E R18, desc[UR6][R28.64] ;  /* 0x000000061c127981 */ /* 0x000322000c1e1900 */
[----:B0-----:R-:W-:-:S04]  /*0420*/  IMAD.WIDE.U32 R20, R27, 0x4, R12 ;  /* 0x000000041b147825 */ /* 0x001fc800078e000c */
[----:B------:R-:W-:Y:S02]  /*0430*/  VIADD R27, R4, 0xb00 ;  /* 0x00000b00041b7836 */ /* 0x000fe40000000000 */
[----:B------:R-:W-:-:S04]  /*0440*/  IMAD.WIDE.U32 R10, R11, 0x4, R12 ;  /* 0x000000040b0a7825 */ /* 0x000fc800078e000c */
[----:B-1----:R-:W-:Y:S02]  /*0450*/  VIADD R29, R4, 0xc00 ;  /* 0x00000c00041d7836 */ /* 0x002fe40000000000 */
[----:B------:R-:W4:Y:S02]  /*0460*/  LDG.E R11, desc[UR6][R10.64] ;  /* 0x000000060a0b7981 */ /* 0x000f24000c1e1900 */
[----:B------:R-:W-:-:S06]  /*0470*/  IMAD.WIDE.U32 R16, R29, 0x4, R12 ;  /* 0x000000041d107825 */ /* 0x000fcc00078e000c */
[----:B------:R0:W4:Y:S04]  /*0480*/  LDG.E R16, desc[UR6][R16.64] ;  /* 0x0000000610107981 */ /* 0x000128000c1e1900 */
[----:B------:R1:W4:Y:S01]  /*0490*/  LDG.E R10, desc[UR6][R20.64] ;  /* 0x00000006140a7981 */ /* 0x000322000c1e1900 */
[----:B0-----:R-:W-:Y:S01]  /*04a0*/  VIADD R17, R4, 0xf00 ;  /* 0x00000f0004117836 */ /* 0x001fe20000000000 */
[----:B--2--5:R-:W-:Y:S01]  /*04b0*/  IADD3 R9, PT, PT, R15, R9, R14 ;  /* 0x000000090f097210 */ /* 0x024fe20007ffe00e */
[----:B------:R-:W-:-:S04]  /*04c0*/  IMAD.WIDE.U32 R14, R27, 0x4, R12 ;  /* 0x000000041b0e7825 */ /* 0x000fc800078e000c */
[----:B------:R-:W-:Y:S02]  /*04d0*/  VIADD R27, R4, 0xd00 ;  /* 0x00000d00041b7836 */ /* 0x000fe40000000000 */
[----:B------:R-:W2:Y:S02]  /*04e0*/  LDG.E R15, desc[UR6][R14.64] ;  /* 0x000000060e0f7981 */ /* 0x000ea4000c1e1900 */
[----:B------:R-:W-:-:S04]  /*04f0*/  IMAD.WIDE.U32 R28, R27, 0x4, R12 ;  /* 0x000000041b1c7825 */ /* 0x000fc800078e000c */
[----:B------:R-:W-:Y:S02]  /*0500*/  VIADD R27, R4, 0xe00 ;  /* 0x00000e00041b7836 */ /* 0x000fe40000000000 */
[----:B------:R-:W2:Y:S02]  /*0510*/  LDG.E R29, desc[UR6][R28.64] ;  /* 0x000000061c1d7981 */ /* 0x000ea4000c1e1900 */
[----:B-1----:R-:W-:-:S04]  /*0520*/  IMAD.WIDE.U32 R20, R27, 0x4, R12 ;  /* 0x000000041b147825 */ /* 0x002fc800078e000c */
[----:B------:R-:W-:Y:S02]  /*0530*/  IMAD.WIDE.U32 R12, R17, 0x4, R12 ;  /* 0x00000004110c7825 */ /* 0x000fe400078e000c */
[----:B------:R-:W2:Y:S04]  /*0540*/  LDG.E R20, desc[UR6][R20.64] ;  /* 0x0000000614147981 */ /* 0x000ea8000c1e1900 */
[----:B------:R-:W2:Y:S01]  /*0550*/  LDG.E R12, desc[UR6][R12.64] ;  /* 0x000000060c0c7981 */ /* 0x000ea2000c1e1900 */
[----:B---3--:R-:W-:Y:S02]  /*0560*/  IADD3 R9, PT, PT, R26, R25, R9 ;  /* 0x000000191a097210 */ /* 0x008fe40007ffe009 */
[----:B------:R-:W-:Y:S02]  /*0570*/  IADD3 R8, PT, PT, R8, 0x10, RZ ;  /* 0x0000001008087810 */ /* 0x000fe40007ffe0ff */
[----:B----4-:R-:W-:-:S02]  /*0580*/  IADD3 R9, PT, PT, R23, R24, R9 ;  /* 0x0000001817097210 */ /* 0x010fc40007ffe009 */
[----:B------:R-:W-:Y:S02]  /*0590*/  ISETP.NE.AND P0, PT, R8, RZ, PT ;  /* 0x000000ff0800720c */ /* 0x000fe40003f05270 */
[----:B------:R-:W-:Y:S01]  /*05a0*/  IADD3 R9, PT, PT, R19, R22, R9 ;  /* 0x0000001613097210 */ /* 0x000fe20007ffe009 */
[----:B------:R-:W-:Y:S02]  /*05b0*/  VIADD R7, R7, 0x1000 ;  /* 0x0000100007077836 */ /* 0x000fe40000000000 */
[----:B------:R-:W-:Y:S01]  /*05c0*/  VIADD R4, R4, 0x1000 ;  /* 0x0000100004047836 */ /* 0x000fe20000000000 */
[----:B------:R-:W-:-:S04]  /*05d0*/  IADD3 R9, PT, PT, R11, R18, R9 ;  /* 0x000000120b097210 */ /* 0x000fc80007ffe009 */
[----:B--2---:R-:W-:-:S04]  /*05e0*/  IADD3 R9, PT, PT, R15, R10, R9 ;  /* 0x0000000a0f097210 */ /* 0x004fc80007ffe009 */
[----:B------:R-:W-:-:S04]  /*05f0*/  IADD3 R9, PT, PT, R29, R16, R9 ;  /* 0x000000101d097210 */ /* 0x000fc80007ffe009 */
[----:B------:R-:W-:Y:S01]  /*0600*/  IADD3 R14, PT, PT, R12, R20, R9 ;  /* 0x000000140c0e7210 */ /* 0x000fe20007ffe009 */
[----:B------:R-:W-:Y:S06]  /*0610*/  @P0 BRA `(.L_x_182) ;  /* 0xfffffffc000c0947 */ /* 0x000fec000383ffff */
[----:B------:R-:W-:Y:S05]  /*0620*/  BSYNC.RECONVERGENT B3 ;  /* 0x0000000000037941 */ /* 0x000fea0003800200 */
.L_x_181:
[----:B------:R-:W-:-:S07]  /*0630*/  VIADD R4, R7, 0xfffff800 ;  /* 0xfffff80007047836 */ /* 0x000fce0000000000 */
.L_x_180:
[----:B------:R-:W-:Y:S05]  /*0640*/  BSYNC.RECONVERGENT B2 ;  /* 0x0000000000027941 */ /* 0x000fea0003800200 */
.L_x_179:
[----:B------:R-:W-:-:S13]  /*0650*/  ISETP.NE.AND P0, PT, R6, RZ, PT ;  /* 0x000000ff0600720c */ /* 0x000fda0003f05270 */
[----:B------:R-:W-:Y:S05]  /*0660*/  @!P0 BRA `(.L_x_178) ;  /* 0x0000000400188947 */ /* 0x000fea0003800000 */
[----:B------:R-:W-:Y:S01]  /*0670*/  ISETP.GE.U32.AND P0, PT, R6, 0x8, PT ;  /* 0x000000080600780c */ /* 0x000fe20003f06070 */
[----:B------:R-:W-:Y:S01]  /*0680*/  BSSY.RECONVERGENT B2, `(.L_x_183) ;  /* 0x0000022000027945 */ /* 0x000fe20003800200 */
[----:B------:R-:W-:-:S04]  /*0690*/  LOP3.LUT R24, R5, 0x7, RZ, 0xc0, !PT ;  /* 0x0000000705187812 */ /* 0x000fc800078ec0ff */
[----:B------:R-:W-:-:S07]  /*06a0*/  ISETP.NE.AND P1, PT, R24, RZ, PT ;  /* 0x000000ff1800720c */ /* 0x000fce0003f25270 */
[----:B------:R-:W-:Y:S06]  /*06b0*/  @!P0 BRA `(.L_x_184) ;  /* 0x0000000000788947 */ /* 0x000fec0003800000 */
[----:B------:R-:W1:Y:S01]  /*06c0*/  LDC.64 R10, c[0x0][0x380] ;  /* 0x0000e000ff0a7b82 */ /* 0x000e620000000a00 */
[----:B------:R-:W-:-:S04]  /*06d0*/  IMAD R27, R3, 0x1000, R4 ;  /* 0x00001000031b7824 */ /* 0x000fc800078e0204 */
[C---:B------:R-:W-:Y:S02]  /*06e0*/  VIADD R21, R27.reuse, 0x100 ;  /* 0x000001001b157836 */ /* 0x040fe40000000000 */
[C---:B------:R-:W-:Y:S02]  /*06f0*/  VIADD R17, R27.reuse, 0x300 ;  /* 0x000003001b117836 */ /* 0x040fe40000000000 */
[C---:B------:R-:W-:Y:S01]  /*0700*/  VIADD R23, R27.reuse, 0x200 ;  /* 0x000002001b177836 */ /* 0x040fe20000000000 */
[C---:B------:R-:W-:Y:S01]  /*0710*/  IADD3 R7, PT, PT, R27.reuse, 0x400, RZ ;  /* 0x000004001b077810 */ /* 0x040fe20007ffe0ff */
[C---:B------:R-:W-:Y:S02]  /*0720*/  VIADD R9, R27.reuse, 0x500 ;  /* 0x000005001b097836 */ /* 0x040fe40000000000 */
[C---:B------:R-:W-:Y:S02]  /*0730*/  VIADD R25, R27.reuse, 0x600 ;  /* 0x000006001b197836 */ /* 0x040fe40000000000 */
[----:B-1----:R-:W-:-:S04]  /*0740*/  IMAD.WIDE.U32 R12, R27, 0x4, R10 ;  /* 0x000000041b0c7825 */ /* 0x002fc800078e000a */
[--C-:B------:R-:W-:Y:S01]  /*0750*/  IMAD.WIDE.U32 R20, R21, 0x4, R10.reuse ;  /* 0x0000000415147825 */ /* 0x100fe200078e000a */
[----:B0-----:R0:W2:Y:S03]  /*0760*/  LDG.E R15, desc[UR6][R12.64] ;  /* 0x000000060c0f7981 */ /* 0x0010a6000c1e1900 */
[--C-:B------:R-:W-:Y:S01]  /*0770*/  IMAD.WIDE.U32 R16, R17, 0x4, R10.reuse ;  /* 0x0000000411107825 */ /* 0x100fe200078e000a */
[----:B------:R-:W2:Y:S03]  /*0780*/  LDG.E R18, desc[UR6][R20.64] ;  /* 0x0000000614127981 */ /* 0x000ea6000c1e1900 */
[----:B------:R-:W-:Y:S02]  /*0790*/  IMAD.WIDE.U32 R22, R23, 0x4, R10 ;  /* 0x0000000417167825 */ /* 0x000fe400078e000a */
[----:B------:R-:W3:Y:S02]  /*07a0*/  LDG.E R16, desc[UR6][R16.64] ;  /* 0x0000000610107981 */ /* 0x000ee4000c1e1900 */
[----:B------:R-:W-:-:S02]  /*07b0*/  VIADD R27, R27, 0x700 ;  /* 0x000007001b1b7836 */ /* 0x000fc40000000000 */
[--C-:B------:R-:W-:Y:S01]  /*07c0*/  IMAD.WIDE.U32 R6, R7, 0x4, R10.reuse ;  /* 0x0000000407067825 */ /* 0x100fe200078e000a */
[----:B------:R-:W3:Y:S03]  /*07d0*/  LDG.E R19, desc[UR6][R22.64] ;  /* 0x0000000616137981 */ /* 0x000ee6000c1e1900 */
[--C-:B------:R-:W-:Y:S02]  /*07e0*/  IMAD.WIDE.U32 R8, R9, 0x4, R10.reuse ;  /* 0x0000000409087825 */ /* 0x100fe400078e000a */
[----:B------:R-:W4:Y:S02]  /*07f0*/  LDG.E R7, desc[UR6][R6.64] ;  /* 0x0000000606077981 */ /* 0x000f24000c1e1900 */
[--C-:B0-----:R-:W-:Y:S02]  /*0800*/  IMAD.WIDE.U32 R12, R25, 0x4, R10.reuse ;  /* 0x00000004190c7825 */ /* 0x101fe400078e000a */
[----:B------:R-:W4:Y:S02]  /*0810*/  LDG.E R8, desc[UR6][R8.64] ;  /* 0x0000000608087981 */ /* 0x000f24000c1e1900 */
[----:B------:R-:W-:-:S02]  /*0820*/  IMAD.WIDE.U32 R10, R27, 0x4, R10 ;  /* 0x000000041b0a7825 */ /* 0x000fc400078e000a */
[----:B------:R-:W4:Y:S04]  /*0830*/  LDG.E R13, desc[UR6][R12.64] ;  /* 0x000000060c0d7981 */ /* 0x000f28000c1e1900 */
[----:B------:R-:W4:Y:S01]  /*0840*/  LDG.E R10, desc[UR6][R10.64] ;  /* 0x000000060a0a7981 */ /* 0x000f22000c1e1900 */
[----:B------:R-:W-:Y:S01]  /*0850*/  VIADD R4, R4, 0x800 ;  /* 0x0000080004047836 */ /* 0x000fe20000000000 */
[----:B--2--5:R-:W-:-:S04]  /*0860*/  IADD3 R18, PT, PT, R18, R15, R14 ;  /* 0x0000000f12127210 */ /* 0x024fc80007ffe00e */
[----:B---3--:R-:W-:-:S04]  /*0870*/  IADD3 R18, PT, PT, R16, R19, R18 ;  /* 0x0000001310127210 */ /* 0x008fc80007ffe012 */
[----:B----4-:R-:W-:-:S04]  /*0880*/  IADD3 R18, PT, PT, R8, R7, R18 ;  /* 0x0000000708127210 */ /* 0x010fc80007ffe012 */
[----:B------:R-:W-:-:S07]  /*0890*/  IADD3 R14, PT, PT, R10, R13, R18 ;  /* 0x0000000d0a0e7210 */ /* 0x000fce0007ffe012 */
.L_x_184:
[----:B------:R-:W-:Y:S05]  /*08a0*/  BSYNC.RECONVERGENT B2 ;  /* 0x0000000000027941 */ /* 0x000fea0003800200 */
.L_x_183:
        /* <DEDUP_REMOVED lines=8> */
[C---:B------:R-:W-:Y:S01]  /*0930*/  VIADD R13, R11.reuse, 0x100 ;  /* 0x000001000b0d7836 */ /* 0x040fe20000000000 */
[C---:B------:R-:W-:Y:S01]  /*0940*/  IADD3 R17, PT, PT, R11.reuse, 0x300, RZ ;  /* 0x000003000b117810 */ /* 0x040fe20007ffe0ff */
[C---:B0-----:R-:W-:Y:S02]  /*0950*/  VIADD R15, R11.reuse, 0x200 ;  /* 0x000002000b0f7836 */ /* 0x041fe40000000000 */
[----:B-1----:R-:W-:-:S04]  /*0960*/  IMAD.WIDE.U32 R8, R11, 0x4, R6 ;  /* 0x000000040b087825 */ /* 0x002fc800078e0006 */
[--C-:B------:R-:W-:Y:S02]  /*0970*/  IMAD.WIDE.U32 R10, R13, 0x4, R6.reuse ;  /* 0x000000040d0a7825 */ /* 0x100fe400078e0006 */
[----:B------:R-:W2:Y:S02]  /*0980*/  LDG.E R9, desc[UR6][R8.64] ;  /* 0x0000000608097981 */ /* 0x000ea4000c1e1900 */
[--C-:B------:R-:W-:Y:S02]  /*0990*/  IMAD.WIDE.U32 R12, R15, 0x4, R6.reuse ;  /* 0x000000040f0c7825 */ /* 0x100fe400078e0006 */
[----:B------:R-:W2:Y:S02]  /*09a0*/  LDG.E R10, desc[UR6][R10.64] ;  /* 0x000000060a0a7981 */ /* 0x000ea4000c1e1900 */
[----:B------:R-:W-:Y:S02]  /*09b0*/  IMAD.WIDE.U32 R6, R17, 0x4, R6 ;  /* 0x0000000411067825 */ /* 0x000fe400078e0006 */
[----:B------:R-:W3:Y:S04]  /*09c0*/  LDG.E R13, desc[UR6][R12.64] ;  /* 0x000000060c0d7981 */ /* 0x000ee8000c1e1900 */
[----:B------:R-:W3:Y:S01]  /*09d0*/  LDG.E R6, desc[UR6][R6.64] ;  /* 0x0000000606067981 */ /* 0x000ee2000c1e1900 */
[----:B------:R-:W-:Y:S01]  /*09e0*/  VIADD R4, R4, 0x400 ;  /* 0x0000040004047836 */ /* 0x000fe20000000000 */
[----:B--2--5:R-:W-:-:S04]  /*09f0*/  IADD3 R14, PT, PT, R10, R9, R14 ;  /* 0x000000090a0e7210 */ /* 0x024fc80007ffe00e */
[----:B---3--:R-:W-:-:S07]  /*0a00*/  IADD3 R14, PT, PT, R6, R13, R14 ;  /* 0x0000000d060e7210 */ /* 0x008fce0007ffe00e */
.L_x_186:
[----:B------:R-:W-:Y:S05]  /*0a10*/  BSYNC.RECONVERGENT B2 ;  /* 0x0000000000027941 */ /* 0x000fea0003800200 */
.L_x_185:
[----:B------:R-:W-:Y:S05]  /*0a20*/  @!P1 BRA `(.L_x_178) ;  /* 0x0000000000289947 */ /* 0x000fea0003800000 */
[----:B------:R-:W1:Y:S01]  /*0a30*/  LDC.64 R6, c[0x0][0x380] ;  /* 0x0000e000ff067b82 */ /* 0x000e620000000a00 */
[----:B------:R-:W-:Y:S02]  /*0a40*/  IMAD R9, R3, 0x1000, R4 ;  /* 0x0000100003097824 */ /* 0x000fe400078e0204 */
[----:B------:R-:W-:-:S07]  /*0a50*/  IMAD.MOV R8, RZ, RZ, -R5 ;  /* 0x000000ffff087224 */ /* 0x000fce00078e0a05 */
.L_x_187:
[----:B-1----:R-:W-:-:S06]  /*0a60*/  IMAD.WIDE.U32 R4, R9, 0x4, R6 ;  /* 0x0000000409047825 */ /* 0x002fcc00078e0006 */
[----:B------:R-:W2:Y:S01]  /*0a70*/  LDG.E R5, desc[UR6][R4.64] ;  /* 0x0000000604057981 */ /* 0x000ea2000c1e1900 */
[----:B------:R-:W-:Y:S02]  /*0a80*/  VIADD R8, R8, 0x1 ;  /* 0x0000000108087836 */ /* 0x000fe40000000000 */
[----:B------:R-:W-:-:S03]  /*0a90*/  VIADD R9, R9, 0x100 ;  /* 0x0000010009097836 */ /* 0x000fc60000000000 */
[----:B------:R-:W-:Y:S01]  /*0aa0*/  ISETP.NE.AND P0, PT, R8, RZ, PT ;  /* 0x000000ff0800720c */ /* 0x000fe20003f05270 */
[----:B--2--5:R-:W-:-:S12]  /*0ab0*/  IMAD.IADD R14, R5, 0x1, R14 ;  /* 0x00000001050e7824 */ /* 0x024fd800078e020e */
[----:B------:R-:W-:Y:S05]  /*0ac0*/  @P0 BRA `(.L_x_187) ;  /* 0xfffffffc00e40947 */ /* 0x000fea000383ffff */
.L_x_178:
[----:B------:R-:W-:Y:S05]  /*0ad0*/  BSYNC.RECONVERGENT B1 ;  /* 0x0000000000017941 */ /* 0x000fea0003800200 */
.L_x_177:
[----:B------:R-:W-:-:S13]  /*0ae0*/  ISETP.GE.U32.AND P0, PT, R0, 0x100, PT ;  /* 0x000001000000780c */ /* 0x000fda0003f06070 */
[----:B------:R-:W-:Y:S05]  /*0af0*/  @!P0 BRA `(.L_x_188) ;  /* 0x0000000000ac8947 */ /* 0x000fea0003800000 */
[----:B------:R-:W1:Y:S01]  /*0b00*/  S2R R8, SR_LANEID ;  /* 0x0000000000087919 */ /* 0x000e620000000000 */
[----:B-----5:R-:W2:Y:S01]  /*0b10*/  SHFL.DOWN PT, R0, R14, 0x1, 0x1f ;  /* 0x08201f000e007f89 */ /* 0x020ea200000e0000 */
[C---:B-1----:R-:W-:Y:S02]  /*0b20*/  ISETP.GT.AND P0, PT, R8.reuse, 0x1e, PT ;  /* 0x0000001e0800780c */ /* 0x042fe40003f04270 */
[----:B------:R-:W-:Y:S02]  /*0b30*/  ISETP.NE.AND P1, PT, R8, RZ, PT ;  /* 0x000000ff0800720c */ /* 0x000fe40003f25270 */
[----:B--2---:R-:W-:Y:S02]  /*0b40*/  SEL R5, R0, RZ, !P0 ;  /* 0x000000ff00057207 */ /* 0x004fe40004000000 */
[----:B------:R-:W-:Y:S02]  /*0b50*/  ISETP.GT.AND P0, PT, R8, 0x1d, PT ;  /* 0x0000001d0800780c */ /* 0x000fe40003f04270 */
[----:B------:R-:W-:-:S05]  /*0b60*/  IADD3 R5, PT, PT, R5, R14, RZ ;  /* 0x0000000e05057210 */ /* 0x000fca0007ffe0ff */
[----:B------:R-:W1:Y:S02]  /*0b70*/  SHFL.DOWN PT, R0, R5, 0x2, 0x1f ;  /* 0x08401f0005007f89 */ /* 0x000e6400000e0000 */
[----:B------:R-:W-:Y:S01]  /*0b80*/  @!P1 MOV R6, 0x400 ;  /* 0x0000040000069802 */ /* 0x000fe20000000f00 */
[----:B------:R-:W2:Y:S01]  /*0b90*/  @!P1 S2R R9, SR_CgaCtaId ;  /* 0x0000000000099919 */ /* 0x000ea20000008800 */
[----:B-1----:R-:W-:Y:S02]  /*0ba0*/  SEL R0, R0, RZ, !P0 ;  /* 0x000000ff00007207 */ /* 0x002fe40004000000 */
[----:B------:R-:W-:-:S03]  /*0bb0*/  ISETP.GT.AND P0, PT, R8, 0x1b, PT ;  /* 0x0000001b0800780c */ /* 0x000fc60003f04270 */
[----:B------:R-:W-:-:S05]  /*0bc0*/  IMAD.IADD R0, R5, 0x1, R0 ;  /* 0x0000000105007824 */ /* 0x000fca00078e0200 */
[----:B------:R-:W1:Y:S01]  /*0bd0*/  SHFL.DOWN PT, R4, R0, 0x4, 0x1f ;  /* 0x08801f0000047f89 */ /* 0x000e6200000e0000 */
[----:B--2---:R-:W-:Y:S02]  /*0be0*/  @!P1 LEA R9, R9, R6, 0x18 ;  /* 0x0000000609099211 */ /* 0x004fe400078ec0ff */
[----:B-1----:R-:W-:Y:S02]  /*0bf0*/  SEL R7, R4, RZ, !P0 ;  /* 0x000000ff04077207 */ /* 0x002fe40004000000 */
[----:B------:R-:W-:-:S03]  /*0c00*/  ISETP.GT.AND P0, PT, R8, 0x17, PT ;  /* 0x000000170800780c */ /* 0x000fc60003f04270 */
[----:B------:R-:W-:Y:S01]  /*0c10*/  IMAD.IADD R7, R0, 0x1, R7 ;  /* 0x0000000100077824 */ /* 0x000fe200078e0207 */
[----:B------:R-:W-:-:S04]  /*0c20*/  @!P1 SHF.R.U32.HI R0, RZ, 0x3, R2 ;  /* 0x00000003ff009819 */ /* 0x000fc80000011602 */
[----:B------:R-:W1:Y:S01]  /*0c30*/  SHFL.DOWN PT, R4, R7, 0x8, 0x1f ;  /* 0x09001f0007047f89 */ /* 0x000e6200000e0000 */
[----:B------:R-:W-:-:S05]  /*0c40*/  @!P1 LOP3.LUT R0, R0, 0x7c, RZ, 0xc0, !PT ;  /* 0x0000007c00009812 */ /* 0x000fca00078ec0ff */
[----:B------:R-:W-:Y:S01]  /*0c50*/  @!P1 IMAD.IADD R0, R0, 0x1, R9 ;  /* 0x0000000100009824 */ /* 0x000fe200078e0209 */
[----:B-1----:R-:W-:Y:S02]  /*0c60*/  SEL R4, R4, RZ, !P0 ;  /* 0x000000ff04047207 */ /* 0x002fe40004000000 */
[----:B------:R-:W-:-:S03]  /*0c70*/  ISETP.GT.AND P0, PT, R8, 0xf, PT ;  /* 0x0000000f0800780c */ /* 0x000fc60003f04270 */
[----:B------:R-:W-:-:S05]  /*0c80*/  IMAD.IADD R4, R7, 0x1, R4 ;  /* 0x0000000107047824 */ /* 0x000fca00078e0204 */
[----:B------:R-:W1:Y:S02]  /*0c90*/  SHFL.DOWN PT, R5, R4, 0x10, 0x1f ;  /* 0x0a001f0004057f89 */ /* 0x000e6400000e0000 */
[----:B-1----:R-:W-:Y:S02]  /*0ca0*/  SEL R5, R5, RZ, !P0 ;  /* 0x000000ff05057207 */ /* 0x002fe40004000000 */
        /* <DEDUP_REMOVED lines=8> */
[----:B--2---:R-:W-:Y:S04]  /*0d30*/  LDS R0, [UR4+0xc] ;  /* 0x00000c04ff007984 */ /* 0x004fe80008000800 */
[----:B------:R-:W1:Y:S04]  /*0d40*/  LDS.128 R4, [UR4+0x10] ;  /* 0x00001004ff047984 */ /* 0x000e680008000c00 */
[----:B------:R-:W2:Y:S01]  /*0d50*/  LDS.64 R8, [UR4+0x20] ;  /* 0x00002004ff087984 */ /* 0x000ea20008000a00 */
[----:B-1----:R-:W-:-:S04]  /*0d60*/  IADD3 R0, PT, PT, R4, R0, R11 ;  /* 0x0000000004007210 */ /* 0x002fc80007ffe00b */
[----:B------:R-:W-:-:S04]  /*0d70*/  IADD3 R0, PT, PT, R6, R0, R5 ;  /* 0x0000000006007210 */ /* 0x000fc80007ffe005 */
[----:B--2---:R-:W-:-:S05]  /*0d80*/  IADD3 R0, PT, PT, R8, R0, R7 ;  /* 0x0000000008007210 */ /* 0x004fca0007ffe007 */
[----:B------:R-:W-:Y:S01]  /*0d90*/  IMAD.IADD R11, R0, 0x1, R9 ;  /* 0x00000001000b7824 */ /* 0x000fe200078e0209 */
[----:B------:R-:W-:Y:S06]  /*0da0*/  BRA `(.L_x_189) ;  /* 0x00000014007c7947 */ /* 0x000fec0003800000 */
.L_x_188:
[----:B------:R-:W-:Y:S01]  /*0db0*/  LOP3.LUT R4, R2, 0x3e0, RZ, 0xc0, !PT ;  /* 0x000003e002047812 */ /* 0x000fe200078ec0ff */
[----:B------:R-:W1:Y:S03]  /*0dc0*/  S2R R10, SR_LANEID ;  /* 0x00000000000a7919 */ /* 0x000e660000000000 */
[----:B------:R-:W-:Y:S02]  /*0dd0*/  LOP3.LUT R7, RZ, R4, RZ, 0x33, !PT ;  /* 0x00000004ff077212 */ /* 0x000fe400078e33ff */
[----:B------:R-:W-:-:S03]  /*0de0*/  IADD3 R5, PT, PT, R4, 0x20, RZ ;  /* 0x0000002004057810 */ /* 0x000fc60007ffe0ff */
[----:B------:R-:W-:Y:S01]  /*0df0*/  IMAD.IADD R7, R0, 0x1, R7 ;  /* 0x0000000100077824 */ /* 0x000fe200078e0207 */
[----:B------:R-:W-:-:S04]  /*0e00*/  ISETP.GT.U32.AND P0, PT, R5, R0, PT ;  /* 0x000000000500720c */ /* 0x000fc80003f04070 */
[----:B------:R-:W-:-:S05]  /*0e10*/  SEL R7, R7, 0x1f, P0 ;  /* 0x0000001f07077807 */ /* 0x000fca0000000000 */
[----:B-----5:R-:W2:Y:S01]  /*0e20*/  SHFL.DOWN PT, R4, R14, 0x1, R7 ;  /* 0x082000000e047989 */ /* 0x020ea200000e0007 */
[CC--:B-1----:R-:W-:Y:S01]  /*0e30*/  ISETP.GE.AND P0, PT, R10.reuse, R7.reuse, PT ;  /* 0x000000070a00720c */ /* 0x0c2fe20003f06270 */
[C---:B------:R-:W-:Y:S01]  /*0e40*/  VIADD R6, R10.reuse, 0x2 ;  /* 0x000000020a067836 */ /* 0x040fe20000000000 */
[C---:B------:R-:W-:Y:S01]  /*0e50*/  ISETP.NE.AND P1, PT, R10.reuse, RZ, PT ;  /* 0x000000ff0a00720c */ /* 0x040fe20003f25270 */
[----:B------:R-:W-:Y:S01]  /*0e60*/  VIADD R8, R10, 0x4 ;  /* 0x000000040a087836 */ /* 0x000fe20000000000 */
[----:B--2---:R-:W-:Y:S02]  /*0e70*/  SEL R5, R4, RZ, !P0 ;  /* 0x000000ff04057207 */ /* 0x004fe40004000000 */
[----:B------:R-:W-:-:S03]  /*0e80*/  ISETP.GT.AND P0, PT, R6, R7, PT ;  /* 0x000000070600720c */ /* 0x000fc60003f04270 */
[----:B------:R-:W-:-:S06]  /*0e90*/  IMAD.IADD R4, R5, 0x1, R14 ;  /* 0x0000000105047824 */ /* 0x000fcc00078e020e */
[----:B------:R-:W1:Y:S01]  /*0ea0*/  @!P1 S2R R11, SR_CgaCtaId ;  /* 0x00000000000b9919 */ /* 0x000e620000008800 */
[----:B------:R-:W-:Y:S01]  /*0eb0*/  @!P1 SHF.R.U32.HI R9, RZ, 0x3, R2 ;  /* 0x00000003ff099819 */ /* 0x000fe20000011602 */
[----:B------:R-:W2:Y:S03]  /*0ec0*/  SHFL.DOWN PT, R5, R4, 0x2, R7 ;  /* 0x0840000004057989 */ /* 0x000ea600000e0007 */
[----:B------:R-:W-:Y:S02]  /*0ed0*/  @!P1 LOP3.LUT R9, R9, 0x7c, RZ, 0xc0, !PT ;  /* 0x0000007c09099812 */ /* 0x000fe400078ec0ff */
[----:B--2---:R-:W-:Y:S02]  /*0ee0*/  SEL R5, R5, RZ, !P0 ;  /* 0x000000ff05057207 */ /* 0x004fe40004000000 */
[----:B------:R-:W-:-:S03]  /*0ef0*/  ISETP.GT.AND P0, PT, R8, R7, PT ;  /* 0x000000070800720c */ /* 0x000fc60003f04270 */
[----:B------:R-:W-:Y:S01]  /*0f00*/  IMAD.IADD R6, R4, 0x1, R5 ;  /* 0x0000000104067824 */ /* 0x000fe200078e0205 */
[----:B------:R-:W-:-:S04]  /*0f10*/  IADD3 R4, PT, PT, R10, 0x8, RZ ;  /* 0x000000080a047810 */ /* 0x000fc80007ffe0ff */
[----:B------:R-:W2:Y:S02]  /*0f20*/  SHFL.DOWN PT, R5, R6, 0x4, R7 ;  /* 0x0880000006057989 */ /* 0x000ea400000e0007 */
[----:B--2---:R-:W-:Y:S02]  /*0f30*/  SEL R5, R5, RZ, !P0 ;  /* 0x000000ff05057207 */ /* 0x004fe40004000000 */
[----:B------:R-:W-:-:S03]  /*0f40*/  ISETP.GT.AND P0, PT, R4, R7, PT ;  /* 0x000000070400720c */ /* 0x000fc60003f04270 */
[----:B------:R-:W-:Y:S02]  /*0f50*/  IMAD.IADD R8, R6, 0x1, R5 ;  /* 0x0000000106087824 */ /* 0x000fe400078e0205 */
[----:B------:R-:W-:Y:S01]  /*0f60*/  VIADD R6, R10, 0x10 ;  /* 0x000000100a067836 */ /* 0x000fe20000000000 */
[----:B------:R-:W-:Y:S02]  /*0f70*/  @!P1 MOV R10, 0x400 ;  /* 0x00000400000a9802 */ /* 0x000fe40000000f00 */
[----:B------:R-:W2:Y:S02]  /*0f80*/  SHFL.DOWN PT, R5, R8, 0x8, R7 ;  /* 0x0900000008057989 */ /* 0x000ea400000e0007 */
[----:B-1----:R-:W-:-:S05]  /*0f90*/  @!P1 LEA R10, R11, R10, 0x18 ;  /* 0x0000000a0b0a9211 */ /* 0x002fca00078ec0ff */
[----:B------:R-:W-:Y:S01]  /*0fa0*/  @!P1 IMAD.IADD R10, R9, 0x1, R10 ;  /* 0x00000001090a9824 */ /* 0x000fe200078e020a */
[----:B--2---:R-:W-:Y:S02]  /*0fb0*/  SEL R5, R5, RZ, !P0 ;  /* 0x000000ff05057207 */ /* 0x004fe40004000000 */
[----:B------:R-:W-:-:S03]  /*0fc0*/  ISETP.GT.AND P0, PT, R6, R7, PT ;  /* 0x000000070600720c */ /* 0x000fc60003f04270 */
[----:B------:R-:W-:-:S05]  /*0fd0*/  IMAD.IADD R4, R8, 0x1, R5 ;  /* 0x0000000108047824 */ /* 0x000fca00078e0205 */
[----:B------:R-:W1:Y:S02]  /*0fe0*/  SHFL.DOWN PT, R5, R4, 0x10, R7 ;  /* 0x0a00000004057989 */ /* 0x000e6400000e0007 */
[----:B-1----:R-:W-:Y:S02]  /*0ff0*/  SEL R5, R5, RZ, !P0 ;  /* 0x000000ff05057207 */ /* 0x002fe40004000000 */
[----:B------:R-:W-:-:S03]  /*1000*/  ISETP.NE.AND P0, PT, R2, RZ, PT ;  /* 0x000000ff0200720c */ /* 0x000fc60003f05270 */
[----:B------:R-:W-:-:S05]  /*1010*/  IMAD.IADD R11, R4, 0x1, R5 ;  /* 0x00000001040b7824 */ /* 0x000fca00078e0205 */
[----:B------:R1:W-:Y:S01]  /*1020*/  @!P1 STS [R10+0x8], R11 ;  /* 0x0000080b0a009388 */ /* 0x0003e20000000800 */
[----:B------:R-:W-:Y:S06]  /*1030*/  BAR.SYNC.DEFER_BLOCKING 0x0 ;  /* 0x0000000000007b1d */ /* 0x000fec0000010000 */
[----:B------:R-:W-:Y:S05]  /*1040*/  @P0 BRA `(.L_x_189) ;  /* 0x0000001000d40947 */ /* 0x000fea0003800000 */
[----:B------:R-:W2:Y:S01]  /*1050*/  S2UR UR5, SR_CgaCtaId ;  /* 0x00000000000579c3 */ /* 0x000ea20000008800 */
[----:B------:R-:W-:Y:S01]  /*1060*/  UMOV UR4, 0x400 ;  /* 0x0000040000047882 */ /* 0x000fe20000000000 */
[C---:B------:R-:W-:Y:S02]  /*1070*/  ISETP.GT.U32.AND P2, PT, R0.reuse, 0x40, PT ;  /* 0x000000400000780c */ /* 0x040fe40003f44070 */
[C---:B------:R-:W-:Y:S02]  /*1080*/  ISETP.GT.U32.AND P1, PT, R0.reuse, 0x20, PT ;  /* 0x000000200000780c */ /* 0x040fe40003f24070 */
[----:B------:R-:W-:Y:S01]  /*1090*/  ISETP.GT.U32.AND P3, PT, R0, 0x80, PT ;  /* 0x000000800000780c */ /* 0x000fe20003f64070 */
[----:B--2---:R-:W-:-:S09]  /*10a0*/  ULEA UR4, UR5, UR4, 0x18 ;  /* 0x0000000405047291 */ /* 0x004fd2000f8ec0ff */
[----:B------:R-:W2:Y:S04]  /*10b0*/  LDS.128 R4, [UR4+0x10] ;  /* 0x00001004ff047984 */ /* 0x000ea80008000c00 */
[----:B------:R-:W3:Y:S04]  /*10c0*/  LDS R2, [UR4+0xc] ;  /* 0x00000c04ff027984 */ /* 0x000ee80008000800 */
[----:B------:R-:W4:Y:S01]  /*10d0*/  LDS.64 R8, [UR4+0x20] ;  /* 0x00002004ff087984 */ /* 0x000f220008000a00 */
[----:B--2---:R-:W-:Y:S02]  /*10e0*/  SEL R4, R4, RZ, P2 ;  /* 0x000000ff04047207 */ /* 0x004fe40001000000 */
[----:B------:R-:W-:-:S02]  /*10f0*/  ISETP.GT.U32.AND P2, PT, R0, 0x60, PT ;  /* 0x000000600000780c */ /* 0x000fc40003f44070 */
[----:B---3--:R-:W-:Y:S02]  /*1100*/  SEL R2, R2, RZ, P1 ;  /* 0x000000ff02027207 */ /* 0x008fe40000800000 */
[----:B------:R-:W-:Y:S02]  /*1110*/  SEL R5, R5, RZ, P2 ;  /* 0x000000ff05057207 */ /* 0x000fe40001000000 */
[----:B------:R-:W-:Y:S02]  /*1120*/  IADD3 R2, PT, PT, R4, R2, R11 ;  /* 0x0000000204027210 */ /* 0x000fe40007ffe00b */
[----:B------:R-:W-:Y:S02]  /*1130*/  ISETP.GT.U32.AND P1, PT, R0, 0xa0, PT ;  /* 0x000000a00000780c */ /* 0x000fe40003f24070 */
[----:B------:R-:W-:Y:S02]  /*1140*/  SEL R6, R6, RZ, P3 ;  /* 0x000000ff06067207 */ /* 0x000fe40001800000 */
[----:B------:R-:W-:-:S02]  /*1150*/  ISETP.GT.U32.AND P2, PT, R0, 0xc0, PT ;  /* 0x000000c00000780c */ /* 0x000fc40003f44070 */
[----:B------:R-:W-:Y:S02]  /*1160*/  ISETP.GT.U32.AND P3, PT, R0, 0xe0, PT ;  /* 0x000000e00000780c */ /* 0x000fe40003f64070 */
[----:B------:R-:W-:Y:S02]  /*1170*/  SEL R7, R7, RZ, P1 ;  /* 0x000000ff07077207 */ /* 0x000fe40000800000 */
[----:B------:R-:W-:Y:S02]  /*1180*/  IADD3 R2, PT, PT, R6, R2, R5 ;  /* 0x0000000206027210 */ /* 0x000fe40007ffe005 */
[----:B----4-:R-:W-:Y:S02]  /*1190*/  SEL R8, R8, RZ, P2 ;  /* 0x000000ff08087207 */ /* 0x010fe40001000000 */
[----:B------:R-:W-:Y:S02]  /*11a0*/  SEL R9, R9, RZ, P3 ;  /* 0x000000ff09097207 */ /* 0x000fe40001800000 */
[----:B------:R-:W-:-:S05]  /*11b0*/  IADD3 R2, PT, PT, R8, R2, R7 ;  /* 0x0000000208027210 */ /* 0x000fca0007ffe007 */
[----:B-1----:R-:W-:Y:S01]  /*11c0*/  IMAD.IADD R11, R2, 0x1, R9 ;  /* 0x00000001020b7824 */ /* 0x002fe200078e0209 */
[----:B------:R-:W-:Y:S06]  /*11d0*/  BRA `(.L_x_189) ;  /* 0x0000001000707947 */ /* 0x000fec0003800000 */
.L_x_174:
[----:B------:R-:W0:Y:S01]  /*11e0*/  S2R R2, SR_TID.X ;  /* 0x0000000000027919 */ /* 0x000e220000002100 */
[----:B------:R-:W1:Y:S02]  /*11f0*/  LDCU.64 UR4, c[0x0][0x380] ;  /* 0x00007000ff0477ac */ /* 0x000e640008000a00 */
[----:B-1----:R-:W-:Y:S01]  /*1200*/  MOV R4, UR4 ;  /* 0x0000000400047c02 */ /* 0x002fe20008000f00 */
[----:B------:R-:W-:Y:S02]  /*1210*/  IMAD.U32 R5, RZ, RZ, UR5 ;  /* 0x00000005ff057e24 */ /* 0x000fe4000f8e00ff */
[----:B0-----:R-:W-:-:S04]  /*1220*/  IMAD R7, R3, 0x1000, R2 ;  /* 0x0000100003077824 */ /* 0x001fc800078e0202 */
[----:B------:R-:W-:-:S05]  /*1230*/  IMAD.WIDE.U32 R6, R7, 0x4, R4 ;  /* 0x0000000407067825 */ /* 0x000fca00078e0004 */
        /* <DEDUP_REMOVED lines=16> */
[----:B------:R-:W-:-:S02]  /*1340*/  ISETP.GE.U32.AND P0, PT, R0, R13, PT ;  /* 0x0000000d0000720c */ /* 0x000fc40003f06070 */
        /* <DEDUP_REMOVED lines=9> */
[----:B------:R-:W-:Y:S01]  /*13e0*/  IMAD R9, R3, 0x1000, R13 ;  /* 0x0000100003097824 */ /* 0x000fe200078e020d */
[----:B------:R-:W-:Y:S01]  /*13f0*/  LOP3.LUT R6, RZ, R2, RZ, 0x33, !PT ;  /* 0x00000002ff067212 */ /* 0x000fe200078e33ff */
[----:B------:R-:W-:Y:S01]  /*1400*/  VIADD R0, R8, 0xfffff000 ;  /* 0xfffff00008007836 */ /* 0x000fe20000000000 */
[----:B------:R-:W-:Y:S02]  /*1410*/  UMOV UR4, URZ ;  /* 0x000000ff00047c82 */ /* 0x000fe40008000000 */
[----:B------:R-:W-:Y:S02]  /*1420*/  IADD3 R6, PT, PT, -R13, R8, R6 ;  /* 0x000000080d067210 */ /* 0x000fe40007ffe106 */
[C---:B------:R-:W-:Y:S02]  /*1430*/  ISETP.GT.U32.AND P0, PT, R9.reuse, R0, PT ;  /* 0x000000000900720c */ /* 0x040fe40003f04070 */
[----:B------:R-:W-:Y:S01]  /*1440*/  IADD3 R7, PT, PT, R9, 0x800, R2 ;  /* 0x0000080009077810 */ /* 0x000fe20007ffe002 */
[----:B------:R-:W-:-:S02]  /*1450*/  IMAD.MOV.U32 R2, RZ, RZ, R9 ;  /* 0x000000ffff027224 */ /* 0x000fc400078e0009 */
[----:B------:R-:W-:-:S08]  /*1460*/  IMAD R6, R3, -0x1000, R6 ;  /* 0xfffff00003067824 */ /* 0x000fd000078e0206 */
[----:B------:R-:W-:Y:S05]  /*1470*/  @P0 BRA `(.L_x_191) ;  /* 0x00000000009c0947 */ /* 0x000fea0003800000 */
[----:B------:R-:W0:Y:S08]  /*1480*/  LDC R8, c[0x0][0x3a8] ;  /* 0x0000ea00ff087b82 */ /* 0x000e300000000800 */
[----:B------:R-:W1:Y:S02]  /*1490*/  LDC.64 R4, c[0x0][0x380] ;  /* 0x0000e000ff047b82 */ /* 0x000e640000000a00 */
.L_x_192:
[----:B------:R-:W2:Y:S02]  /*14a0*/  S2R R10, SR_TID.X ;  /* 0x00000000000a7919 */ /* 0x000ea40000002100 */
[----:B--2---:R-:W-:-:S04]  /*14b0*/  IMAD.IADD R11, R10, 0x1, R9 ;  /* 0x000000010a0b7824 */ /* 0x004fc800078e0209 */
[----:B-1----:R-:W-:-:S05]  /*14c0*/  IMAD.WIDE.U32 R10, R11, 0x4, R4 ;  /* 0x000000040b0a7825 */ /* 0x002fca00078e0004 */
        /* <DEDUP_REMOVED lines=10> */
[----:B------:R-:W5:Y:S01]  /*1570*/  LDG.E R21, desc[UR6][R10.64+0x2c00] ;  /* 0x002c00060a157981 */ /* 0x000f62000c1e1900 */
[----:B--2---:R-:W-:-:S03]  /*1580*/  IADD3 R20, PT, PT, R20, R18, R27 ;  /* 0x0000001214147210 */ /* 0x004fc60007ffe01b */
[----:B------:R-:W2:Y:S04]  /*1590*/  LDG.E R18, desc[UR6][R10.64+0x2800] ;  /* 0x002800060a127981 */ /* 0x000ea8000c1e1900 */
[----:B------:R-:W2:Y:S01]  /*15a0*/  LDG.E R27, desc[UR6][R10.64+0x3800] ;  /* 0x003800060a1b7981 */ /* 0x000ea2000c1e1900 */
[----:B---3--:R-:W-:-:S03]  /*15b0*/  IADD3 R24, PT, PT, R23, R22, R20 ;  /* 0x0000001617187210 */ /* 0x008fc60007ffe014 */
[----:B------:R-:W3:Y:S04]  /*15c0*/  LDG.E R23, desc[UR6][R10.64+0x3000] ;  /* 0x003000060a177981 */ /* 0x000ee8000c1e1900 */
[----:B------:R-:W3:Y:S04]  /*15d0*/  LDG.E R20, desc[UR6][R10.64+0x3400] ;  /* 0x003400060a147981 */ /* 0x000ee8000c1e1900 */
[----:B------:R-:W3:Y:S01]  /*15e0*/  LDG.E R22, desc[UR6][R10.64+0x3c00] ;  /* 0x003c00060a167981 */ /* 0x000ee2000c1e1900 */
[----:B----4-:R-:W-:-:S04]  /*15f0*/  IADD3 R14, PT, PT, R17, R14, R24 ;  /* 0x0000000e110e7210 */ /* 0x010fc80007ffe018 */
[----:B-----5:R-:W-:-:S04]  /*1600*/  IADD3 R14, PT, PT, R19, R16, R14 ;  /* 0x00000010130e7210 */ /* 0x020fc80007ffe00e */
[----:B------:R-:W-:Y:S02]  /*1610*/  IADD3 R12, PT, PT, R15, R12, R14 ;  /* 0x0000000c0f0c7210 */ /* 0x000fe40007ffe00e */
[----:B0-----:R-:W-:-:S04]  /*1620*/  IADD3 R14, PT, PT, -R9, R8, RZ ;  /* 0x00000008090e7210 */ /* 0x001fc80007ffe1ff */
[----:B------:R-:W-:Y:S02]  /*1630*/  ISETP.GE.U32.AND P0, PT, R14, R13, PT ;  /* 0x0000000d0e00720c */ /* 0x000fe40003f06070 */
[----:B--2---:R-:W-:-:S04]  /*1640*/  IADD3 R12, PT, PT, R21, R18, R12 ;  /* 0x00000012150c7210 */ /* 0x004fc80007ffe00c */
[----:B---3--:R-:W-:-:S04]  /*1650*/  IADD3 R12, PT, PT, R20, R23, R12 ;  /* 0x00000017140c7210 */ /* 0x008fc80007ffe00c */
[----:B------:R-:W-:-:S03]  /*1660*/  IADD3 R27, PT, PT, R22, R27, R12 ;  /* 0x0000001b161b7210 */ /* 0x000fc60007ffe00c */
[----:B------:R-:W-:Y:S05]  /*1670*/  @!P0 BRA `(.L_x_190) ;  /* 0x00000008009c8947 */ /* 0x000fea0003800000 */
[C---:B------:R-:W-:Y:S01]  /*1680*/  IMAD.IADD R9, R13.reuse, 0x1, R9 ;  /* 0x000000010d097824 */ /* 0x040fe200078e0209 */
[----:B------:R-:W-:Y:S01]  /*1690*/  UIADD3 UR4, UPT, UPT, UR4, 0x1, URZ ;  /* 0x0000000104047890 */ /* 0x000fe2000fffe0ff */
[----:B------:R-:W-:Y:S02]  /*16a0*/  IMAD.IADD R2, R13, 0x1, R2 ;  /* 0x000000010d027824 */ /* 0x000fe400078e0202 */
[----:B------:R-:W-:Y:S01]  /*16b0*/  IMAD.IADD R6, R6, 0x1, -R13 ;  /* 0x0000000106067824 */ /* 0x000fe200078e0a0d */
[----:B------:R-:W-:Y:S01]  /*16c0*/  ISETP.GT.U32.AND P0, PT, R9, R0, PT ;  /* 0x000000000900720c */ /* 0x000fe20003f04070 */
[----:B------:R-:W-:-:S12]  /*16d0*/  IMAD.IADD R7, R13, 0x1, R7 ;  /* 0x000000010d077824 */ /* 0x000fd800078e0207 */
[----:B------:R-:W-:Y:S05]  /*16e0*/  @!P0 BRA `(.L_x_192) ;  /* 0xfffffffc006c8947 */ /* 0x000fea000383ffff */
.L_x_191:
[----:B------:R-:W0:Y:S01]  /*16f0*/  S2R R13, SR_TID.X ;  /* 0x00000000000d7919 */ /* 0x000e220000002100 */
[----:B------:R-:W-:Y:S01]  /*1700*/  IMAD.IADD R0, R8, 0x1, -R9 ;  /* 0x0000000108007824 */ /* 0x000fe200078e0a09 */
[----:B------:R-:W-:Y:S04]  /*1710*/  BSSY.RECONVERGENT B1, `(.L_x_190) ;  /* 0x000009d000017945 */ /* 0x000fe80003800200 */
[----:B0-----:R-:W-:-:S04]  /*1720*/  ISETP.GE.AND P0, PT, R13, R0, PT ;  /* 0x000000000d00720c */ /* 0x001fc80003f06270 */
[----:B------:R-:W-:-:S13]  /*1730*/  ISETP.GE.U32.OR P0, PT, R9, R8, P0 ;  /* 0x000000080900720c */ /* 0x000fda0000706470 */
[----:B------:R-:W-:Y:S05]  /*1740*/  @P0 BRA `(.L_x_193) ;  /* 0x0000000800640947 */ /* 0x000fea0003800000 */
[----:B------:R-:W0:Y:S01]  /*1750*/  LDC R10, c[0x0][0x3ac] ;  /* 0x0000eb00ff0a7b82 */ /* 0x000e220000000800 */
[----:B------:R-:W-:Y:S01]  /*1760*/  LOP3.LUT R11, RZ, R13, RZ, 0x33, !PT ;  /* 0x0000000dff0b7212 */ /* 0x000fe200078e33ff */
[----:B------:R-:W-:Y:S06]  /*1770*/  BSSY.RECONVERGENT B2, `(.L_x_194) ;  /* 0x000004f000027945 */ /* 0x000fec0003800200 */
[----:B------:R-:W1:Y:S01]  /*1780*/  LDC R0, c[0x0][0x3ac] ;  /* 0x0000eb00ff007b82 */ /* 0x000e620000000800 */
[----:B0-----:R-:W-:-:S05]  /*1790*/  IMAD.SHL.U32 R10, R10, 0x1000, RZ ;  /* 0x000010000a0a7824 */ /* 0x001fca00078e00ff */
[----:B------:R-:W-:-:S04]  /*17a0*/  LEA R10, R3, R10, 0xc ;  /* 0x0000000a030a7211 */ /* 0x000fc800078e60ff */
[----:B------:R-:W-:Y:S01]  /*17b0*/  IADD3 R8, PT, PT, -R10, R8, R11 ;  /* 0x000000080a087210 */ /* 0x000fe20007ffe10b */
[----:B-1----:R-:W-:Y:S02]  /*17c0*/  IMAD R11, R0, UR4, RZ ;  /* 0x00000004000b7c24 */ /* 0x002fe4000f8e02ff */
[----:B------:R-:W-:Y:S02]  /*17d0*/  IMAD.MOV.U32 R0, RZ, RZ, R13 ;  /* 0x000000ffff007224 */ /* 0x000fe400078e000d */
[----:B------:R-:W-:-:S05]  /*17e0*/  IMAD R8, R11, -0x1000, R8 ;  /* 0xfffff0000b087824 */ /* 0x000fca00078e0208 */
[C---:B------:R-:W-:Y:S02]  /*17f0*/  ISETP.GE.U32.AND P0, PT, R8.reuse, 0xf00, PT ;  /* 0x00000f000800780c */ /* 0x040fe40003f06070 */
[----:B------:R-:W-:-:S04]  /*1800*/  LEA.HI R8, R8, 0x1, RZ, 0x18 ;  /* 0x0000000108087811 */ /* 0x000fc800078fc0ff */
[----:B------:R-:W-:-:S07]  /*1810*/  LOP3.LUT R10, R8, 0xf, RZ, 0xc0, !PT ;  /* 0x0000000f080a7812 */ /* 0x000fce00078ec0ff */
[----:B------:R-:W-:Y:S05]  /*1820*/  @!P0 BRA `(.L_x_195) ;  /* 0x00000004000c8947 */ /* 0x000fea0003800000 */
[----:B------:R-:W-:Y:S01]  /*1830*/  LEA.HI R0, R6, 0x1, RZ, 0x18 ;  /* 0x0000000106007811 */ /* 0x000fe200078fc0ff */
[----:B------:R-:W-:Y:S01]  /*1840*/  BSSY.RECONVERGENT B3, `(.L_x_196) ;  /* 0x0000040000037945 */ /* 0x000fe20003800200 */
[----:B------:R-:W-:Y:S02]  /*1850*/  LOP3.LUT R11, R13, 0x800, RZ, 0xfc, !PT ;  /* 0x000008000d0b7812 */ /* 0x000fe400078efcff */
[----:B------:R-:W-:-:S05]  /*1860*/  LOP3.LUT R0, R0, 0x1fffff0, RZ, 0xc0, !PT ;  /* 0x01fffff000007812 */ /* 0x000fca00078ec0ff */
[----:B------:R-:W-:-:S07]  /*1870*/  IMAD.MOV R0, RZ, RZ, -R0 ;  /* 0x000000ffff007224 */ /* 0x000fce00078e0a00 */
.L_x_197:
[C---:B------:R-:W-:Y:S02]  /*1880*/  VIADD R15, R7.reuse, 0xfffff800 ;  /* 0xfffff800070f7836 */ /* 0x040fe40000000000 */
[----:B------:R-:W-:Y:S02]  /*1890*/  VIADD R21, R7, 0xfffff900 ;  /* 0xfffff90007157836 */ /* 0x000fe40000000000 */
[----:B------:R-:W-:-:S04]  /*18a0*/  IMAD.WIDE.U32 R14, R15, 0x4, R4 ;  /* 0x000000040f0e7825 */ /* 0x000fc800078e0004 */
[--C-:B------:R-:W-:Y:S01]  /*18b0*/  IMAD.WIDE.U32 R20, R21, 0x4, R4.reuse ;  /* 0x0000000415147825 */ /* 0x100fe200078e0004 */
[----:B------:R0:W2:Y:S04]  /*18c0*/  LDG.E R28, desc[UR6][R14.64] ;  /* 0x000000060e1c7981 */ /* 0x0000a8000c1e1900 */
[----:B------:R-:W2:Y:S01]  /*18d0*/  LDG.E R29, desc[UR6][R20.64] ;  /* 0x00000006141d7981 */ /* 0x000ea2000c1e1900 */
[C---:B------:R-:W-:Y:S02]  /*18e0*/  VIADD R17, R7.reuse, 0xfffffa00 ;  /* 0xfffffa0007117836 */ /* 0x040fe40000000000 */
[----:B------:R-:W-:Y:S02]  /*18f0*/  VIADD R19, R7, 0xfffffb00 ;  /* 0xfffffb0007137836 */ /* 0x000fe40000000000 */
[----:B------:R-:W-:-:S04]  /*1900*/  IMAD.WIDE.U32 R16, R17, 0x4, R4 ;  /* 0x0000000411107825 */ /* 0x000fc800078e0004 */
[--C-:B------:R-:W-:Y:S01]  /*1910*/  IMAD.WIDE.U32 R18, R19, 0x4, R4.reuse ;  /* 0x0000000413127825 */ /* 0x100fe200078e0004 */
[----:B------:R1:W3:Y:S04]  /*1920*/  LDG.E R13, desc[UR6][R16.64] ;  /* 0x00000006100d7981 */ /* 0x0002e8000c1e1900 */
[----:B------:R4:W3:Y:S01]  /*1930*/  LDG.E R12, desc[UR6][R18.64] ;  /* 0x00000006120c7981 */ /* 0x0008e2000c1e1900 */
[C---:B------:R-:W-:Y:S01]  /*1940*/  VIADD R22, R7.reuse, 0xfffffd00 ;  /* 0xfffffd0007167836 */ /* 0x040fe20000000000 */
[C---:B------:R-:W-:Y:S01]  /*1950*/  IADD3 R23, PT, PT, R7.reuse, -0x400, RZ ;  /* 0xfffffc0007177810 */ /* 0x040fe20007ffe0ff */
[----:B------:R-:W-:Y:S02]  /*1960*/  VIADD R26, R7, 0xfffffe00 ;  /* 0xfffffe00071a7836 */ /* 0x000fe40000000000 */
[----:B0-----:R-:W-:-:S04]  /*1970*/  IMAD.WIDE.U32 R14, R22, 0x4, R4 ;  /* 0x00000004160e7825 */ /* 0x001fc800078e0004 */
[--C-:B-1----:R-:W-:Y:S02]  /*1980*/  IMAD.WIDE.U32 R16, R26, 0x4, R4.reuse ;  /* 0x000000041a107825 */ /* 0x102fe400078e0004 */
[----:B------:R0:W5:Y:S02]  /*1990*/  LDG.E R26, desc[UR6][R14.64] ;  /* 0x000000060e1a7981 */ /* 0x000164000c1e1900 */
[C-C-:B------:R-:W-:Y:S02]  /*19a0*/  IMAD.WIDE.U32 R24, R7.reuse, 0x4, R4.reuse ;  /* 0x0000000407187825 */ /* 0x140fe400078e0004 */
[----:B------:R-:W5:Y:S02]  /*19b0*/  LDG.E R16, desc[UR6][R16.64] ;  /* 0x0000000610107981 */ /* 0x000f64000c1e1900 */
[----:B----4-:R-:W-:Y:S02]  /*19c0*/  VIADD R19, R7, 0xffffff00 ;  /* 0xffffff0007137836 */ /* 0x010fe40000000000 */
[----:B------:R-:W-:Y:S01]  /*19d0*/  IMAD.WIDE.U32 R20, R23, 0x4, R4 ;  /* 0x0000000417147825 */ /* 0x000fe200078e0004 */
[----:B------:R-:W4:Y:S03]  /*19e0*/  LDG.E R24, desc[UR6][R24.64] ;  /* 0x0000000618187981 */ /* 0x000f26000c1e1900 */
[----:B0-----:R-:W-:-:S02]  /*19f0*/  VIADD R15, R7, 0x200 ;  /* 0x00000200070f7836 */ /* 0x001fc40000000000 */
[----:B------:R-:W-:Y:S02]  /*1a00*/  VIADD R23, R7, 0x100 ;  /* 0x0000010007177836 */ /* 0x000fe40000000000 */
[--C-:B------:R-:W-:Y:S01]  /*1a10*/  IMAD.WIDE.U32 R18, R19, 0x4, R4.reuse ;  /* 0x0000000413127825 */ /* 0x100fe200078e0004 */
[----:B------:R0:W5:Y:S03]  /*1a20*/  LDG.E R25, desc[UR6][R20.64] ;  /* 0x0000000614197981 */ /* 0x000166000c1e1900 */
[----:B------:R-:W-:Y:S02]  /*1a30*/  IMAD.WIDE.U32 R22, R23, 0x4, R4 ;  /* 0x0000000417167825 */ /* 0x000fe400078e0004 */
[----:B------:R-:W4:Y:S04]  /*1a40*/  LDG.E R19, desc[UR6][R18.64] ;  /* 0x0000000612137981 */ /* 0x000f28000c1e1900 */
[----:B------:R1:W4:Y:S01]  /*1a50*/  LDG.E R23, desc[UR6][R22.64] ;  /* 0x0000000616177981 */ /* 0x000322000c1e1900 */
[----:B0-----:R-:W-:-:S04]  /*1a60*/  VIADD R21, R7, 0x300 ;  /* 0x0000030007157836 */ /* 0x001fc80000000000 */
[----:B------:R-:W-:-:S04]  /*1a70*/  IMAD.WIDE.U32 R20, R21, 0x4, R4 ;  /* 0x0000000415147825 */ /* 0x000fc800078e0004 */
[----:B-1----:R-:W-:Y:S02]  /*1a80*/  VIADD R22, R7, 0x700 ;  /* 0x0000070007167836 */ /* 0x002fe40000000000 */
[----:B------:R-:W4:Y:S01]  /*1a90*/  LDG.E R21, desc[UR6][R20.64] ;  /* 0x0000000614157981 */ /* 0x000f22000c1e1900 */
[----:B--2---:R-:W-:Y:S01]  /*1aa0*/  IADD3 R27, PT, PT, R29, R28, R27 ;  /* 0x0000001c1d1b7210 */ /* 0x004fe20007ffe01b */
[----:B------:R-:W-:Y:S01]  /*1ab0*/  IMAD.WIDE.U32 R28, R15, 0x4, R4 ;  /* 0x000000040f1c7825 */ /* 0x000fe200078e0004 */
[----:B------:R-:W-:-:S05]  /*1ac0*/  IADD3 R15, PT, PT, R7, 0x400, RZ ;  /* 0x00000400070f7810 */ /* 0x000fca0007ffe0ff */
[----:B------:R0:W2:Y:S01]  /*1ad0*/  LDG.E R28, desc[UR6][R28.64] ;  /* 0x000000061c1c7981 */ /* 0x0000a2000c1e1900 */
[----:B------:R-:W-:-:S05]  /*1ae0*/  IMAD.WIDE.U32 R14, R15, 0x4, R4 ;  /* 0x000000040f0e7825 */ /* 0x000fca00078e0004 */
[----:B------:R1:W2:Y:S01]  /*1af0*/  LDG.E R17, desc[UR6][R14.64] ;  /* 0x000000060e117981 */ /* 0x0002a2000c1e1900 */
[----:B---3--:R-:W-:Y:S01]  /*1b00*/  IADD3 R27, PT, PT, R12, R13, R27 ;  /* 0x0000000d0c1b7210 */ /* 0x008fe20007ffe01b */
[----:B0-----:R-:W-:-:S04]  /*1b10*/  VIADD R29, R7, 0x500 ;  /* 0x00000500071d7836 */ /* 0x001fc80000000000 */
[----:B------:R-:W-:-:S04]  /*1b20*/  IMAD.WIDE.U32 R12, R29, 0x4, R4 ;  /* 0x000000041d0c7825 */ /* 0x000fc800078e0004 */
[----:B-1----:R-:W-:Y:S01]  /*1b30*/  VIADD R15, R7, 0x600 ;  /* 0x00000600070f7836 */ /* 0x002fe20000000000 */
[----:B------:R0:W3:Y:S03]  /*1b40*/  LDG.E R18, desc[UR6][R12.64] ;  /* 0x000000060c127981 */ /* 0x0000e6000c1e1900 */
[----:B------:R-:W-:-:S04]  /*1b50*/  IMAD.WIDE.U32 R14, R15, 0x4, R4 ;  /* 0x000000040f0e7825 */ /* 0x000fc800078e0004 */
[----:B0-----:R-:W-:Y:S02]  /*1b60*/  IMAD.WIDE.U32 R12, R22, 0x4, R4 ;  /* 0x00000004160c7825 */ /* 0x001fe400078e0004 */
[----:B------:R-:W3:Y:S04]  /*1b70*/  LDG.E R22, desc[UR6][R14.64] ;  /* 0x000000060e167981 */ /* 0x000ee8000c1e1900 */
[----:B------:R-:W3:Y:S01]  /*1b80*/  LDG.E R20, desc[UR6][R12.64] ;  /* 0x000000060c147981 */ /* 0x000ee2000c1e1900 */
[----:B------:R-:W-:Y:S01]  /*1b90*/  VIADD R0, R0, 0x10 ;  /* 0x0000001000007836 */ /* 0x000fe20000000000 */
[----:B-----5:R-:W-:-:S04]  /*1ba0*/  IADD3 R25, PT, PT, R26, R25, R27 ;  /* 0x000000191a197210 */ /* 0x020fc80007ffe01b */
[----:B----4-:R-:W-:Y:S02]  /*1bb0*/  IADD3 R16, PT, PT, R19, R16, R25 ;  /* 0x0000001013107210 */ /* 0x010fe40007ffe019 */
[----:B------:R-:W-:Y:S02]  /*1bc0*/  ISETP.NE.AND P0, PT, R0, RZ, PT ;  /* 0x000000ff0000720c */ /* 0x000fe40003f05270 */
[----:B------:R-:W-:Y:S01]  /*1bd0*/  IADD3 R16, PT, PT, R23, R24, R16 ;  /* 0x0000001817107210 */ /* 0x000fe20007ffe010 */
[----:B------:R-:W-:Y:S02]  /*1be0*/  VIADD R11, R11, 0x1000 ;  /* 0x000010000b0b7836 */ /* 0x000fe40000000000 */
[----:B------:R-:W-:Y:S01]  /*1bf0*/  VIADD R7, R7, 0x1000 ;  /* 0x0000100007077836 */ /* 0x000fe20000000000 */
[----:B--2---:R-:W-:-:S04]  /*1c00*/  IADD3 R16, PT, PT, R21, R28, R16 ;  /* 0x0000001c15107210 */ /* 0x004fc80007ffe010 */
[----:B---3--:R-:W-:-:S04]  /*1c10*/  IADD3 R17, PT, PT, R18, R17, R16 ;  /* 0x0000001112117210 */ /* 0x008fc80007ffe010 */
[----:B------:R-:W-:Y:S01]  /*1c20*/  IADD3 R27, PT, PT, R20, R22, R17 ;  /* 0x00000016141b7210 */ /* 0x000fe20007ffe011 */
[----:B------:R-:W-:Y:S06]  /*1c30*/  @P0 BRA `(.L_x_197) ;  /* 0xfffffffc00100947 */ /* 0x000fec000383ffff */
[----:B------:R-:W-:Y:S05]  /*1c40*/  BSYNC.RECONVERGENT B3 ;  /* 0x0000000000037941 */ /* 0x000fea0003800200 */
.L_x_196:
[----:B------:R-:W-:-:S07]  /*1c50*/  IADD3 R0, PT, PT, R11, -0x800, RZ ;  /* 0xfffff8000b007810 */ /* 0x000fce0007ffe0ff */
.L_x_195:
[----:B------:R-:W-:Y:S05]  /*1c60*/  BSYNC.RECONVERGENT B2 ;  /* 0x0000000000027941 */ /* 0x000fea0003800200 */
.L_x_194:
[----:B------:R-:W-:-:S13]  /*1c70*/  ISETP.NE.AND P0, PT, R10, RZ, PT ;  /* 0x000000ff0a00720c */ /* 0x000fda0003f05270 */
[----:B------:R-:W-:Y:S05]  /*1c80*/  @!P0 BRA `(.L_x_193) ;  /* 0x0000000400148947 */ /* 0x000fea0003800000 */
[----:B------:R-:W-:Y:S01]  /*1c90*/  ISETP.GE.U32.AND P0, PT, R10, 0x8, PT ;  /* 0x000000080a00780c */ /* 0x000fe20003f06070 */
[----:B------:R-:W-:Y:S01]  /*1ca0*/  BSSY.RECONVERGENT B2, `(.L_x_198) ;  /* 0x0000021000027945 */ /* 0x000fe20003800200 */
[----:B------:R-:W-:-:S04]  /*1cb0*/  LOP3.LUT R23, R8, 0x7, RZ, 0xc0, !PT ;  /* 0x0000000708177812 */ /* 0x000fc800078ec0ff */
[----:B------:R-:W-:-:S07]  /*1cc0*/  ISETP.NE.AND P1, PT, R23, RZ, PT ;  /* 0x000000ff1700720c */ /* 0x000fce0003f25270 */
[----:B------:R-:W-:Y:S06]  /*1cd0*/  @!P0 BRA `(.L_x_199) ;  /* 0x0000000000748947 */ /* 0x000fec0003800000 */
[----:B------:R-:W-:-:S04]  /*1ce0*/  IMAD.IADD R11, R0, 0x1, R9 ;  /* 0x00000001000b7824 */ /* 0x000fc800078e0209 */
[C---:B------:R-:W-:Y:S02]  /*1cf0*/  VIADD R19, R11.reuse, 0x100 ;  /* 0x000001000b137836 */ /* 0x040fe40000000000 */
[C---:B------:R-:W-:Y:S02]  /*1d00*/  VIADD R21, R11.reuse, 0x200 ;  /* 0x000002000b157836 */ /* 0x040fe40000000000 */
[C---:B------:R-:W-:Y:S02]  /*1d10*/  VIADD R13, R11.reuse, 0x300 ;  /* 0x000003000b0d7836 */ /* 0x040fe40000000000 */
[----:B------:R-:W-:-:S04]  /*1d20*/  IMAD.WIDE.U32 R16, R11, 0x4, R4 ;  /* 0x000000040b107825 */ /* 0x000fc800078e0004 */
[--C-:B------:R-:W-:Y:S01]  /*1d30*/  IMAD.WIDE.U32 R18, R19, 0x4, R4.reuse ;  /* 0x0000000413127825 */ /* 0x100fe200078e0004 */
[----:B------:R0:W2:Y:S03]  /*1d40*/  LDG.E R22, desc[UR6][R16.64] ;  /* 0x0000000610167981 */ /* 0x0000a6000c1e1900 */
[--C-:B------:R-:W-:Y:S01]  /*1d50*/  IMAD.WIDE.U32 R20, R21, 0x4, R4.reuse ;  /* 0x0000000415147825 */ /* 0x100fe200078e0004 */
[----:B------:R1:W2:Y:S03]  /*1d60*/  LDG.E R7, desc[UR6][R18.64] ;  /* 0x0000000612077981 */ /* 0x0002a6000c1e1900 */
[C---:B------:R-:W-:Y:S02]  /*1d70*/  VIADD R15, R11.reuse, 0x400 ;  /* 0x000004000b0f7836 */ /* 0x040fe40000000000 */
[C---:B------:R-:W-:Y:S01]  /*1d80*/  VIADD R25, R11.reuse, 0x500 ;  /* 0x000005000b197836 */ /* 0x040fe20000000000 */
[----:B------:R-:W-:Y:S01]  /*1d90*/  IADD3 R29, PT, PT, R11, 0x600, RZ ;  /* 0x000006000b1d7810 */ /* 0x000fe20007ffe0ff */
[----:B------:R-:W-:Y:S01]  /*1da0*/  IMAD.WIDE.U32 R12, R13, 0x4, R4 ;  /* 0x000000040d0c7825 */ /* 0x000fe200078e0004 */
[----:B------:R-:W3:Y:S03]  /*1db0*/  LDG.E R20, desc[UR6][R20.64] ;  /* 0x0000000614147981 */ /* 0x000ee6000c1e1900 */
[----:B------:R-:W-:-:S02]  /*1dc0*/  VIADD R24, R11, 0x700 ;  /* 0x000007000b187836 */ /* 0x000fc40000000000 */
[--C-:B------:R-:W-:Y:S01]  /*1dd0*/  IMAD.WIDE.U32 R14, R15, 0x4, R4.reuse ;  /* 0x000000040f0e7825 */ /* 0x100fe200078e0004 */
[----:B------:R-:W3:Y:S03]  /*1de0*/  LDG.E R12, desc[UR6][R12.64] ;  /* 0x000000060c0c7981 */ /* 0x000ee6000c1e1900 */
[--C-:B------:R-:W-:Y:S02]  /*1df0*/  IMAD.WIDE.U32 R10, R25, 0x4, R4.reuse ;  /* 0x00000004190a7825 */ /* 0x100fe400078e0004 */
[----:B------:R-:W4:Y:S02]  /*1e00*/  LDG.E R14, desc[UR6][R14.64] ;  /* 0x000000060e0e7981 */ /* 0x000f24000c1e1900 */
[--C-:B0-----:R-:W-:Y:S02]  /*1e10*/  IMAD.WIDE.U32 R16, R29, 0x4, R4.reuse ;  /* 0x000000041d107825 */ /* 0x101fe400078e0004 */
[----:B------:R-:W4:Y:S02]  /*1e20*/  LDG.E R10, desc[UR6][R10.64] ;  /* 0x000000060a0a7981 */ /* 0x000f24000c1e1900 */
[----:B-1----:R-:W-:-:S02]  /*1e30*/  IMAD.WIDE.U32 R18, R24, 0x4, R4 ;  /* 0x0000000418127825 */ /* 0x002fc400078e0004 */
[----:B------:R-:W5:Y:S04]  /*1e40*/  LDG.E R16, desc[UR6][R16.64] ;  /* 0x0000000610107981 */ /* 0x000f68000c1e1900 */
[----:B------:R-:W5:Y:S01]  /*1e50*/  LDG.E R18, desc[UR6][R18.64] ;  /* 0x0000000612127981 */ /* 0x000f62000c1e1900 */
[----:B------:R-:W-:Y:S01]  /*1e60*/  VIADD R0, R0, 0x800 ;  /* 0x0000080000007836 */ /* 0x000fe20000000000 */
[----:B--2---:R-:W-:-:S04]  /*1e70*/  IADD3 R7, PT, PT, R7, R22, R27 ;  /* 0x0000001607077210 */ /* 0x004fc80007ffe01b */
[----:B---3--:R-:W-:-:S04]  /*1e80*/  IADD3 R7, PT, PT, R12, R20, R7 ;  /* 0x000000140c077210 */ /* 0x008fc80007ffe007 */
[----:B----4-:R-:W-:-:S04]  /*1e90*/  IADD3 R7, PT, PT, R10, R14, R7 ;  /* 0x0000000e0a077210 */ /* 0x010fc80007ffe007 */
[----:B-----5:R-:W-:-:S07]  /*1ea0*/  IADD3 R27, PT, PT, R18, R16, R7 ;  /* 0x00000010121b7210 */ /* 0x020fce0007ffe007 */
.L_x_199:
[----:B------:R-:W-:Y:S05]  /*1eb0*/  BSYNC.RECONVERGENT B2 ;  /* 0x0000000000027941 */ /* 0x000fea0003800200 */
.L_x_198:
[----:B------:R-:W-:Y:S05]  /*1ec0*/  @!P1 BRA `(.L_x_193) ;  /* 0x0000000000849947 */ /* 0x000fea0003800000 */
[----:B------:R-:W-:Y:S01]  /*1ed0*/  ISETP.GE.U32.AND P0, PT, R23, 0x4, PT ;  /* 0x000000041700780c */ /* 0x000fe20003f06070 */
[----:B------:R-:W-:Y:S01]  /*1ee0*/  BSSY.RECONVERGENT B2, `(.L_x_200) ;  /* 0x0000012000027945 */ /* 0x000fe20003800200 */
[----:B------:R-:W-:-:S11]  /*1ef0*/  LOP3.LUT P1, RZ, R8, 0x3, RZ, 0xc0, !PT ;  /* 0x0000000308ff7812 */ /* 0x000fd6000782c0ff */
[----:B------:R-:W-:Y:S05]  /*1f00*/  @!P0 BRA `(.L_x_201) ;  /* 0x00000000003c8947 */ /* 0x000fea0003800000 */
[----:B------:R-:W-:-:S04]  /*1f10*/  IMAD.IADD R7, R0, 0x1, R9 ;  /* 0x0000000100077824 */ /* 0x000fc800078e0209 */
[C---:B------:R-:W-:Y:S02]  /*1f20*/  VIADD R11, R7.reuse, 0x100 ;  /* 0x00000100070b7836 */ /* 0x040fe40000000000 */
[----:B------:R-:W-:-:S04]  /*1f30*/  IMAD.WIDE.U32 R8, R7, 0x4, R4 ;  /* 0x0000000407087825 */ /* 0x000fc800078e0004 */
[C---:B------:R-:W-:Y:S02]  /*1f40*/  VIADD R13, R7.reuse, 0x200 ;  /* 0x00000200070d7836 */ /* 0x040fe40000000000 */
[----:B------:R-:W-:Y:S01]  /*1f50*/  VIADD R15, R7, 0x300 ;  /* 0x00000300070f7836 */ /* 0x000fe20000000000 */
[----:B------:R-:W2:Y:S01]  /*1f60*/  LDG.E R8, desc[UR6][R8.64] ;  /* 0x0000000608087981 */ /* 0x000ea2000c1e1900 */
[----:B------:R-:W-:-:S04]  /*1f70*/  IMAD.WIDE.U32 R10, R11, 0x4, R4 ;  /* 0x000000040b0a7825 */ /* 0x000fc800078e0004 */
[--C-:B------:R-:W-:Y:S02]  /*1f80*/  IMAD.WIDE.U32 R12, R13, 0x4, R4.reuse ;  /* 0x000000040d0c7825 */ /* 0x100fe400078e0004 */
[----:B------:R-:W2:Y:S02]  /*1f90*/  LDG.E R10, desc[UR6][R10.64] ;  /* 0x000000060a0a7981 */ /* 0x000ea4000c1e1900 */
[----:B------:R-:W-:Y:S02]  /*1fa0*/  IMAD.WIDE.U32 R14, R15, 0x4, R4 ;  /* 0x000000040f0e7825 */ /* 0x000fe400078e0004 */
[----:B------:R-:W3:Y:S04]  /*1fb0*/  LDG.E R12, desc[UR6][R12.64] ;  /* 0x000000060c0c7981 */ /* 0x000ee8000c1e1900 */
[----:B------:R-:W3:Y:S01]  /*1fc0*/  LDG.E R14, desc[UR6][R14.64] ;  /* 0x000000060e0e7981 */ /* 0x000ee2000c1e1900 */
[----:B------:R-:W-:-:S02]  /*1fd0*/  IADD3 R0, PT, PT, R0, 0x400, RZ ;  /* 0x0000040000007810 */ /* 0x000fc40007ffe0ff */
[----:B--2---:R-:W-:-:S04]  /*1fe0*/  IADD3 R27, PT, PT, R10, R8, R27 ;  /* 0x000000080a1b7210 */ /* 0x004fc80007ffe01b */
[----:B---3--:R-:W-:-:S07]  /*1ff0*/  IADD3 R27, PT, PT, R14, R12, R27 ;  /* 0x0000000c0e1b7210 */ /* 0x008fce0007ffe01b */
.L_x_201:
[----:B------:R-:W-:Y:S05]  /*2000*/  BSYNC.RECONVERGENT B2 ;  /* 0x0000000000027941 */ /* 0x000fea0003800200 */
.L_x_200:
[----:B------:R-:W-:Y:S05]  /*2010*/  @!P1 BRA `(.L_x_193) ;  /* 0x0000000000309947 */ /* 0x000fea0003800000 */
[----:B------:R-:W-:Y:S01]  /*2020*/  LOP3.LUT R6, R6, 0xffff, RZ, 0xc0, !PT ;  /* 0x0000ffff06067812 */ /* 0x000fe200078ec0ff */
[----:B------:R-:W-:-:S03]  /*2030*/  IMAD.IADD R9, R0, 0x1, R2 ;  /* 0x0000000100097824 */ /* 0x000fc600078e0202 */
[----:B------:R-:W-:-:S04]  /*2040*/  LEA.HI R6, R6, 0x1, RZ, 0x18 ;  /* 0x0000000106067811 */ /* 0x000fc800078fc0ff */
[----:B------:R-:W-:-:S05]  /*2050*/  LOP3.LUT R6, R6, 0x3, RZ, 0xc0, !PT ;  /* 0x0000000306067812 */ /* 0x000fca00078ec0ff */
[----:B------:R-:W-:-:S07]  /*2060*/  IMAD.MOV R0, RZ, RZ, -R6 ;  /* 0x000000ffff007224 */ /* 0x000fce00078e0a06 */
.L_x_202:
[----:B------:R-:W-:-:S06]  /*2070*/  IMAD.WIDE.U32 R6, R9, 0x4, R4 ;  /* 0x0000000409067825 */ /* 0x000fcc00078e0004 */
[----:B------:R-:W2:Y:S01]  /*2080*/  LDG.E R6, desc[UR6][R6.64] ;  /* 0x0000000606067981 */ /* 0x000ea2000c1e1900 */
[----:B------:R-:W-:Y:S02]  /*2090*/  VIADD R0, R0, 0x1 ;  /* 0x0000000100007836 */ /* 0x000fe40000000000 */
[----:B------:R-:W-:-:S03]  /*20a0*/  VIADD R9, R9, 0x100 ;  /* 0x0000010009097836 */ /* 0x000fc60000000000 */
[----:B------:R-:W-:Y:S01]  /*20b0*/  ISETP.NE.AND P0, PT, R0, RZ, PT ;  /* 0x000000ff0000720c */ /* 0x000fe20003f05270 */
[----:B--2---:R-:W-:-:S12]  /*20c0*/  IMAD.IADD R27, R6, 0x1, R27 ;  /* 0x00000001061b7824 */ /* 0x004fd800078e021b */
[----:B------:R-:W-:Y:S05]  /*20d0*/  @P0 BRA `(.L_x_202) ;  /* 0xfffffffc00e40947 */ /* 0x000fea000383ffff */
.L_x_193:
[----:B------:R-:W-:Y:S05]  /*20e0*/  BSYNC.RECONVERGENT B1 ;  /* 0x0000000000017941 */ /* 0x000fea0003800200 */
.L_x_190:
[----:B------:R-:W0:Y:S01]  /*20f0*/  S2R R9, SR_LANEID ;  /* 0x0000000000097919 */ /* 0x000e220000000000 */
[----:B------:R-:W1:Y:S01]  /*2100*/  SHFL.DOWN PT, R0, R27, 0x1, 0x1f ;  /* 0x08201f001b007f89 */ /* 0x000e6200000e0000 */
[----:B------:R-:W2:Y:S01]  /*2110*/  S2R R8, SR_TID.X ;  /* 0x0000000000087919 */ /* 0x000ea20000002100 */
[C---:B0-----:R-:W-:Y:S02]  /*2120*/  ISETP.GT.AND P0, PT, R9.reuse, 0x1e, PT ;  /* 0x0000001e0900780c */ /* 0x041fe40003f04270 */
[C---:B------:R-:W-:Y:S02]  /*2130*/  ISETP.NE.AND P1, PT, R9.reuse, RZ, PT ;  /* 0x000000ff0900720c */ /* 0x040fe40003f25270 */
[----:B-1----:R-:W-:Y:S02]  /*2140*/  SEL R0, R0, RZ, !P0 ;  /* 0x000000ff00007207 */ /* 0x002fe40004000000 */
[----:B------:R-:W-:-:S03]  /*2150*/  ISETP.GT.AND P0, PT, R9, 0x1d, PT ;  /* 0x0000001d0900780c */ /* 0x000fc60003f04270 */
[----:B------:R-:W-:-:S05]  /*2160*/  IMAD.IADD R0, R0, 0x1, R27 ;  /* 0x0000000100007824 */ /* 0x000fca00078e021b */
[----:B------:R-:W0:Y:S01]  /*2170*/  SHFL.DOWN PT, R2, R0, 0x2, 0x1f ;  /* 0x08401f0000027f89 */ /* 0x000e2200000e0000 */
[----:B------:R-:W1:Y:S01]  /*2180*/  @!P1 S2R R6, SR_CgaCtaId ;  /* 0x0000000000069919 */ /* 0x000e620000008800 */
[----:B0-----:R-:W-:Y:S02]  /*2190*/  SEL R5, R2, RZ, !P0 ;  /* 0x000000ff02057207 */ /* 0x001fe40004000000 */
[----:B------:R-:W-:Y:S02]  /*21a0*/  ISETP.GT.AND P0, PT, R9, 0x1b, PT ;  /* 0x0000001b0900780c */ /* 0x000fe40003f04270 */
[----:B------:R-:W-:-:S05]  /*21b0*/  IADD3 R5, PT, PT, R0, R5, RZ ;  /* 0x0000000500057210 */ /* 0x000fca0007ffe0ff */
[----:B------:R-:W0:Y:S02]  /*21c0*/  SHFL.DOWN PT, R2, R5, 0x4, 0x1f ;  /* 0x08801f0005027f89 */ /* 0x000e2400000e0000 */
[----:B0-----:R-:W-:Y:S02]  /*21d0*/  SEL R2, R2, RZ, !P0 ;  /* 0x000000ff02027207 */ /* 0x001fe40004000000 */
[----:B------:R-:W-:-:S03]  /*21e0*/  ISETP.GT.AND P0, PT, R9, 0x17, PT ;  /* 0x000000170900780c */ /* 0x000fc60003f04270 */
[----:B------:R-:W-:Y:S01]  /*21f0*/  IMAD.IADD R2, R5, 0x1, R2 ;  /* 0x0000000105027824 */ /* 0x000fe200078e0202 */
[----:B------:R-:W-:-:S04]  /*2200*/  @!P1 MOV R5, 0x400 ;  /* 0x0000040000059802 */ /* 0x000fc80000000f00 */
[----:B------:R-:W0:Y:S01]  /*2210*/  SHFL.DOWN PT, R4, R2, 0x8, 0x1f ;  /* 0x09001f0002047f89 */ /* 0x000e2200000e0000 */
[----:B-1----:R-:W-:Y:S02]  /*2220*/  @!P1 LEA R5, R6, R5, 0x18 ;  /* 0x0000000506059211 */ /* 0x002fe400078ec0ff */
[----:B0-----:R-:W-:Y:S02]  /*2230*/  SEL R7, R4, RZ, !P0 ;  /* 0x000000ff04077207 */ /* 0x001fe40004000000 */
[----:B------:R-:W-:Y:S02]  /*2240*/  ISETP.GT.AND P0, PT, R9, 0xf, PT ;  /* 0x0000000f0900780c */ /* 0x000fe40003f04270 */
[----:B--2---:R-:W-:Y:S01]  /*2250*/  @!P1 SHF.R.U32.HI R4, RZ, 0x3, R8 ;  /* 0x00000003ff049819 */ /* 0x004fe20000011608 */
[----:B------:R-:W-:-:S03]  /*2260*/  IMAD.IADD R7, R2, 0x1, R7 ;  /* 0x0000000102077824 */ /* 0x000fc600078e0207 */
[----:B------:R-:W-:Y:S02]  /*2270*/  @!P1 LOP3.LUT R4, R4, 0x7c, RZ, 0xc0, !PT ;  /* 0x0000007c04049812 */ /* 0x000fe400078ec0ff */
[----:B------:R-:W0:Y:S03]  /*2280*/  SHFL.DOWN PT, R0, R7, 0x10, 0x1f ;  /* 0x0a001f0007007f89 */ /* 0x000e2600000e0000 */
[----:B------:R-:W-:Y:S01]  /*2290*/  @!P1 IMAD.IADD R4, R4, 0x1, R5 ;  /* 0x0000000104049824 */ /* 0x000fe200078e0205 */
        /* <DEDUP_REMOVED lines=15> */
[----:B------:R-:W-:-:S07]  /*2390*/  IMAD.IADD R11, R0, 0x1, R9 ;  /* 0x00000001000b7824 */ /* 0x000fce00078e0209 */
.L_x_189:
[----:B------:R-:W-:Y:S05]  /*23a0*/  BSYNC.RECONVERGENT B0 ;  /* 0x0000000000007941 */ /* 0x000fea0003800200 */
.L_x_173:
[----:B------:R-:W-:Y:S05]  /*23b0*/  @P0 EXIT ;  /* 0x000000000000094d */ /* 0x000fea0003800000 */
[----:B---3--:R-:W3:Y:S02]  /*23c0*/  LDC.64 R4, c[0x0][0x388] ;  /* 0x0000e200ff047b82 */ /* 0x008ee40000000a00 */
[----:B---3--:R-:W-:-:S05]  /*23d0*/  IMAD.WIDE.U32 R2, R3, 0x4, R4 ;  /* 0x0000000403027825 */ /* 0x008fca00078e0004 */
[----:B------:R-:W-:Y:S01]  /*23e0*/  STG.E desc[UR6][R2.64], R11 ;  /* 0x0000000b02007986 */ /* 0x000fe2000c101906 */
[----:B------:R-:W-:Y:S05]  /*23f0*/  EXIT ;  /* 0x000000000000794d */ /* 0x000fea0003800000 */
.L_x_203:
        /* <DEDUP_REMOVED lines=16> */
.L_x_525:


//--------------------- .text._ZN3cub18CUB_300001_SM_10006detail6reduce28DeviceReduceSingleTileKernelINS2_10policy_hubIijN4cuda3std3__44plusIiEEE10Policy1000EN6thrust24THRUST_300001_SM_1000_NS10device_ptrIiEEPijS9_iiNS7_10__identityEEEvT0_T1_T2_T3_T4_T6_ --------------------------
	.section	.text._ZN3cub18CUB_300001_SM_10006detail6reduce28DeviceReduceSingleTileKernelINS2_10policy_hubIijN4cuda3std3__44plusIiEEE10Policy1000EN6thrust24THRUST_300001_SM_1000_NS10device_ptrIiEEPijS9_iiNS7_10__identityEEEvT0_T1_T2_T3_T4_T6_,"ax",@progbits
	.align	128
        .global         _ZN3cub18CUB_300001_SM_10006detail6reduce28DeviceReduceSingleTileKernelINS2_10policy_hubIijN4cuda3std3__44plusIiEEE10Policy1000EN6thrust24THRUST_300001_SM_1000_NS10device_ptrIiEEPijS9_iiNS7_10__identityEEEvT0_T1_T2_T3_T4_T6_
        .type           _ZN3cub18CUB_300001_SM_10006detail6reduce28DeviceReduceSingleTileKernelINS2_10policy_hubIijN4cuda3std3__44plusIiEEE10Policy1000EN6thrust24THRUST_300001_SM_1000_NS10device_ptrIiEEPijS9_iiNS7_10__identityEEEvT0_T1_T2_T3_T4_T6_,@function
        .size           _ZN3cub18CUB_300001_SM_10006detail6reduce28DeviceReduceSingleTileKernelINS2_10policy_hubIijN4cuda3std3__44plusIiEEE10Policy1000EN6thrust24THRUST_300001_SM_1000_NS10device_ptrIiEEPijS9_iiNS7_10__identityEEEvT0_T1_T2_T3_T4_T6_,(.L_x_526 - _ZN3cub18CUB_300001_SM_10006detail6reduce28DeviceReduceSingleTileKernelINS2_10policy_hubIijN4cuda3std3__44plusIiEEE10Policy1000EN6thrust24THRUST_300001_SM_1000_NS10device_ptrIiEEPijS9_iiNS7_10__identityEEEvT0_T1_T2_T3_T4_T6_)
        .other          _ZN3cub18CUB_300001_SM_10006detail6reduce28DeviceReduceSingleTileKernelINS2_10policy_hubIijN4cuda3std3__44plusIiEEE10Policy1000EN6thrust24THRUST_300001_SM_1000_NS10device_ptrIiEEPijS9_iiNS7_10__identityEEEvT0_T1_T2_T3_T4_T6_,@"STO_CUDA_ENTRY STV_DEFAULT"
_ZN3cub18CUB_300001_SM_10006detail6reduce28DeviceReduceSingleTileKernelINS2_10policy_hubIijN4cuda3std3__44plusIiEEE10Policy1000EN6thrust24THRUST_300001_SM_1000_NS10device_ptrIiEEPijS9_iiNS7_10__identityEEEvT0_T1_T2_T3_T4_T6_:
.text._ZN3cub18CUB_300001_SM_10006detail6reduce28DeviceReduceSingleTileKernelINS2_10policy_hubIijN4cuda3std3__44plusIiEEE10Policy1000EN6thrust24THRUST_300001_SM_1000_NS10device_ptrIiEEPijS9_iiNS7_10__identityEEEvT0_T1_T2_T3_T4_T6_:
        /* <DEDUP_REMOVED lines=13> */
.L_x_204:
[----:B------:R-:W-:Y:S01]  /*00d0*/  ISETP.GT.U32.AND P0, PT, R2, 0xfff, PT ;  /* 0x00000fff0200780c */ /* 0x000fe20003f04070 */
[----:B------:R-:W-:-:S12]  /*00e0*/  BSSY.RECONVERGENT B0, `(.L_x_205) ;  /* 0x00001e7000007945 */ /* 0x000fd80003800200 */
        /* <DEDUP_REMOVED lines=11> */
.L_x_208:
[----:B------:R-:W-:Y:S05]  /*01a0*/  BSYNC.RECONVERGENT B1 ;  /* 0x0000000000017941 */ /* 0x000fea0003800200 */
.L_x_207:
        /* <DEDUP_REMOVED lines=17> */
.L_x_213:
        /* <DEDUP_REMOVED lines=31> */
.L_x_212:
[----:B------:R-:W-:Y:S05]  /*04b0*/  BSYNC.RECONVERGENT B2 ;  /* 0x0000000000027941 */ /* 0x000fea0003800200 */
.L_x_211:
[----:B------:R-:W-:Y:S05]  /*04c0*/  @!P0 BRA `(.L_x_210) ;  /* 0x0000000000c88947 */ /* 0x000fea0003800000 */
[----:B------:R-:W-:Y:S01]  /*04d0*/  ISETP.GE.U32.AND P0, PT, R21, 0x8, PT ;  /* 0x000000081500780c */ /* 0x000fe20003f06070 */
[----:B------:R-:W-:Y:S01]  /*04e0*/  BSSY.RECONVERGENT B2, `(.L_x_214) ;  /* 0x0000013000027945 */ /* 0x000fe20003800200 */
[----:B------:R-:W-:-:S04]  /*04f0*/  LOP3.LUT R16, R4, 0x7, RZ, 0xc0, !PT ;  /* 0x0000000704107812 */ /* 0x000fc800078ec0ff */
[----:B------:R-:W-:-:S07]  /*0500*/  ISETP.NE.AND P1, PT, R16, RZ, PT ;  /* 0x000000ff1000720c */ /* 0x000fce0003f25270 */
[----:B------:R-:W-:Y:S06]  /*0510*/  @!P0 BRA `(.L_x_215) ;  /* 0x00000000003c8947 */ /* 0x000fec0003800000 */
[----:B------:R-:W0:Y:S02]  /*0520*/  LDC.64 R6, c[0x0][0x380] ;  /* 0x0000e000ff067b82 */ /* 0x000e240000000a00 */
[----:B0-----:R-:W-:-:S05]  /*0530*/  IMAD.WIDE.U32 R6, R5, 0x4, R6 ;  /* 0x0000000405067825 */ /* 0x001fca00078e0006 */
        /* <DEDUP_REMOVED lines=13> */
.L_x_215:
[----:B------:R-:W-:Y:S05]  /*0610*/  BSYNC.RECONVERGENT B2 ;  /* 0x0000000000027941 */ /* 0x000fea0003800200 */
.L_x_214:
        /* <DEDUP_REMOVED lines=11> */
[----:B------:R-:W3:Y:S01]  /*06d0*/  LDG.E R10, desc[UR6][R6.64+0xc00] ;  /* 0x000c0006060a7981 */ /* 0x000ee2000c1e1900 */
[----:B------:R-:W-:Y:S01]  /*06e0*/  VIADD R5, R5, 0x400 ;  /* 0x0000040005057836 */ /* 0x000fe20000000000 */
[----:B--2--5:R-:W-:-:S04]  /*06f0*/  IADD3 R0, PT, PT, R4, R9, R0 ;  /* 0x0000000904007210 */ /* 0x024fc80007ffe000 */
[----:B---3--:R-:W-:-:S07]  /*0700*/  IADD3 R0, PT, PT, R10, R11, R0 ;  /* 0x0000000b0a007210 */ /* 0x008fce0007ffe000 */
.L_x_217:
[----:B------:R-:W-:Y:S05]  /*0710*/  BSYNC.RECONVERGENT B2 ;  /* 0x0000000000027941 */ /* 0x000fea0003800200 */
.L_x_216:
[----:B------:R-:W-:Y:S05]  /*0720*/  @!P1 BRA `(.L_x_210) ;  /* 0x0000000000309947 */ /* 0x000fea0003800000 */
[----:B------:R-:W0:Y:S02]  /*0730*/  LDC.64 R6, c[0x0][0x380] ;  /* 0x0000e000ff067b82 */ /* 0x000e240000000a00 */
[----:B0-----:R-:W-:-:S04]  /*0740*/  IMAD.WIDE.U32 R4, R5, 0x4, R6 ;  /* 0x0000000405047825 */ /* 0x001fc800078e0006 */
[----:B------:R-:W-:Y:S02]  /*0750*/  IMAD.MOV R6, RZ, RZ, -R8 ;  /* 0x000000ffff067224 */ /* 0x000fe400078e0a08 */
[----:B------:R-:W-:-:S07]  /*0760*/  IMAD.MOV.U32 R7, RZ, RZ, R5 ;  /* 0x000000ffff077224 */ /* 0x000fce00078e0005 */
.L_x_218:
[----:B------:R-:W-:-:S06]  /*0770*/  IMAD.MOV.U32 R5, RZ, RZ, R7 ;  /* 0x000000ffff057224 */ /* 0x000fcc00078e0007 */
[----:B------:R0:W2:Y:S01]  /*0780*/  LDG.E R5, desc[UR6][R4.64] ;  /* 0x0000000604057981 */ /* 0x0000a2000c1e1900 */
[----:B------:R-:W-:-:S05]  /*0790*/  VIADD R6, R6, 0x1 ;  /* 0x0000000106067836 */ /* 0x000fca0000000000 */
[----:B------:R-:W-:Y:S02]  /*07a0*/  ISETP.NE.AND P0, PT, R6, RZ, PT ;  /* 0x000000ff0600720c */ /* 0x000fe40003f05270 */
[----:B0-----:R-:W-:-:S05]  /*07b0*/  IADD3 R4, P1, PT, R4, 0x400, RZ ;  /* 0x0000040004047810 */ /* 0x001fca0007f3e0ff */
[----:B------:R-:W-:Y:S02]  /*07c0*/  IMAD.X R7, RZ, RZ, R7, P1 ;  /* 0x000000ffff077224 */ /* 0x000fe400008e0607 */
[----:B--2--5:R-:W-:-:S04]  /*07d0*/  IMAD.IADD R0, R5, 0x1, R0 ;  /* 0x0000000105007824 */ /* 0x024fc800078e0200 */
[----:B------:R-:W-:Y:S05]  /*07e0*/  @P0 BRA `(.L_x_218) ;  /* 0xfffffffc00e00947 */ /* 0x000fea000383ffff */
.L_x_210:
[----:B------:R-:W-:Y:S05]  /*07f0*/  BSYNC.RECONVERGENT B1 ;  /* 0x0000000000017941 */ /* 0x000fea0003800200 */
.L_x_209:
[----:B------:R-:W-:-:S13]  /*0800*/  ISETP.GE.U32.AND P0, PT, R2, 0x100, PT ;  /* 0x000001000200780c */ /* 0x000fda0003f06070 */
        /* <DEDUP_REMOVED lines=38> */
[----:B-1----:R-:W1:Y:S01]  /*0a70*/  LDS.64 R2, [UR4+0x20] ;  /* 0x00002004ff027984 */ /* 0x002e620008000a00 */
[----:B0-----:R-:W-:-:S04]  /*0a80*/  IADD3 R0, PT, PT, R4, R0, R9 ;  /* 0x0000000004007210 */ /* 0x001fc80007ffe009 */
[----:B------:R-:W-:-:S04]  /*0a90*/  IADD3 R0, PT, PT, R6, R0, R5 ;  /* 0x0000000006007210 */ /* 0x000fc80007ffe005 */
[----:B-1----:R-:W-:-:S05]  /*0aa0*/  IADD3 R0, PT, PT, R2, R0, R7 ;  /* 0x0000000002007210 */ /* 0x002fca0007ffe007 */
[----:B------:R-:W-:Y:S01]  /*0ab0*/  IMAD.IADD R9, R0, 0x1, R3 ;  /* 0x0000000100097824 */ /* 0x000fe200078e0203 */
[----:B------:R-:W-:Y:S06]  /*0ac0*/  BRA `(.L_x_220) ;  /* 0x0000001400207947 */ /* 0x000fec0003800000 */
.L_x_219:
[----:B------:R-:W-:Y:S01]  /*0ad0*/  LOP3.LUT R4, R3, 0x3e0, RZ, 0xc0, !PT ;  /* 0x000003e003047812 */ /* 0x000fe200078ec0ff */
[----:B------:R-:W1:Y:S03]  /*0ae0*/  S2R R10, SR_LANEID ;  /* 0x00000000000a7919 */ /* 0x000e660000000000 */
[----:B0-----:R-:W-:Y:S01]  /*0af0*/  LOP3.LUT R7, RZ, R4, RZ, 0x33, !PT ;  /* 0x00000004ff077212 */ /* 0x001fe200078e33ff */
[----:B------:R-:W-:-:S04]  /*0b00*/  VIADD R5, R4, 0x20 ;  /* 0x0000002004057836 */ /* 0x000fc80000000000 */
[----:B------:R-:W-:Y:S01]  /*0b10*/  IMAD.IADD R7, R7, 0x1, R2 ;  /* 0x0000000107077824 */ /* 0x000fe200078e0202 */
[----:B------:R-:W-:-:S04]  /*0b20*/  ISETP.GT.U32.AND P0, PT, R5, R2, PT ;  /* 0x000000020500720c */ /* 0x000fc80003f04070 */
        /* <DEDUP_REMOVED lines=40> */
[----:B------:R-:W-:Y:S01]  /*0db0*/  ISETP.GT.U32.AND P3, PT, R2, 0x80, PT ;  /* 0x000000800200780c */ /* 0x000fe20003f64070 */
[----:B-1----:R-:W-:-:S09]  /*0dc0*/  ULEA UR4, UR5, UR4, 0x18 ;  /* 0x0000000405047291 */ /* 0x002fd2000f8ec0ff */
[----:B------:R-:W1:Y:S04]  /*0dd0*/  LDS.128 R4, [UR4+0x10] ;  /* 0x00001004ff047984 */ /* 0x000e680008000c00 */
[----:B------:R-:W2:Y:S04]  /*0de0*/  LDS R0, [UR4+0xc] ;  /* 0x00000c04ff007984 */ /* 0x000ea80008000800 */
[----:B------:R-:W3:Y:S01]  /*0df0*/  LDS.64 R10, [UR4+0x20] ;  /* 0x00002004ff0a7984 */ /* 0x000ee20008000a00 */
[----:B-1----:R-:W-:Y:S02]  /*0e00*/  SEL R4, R4, RZ, P2 ;  /* 0x000000ff04047207 */ /* 0x002fe40001000000 */
[----:B------:R-:W-:-:S02]  /*0e10*/  ISETP.GT.U32.AND P2, PT, R2, 0x60, PT ;  /* 0x000000600200780c */ /* 0x000fc40003f44070 */
[----:B--2---:R-:W-:Y:S02]  /*0e20*/  SEL R0, R0, RZ, P1 ;  /* 0x000000ff00007207 */ /* 0x004fe40000800000 */
        /* <DEDUP_REMOVED lines=8> */
[----:B---3--:R-:W-:Y:S02]  /*0eb0*/  SEL R10, R10, RZ, P2 ;  /* 0x000000ff0a0a7207 */ /* 0x008fe40001000000 */
[----:B------:R-:W-:Y:S02]  /*0ec0*/  SEL R11, R11, RZ, P3 ;  /* 0x000000ff0b0b7207 */ /* 0x000fe40001800000 */
[----:B------:R-:W-:-:S05]  /*0ed0*/  IADD3 R0, PT, PT, R10, R0, R7 ;  /* 0x000000000a007210 */ /* 0x000fca0007ffe007 */
[----:B0-----:R-:W-:Y:S01]  /*0ee0*/  IMAD.IADD R9, R0, 0x1, R11 ;  /* 0x0000000100097824 */ /* 0x001fe200078e020b */
[----:B------:R-:W-:Y:S06]  /*0ef0*/  BRA `(.L_x_220) ;  /* 0x0000001000147947 */ /* 0x000fec0003800000 */
.L_x_206:
[----:B------:R-:W0:Y:S01]  /*0f00*/  S2R R0, SR_TID.X ;  /* 0x0000000000007919 */ /* 0x000e220000002100 */
[----:B------:R-:W1:Y:S02]  /*0f10*/  LDCU.64 UR4, c[0x0][0x380] ;  /* 0x00007000ff0477ac */ /* 0x000e640008000a00 */
[----:B-1----:R-:W-:Y:S02]  /*0f20*/  IMAD.U32 R12, RZ, RZ, UR4 ;  /* 0x00000004ff0c7e24 */ /* 0x002fe4000f8e00ff */
[----:B------:R-:W-:Y:S02]  /*0f30*/  IMAD.U32 R13, RZ, RZ, UR5 ;  /* 0x00000005ff0d7e24 */ /* 0x000fe4000f8e00ff */
        /* <DEDUP_REMOVED lines=17> */
[----:B------:R-:W-:Y:S01]  /*1050*/  UMOV UR4, 0x1000 ;  /* 0x0000100000047882 */ /* 0x000fe20000000000 */
[----:B--2---:R-:W-:-:S04]  /*1060*/  IADD3 R3, PT, PT, R7, R6, R3 ;  /* 0x0000000607037210 */ /* 0x004fc80007ffe003 */
[----:B---3--:R-:W-:-:S04]  /*1070*/  IADD3 R3, PT, PT, R9, R8, R3 ;  /* 0x0000000809037210 */ /* 0x008fc80007ffe003 */
[----:B----4-:R-:W-:-:S04]  /*1080*/  IADD3 R3, PT, PT, R11, R10, R3 ;  /* 0x0000000a0b037210 */ /* 0x010fc80007ffe003 */
[----:B-----5:R-:W-:-:S04]  /*1090*/  IADD3 R3, PT, PT, R15, R14, R3 ;  /* 0x0000000e0f037210 */ /* 0x020fc80007ffe003 */
[----:B------:R-:W-:Y:S01]  /*10a0*/  IADD3 R16, PT, PT, R17, R16, R3 ;  /* 0x0000001011107210 */ /* 0x000fe20007ffe003 */
[----:B------:R-:W-:-:S05]  /*10b0*/  VIADD R3, R2, 0xfffff000 ;  /* 0xfffff00002037836 */ /* 0x000fca0000000000 */
[----:B------:R-:W-:Y:S02]  /*10c0*/  ISETP.GE.U32.AND P0, PT, R3, 0x1000, PT ;  /* 0x000010000300780c */ /* 0x000fe40003f06070 */
[----:B------:R-:W-:-:S04]  /*10d0*/  IADD3 R16, PT, PT, R19, R18, R16 ;  /* 0x0000001213107210 */ /* 0x000fc80007ffe010 */
[----:B------:R-:W-:-:S05]  /*10e0*/  IADD3 R21, PT, PT, R21, R20, R16 ;  /* 0x0000001415157210 */ /* 0x000fca0007ffe010 */
[----:B------:R-:W-:Y:S02]  /*10f0*/  IMAD.IADD R7, R22, 0x1, R21 ;  /* 0x0000000116077824 */ /* 0x000fe400078e0215 */
[----:B------:R-:W-:Y:S05]  /*1100*/  @!P0 BRA `(.L_x_221) ;  /* 0x00000000008c8947 */ /* 0x000fea0003800000 */
[----:B------:R-:W0:Y:S01]  /*1110*/  LDC R2, c[0x0][0x390] ;  /* 0x0000e400ff027b82 */ /* 0x000e220000000800 */
[----:B------:R-:W-:-:S07]  /*1120*/  UMOV UR4, 0x1000 ;  /* 0x0000100000047882 */ /* 0x000fce0000000000 */
[----:B------:R-:W1:Y:S02]  /*1130*/  LDC.64 R12, c[0x0][0x380] ;  /* 0x0000e000ff0c7b82 */ /* 0x000e640000000a00 */
.L_x_223:
[----:B------:R-:W-:-:S04]  /*1140*/  VIADD R5, R0, UR4 ;  /* 0x0000000400057c36 */ /* 0x000fc80008000000 */
        /* <DEDUP_REMOVED lines=17> */
[----:B--2---:R-:W-:Y:S01]  /*1260*/  IADD3 R16, PT, PT, R18, R16, R7 ;  /* 0x0000001012107210 */ /* 0x004fe20007ffe007 */
[----:B0-----:R-:W-:-:S05]  /*1270*/  VIADD R7, R2, -UR4 ;  /* 0x8000000402077c36 */ /* 0x001fca0008000000 */
[----:B------:R-:W-:Y:S02]  /*1280*/  ISETP.GE.U32.AND P0, PT, R7, 0x1000, PT ;  /* 0x000010000700780c */ /* 0x000fe40003f06070 */
        /* <DEDUP_REMOVED lines=8> */
[----:B------:R-:W-:-:S06]  /*1310*/  UIADD3 UR4, UPT, UPT, UR4, 0x1000, URZ ;  /* 0x0000100004047890 */ /* 0x000fcc000fffe0ff */
[----:B------:R-:W-:-:S13]  /*1320*/  ISETP.LT.U32.AND P0, PT, R3, UR4, PT ;  /* 0x0000000403007c0c */ /* 0x000fda000bf01070 */
[----:B------:R-:W-:Y:S05]  /*1330*/  @!P0 BRA `(.L_x_223) ;  /* 0xfffffffc00808947 */ /* 0x000fea000383ffff */
.L_x_221:
[----:B------:R-:W-:Y:S01]  /*1340*/  VIADD R3, R2, -UR4 ;  /* 0x8000000402037c36 */ /* 0x000fe20008000000 */
[----:B------:R-:W-:Y:S04]  /*1350*/  BSSY.RECONVERGENT B1, `(.L_x_222) ;  /* 0x0000095000017945 */ /* 0x000fe80003800200 */
[----:B------:R-:W-:-:S04]  /*1360*/  ISETP.GE.AND P0, PT, R0, R3, PT ;  /* 0x000000030000720c */ /* 0x000fc80003f06270 */
[----:B------:R-:W-:-:S13]  /*1370*/  ISETP.LE.U32.OR P0, PT, R2, UR4, P0 ;  /* 0x0000000402007c0c */ /* 0x000fda0008703470 */
[----:B------:R-:W-:Y:S05]  /*1380*/  @P0 BRA `(.L_x_224) ;  /* 0x0000000800440947 */ /* 0x000fea0003800000 */
[----:B------:R-:W-:Y:S01]  /*1390*/  LOP3.LUT R3, RZ, R0, RZ, 0x33, !PT ;  /* 0x00000000ff037212 */ /* 0x000fe200078e33ff */
[----:B------:R-:W-:Y:S01]  /*13a0*/  BSSY.RECONVERGENT B2, `(.L_x_225) ;  /* 0x000004a000027945 */ /* 0x000fe20003800200 */
[----:B------:R-:W-:Y:S02]  /*13b0*/  IMAD.MOV.U32 R5, RZ, RZ, R0 ;  /* 0x000000ffff057224 */ /* 0x000fe400078e0000 */
[----:B------:R-:W-:-:S04]  /*13c0*/  IADD3 R3, PT, PT, R2, -UR4, R3 ;  /* 0x8000000402037c10 */ /* 0x000fc8000fffe003 */
[C---:B------:R-:W-:Y:S02]  /*13d0*/  ISETP.GE.U32.AND P0, PT, R3.reuse, 0xf00, PT ;  /* 0x00000f000300780c */ /* 0x040fe40003f06070 */
[----:B------:R-:W-:-:S04]  /*13e0*/  LEA.HI R3, R3, 0x1, RZ, 0x18 ;  /* 0x0000000103037811 */ /* 0x000fc800078fc0ff */
[----:B------:R-:W-:-:S07]  /*13f0*/  LOP3.LUT R4, R3, 0xf, RZ, 0xc0, !PT ;  /* 0x0000000f03047812 */ /* 0x000fce00078ec0ff */
[----:B------:R-:W-:Y:S05]  /*1400*/  @!P0 BRA `(.L_x_226) ;  /* 0x00000004000c8947 */ /* 0x000fea0003800000 */
[----:B------:R-:W-:Y:S01]  /*1410*/  LOP3.LUT R6, R3, 0x1fffff0, RZ, 0xc0, !PT ;  /* 0x01fffff003067812 */ /* 0x000fe200078ec0ff */
[----:B------:R-:W-:Y:S01]  /*1420*/  BSSY.RECONVERGENT B3, `(.L_x_227) ;  /* 0x0000040000037945 */ /* 0x000fe20003800200 */
[C---:B------:R-:W-:Y:S01]  /*1430*/  LOP3.LUT R5, R0.reuse, 0x800, RZ, 0xfc, !PT ;  /* 0x0000080000057812 */ /* 0x040fe200078efcff */
[----:B------:R-:W-:Y:S02]  /*1440*/  VIADD R2, R0, UR4 ;  /* 0x0000000400027c36 */ /* 0x000fe40008000000 */
[----:B------:R-:W-:-:S07]  /*1450*/  IMAD.MOV R6, RZ, RZ, -R6 ;  /* 0x000000ffff067224 */ /* 0x000fce00078e0a06 */
.L_x_228:
[----:B------:R-:W-:-:S04]  /*1460*/  IMAD.WIDE.U32 R26, R2, 0x4, R12 ;  /* 0x00000004021a7825 */ /* 0x000fc800078e000c */
[C---:B------:R-:W-:Y:S02]  /*1470*/  VIADD R9, R2.reuse, 0x100 ;  /* 0x0000010002097836 */ /* 0x040fe40000000000 */
[----:B------:R-:W-:Y:S01]  /*1480*/  VIADD R15, R2, 0x400 ;  /* 0x00000400020f7836 */ /* 0x000fe20000000000 */
[----:B------:R0:W2:Y:S01]  /*1490*/  LDG.E R26, desc[UR6][R26.64] ;  /* 0x000000061a1a7981 */ /* 0x0000a2000c1e1900 */
[----:B------:R-:W-:-:S04]  /*14a0*/  IMAD.WIDE.U32 R8, R9, 0x4, R12 ;  /* 0x0000000409087825 */ /* 0x000fc800078e000c */
[C---:B------:R-:W-:Y:S01]  /*14b0*/  VIADD R17, R2.reuse, 0x200 ;  /* 0x0000020002117836 */ /* 0x040fe20000000000 */
[----:B------:R1:W2:Y:S01]  /*14c0*/  LDG.E R25, desc[UR6][R8.64] ;  /* 0x0000000608197981 */ /* 0x0002a2000c1e1900 */
[C---:B------:R-:W-:Y:S02]  /*14d0*/  VIADD R11, R2.reuse, 0x300 ;  /* 0x00000300020b7836 */ /* 0x040fe40000000000 */
[----:B0-----:R-:W-:Y:S02]  /*14e0*/  VIADD R27, R2, 0x700 ;  /* 0x00000700021b7836 */ /* 0x001fe40000000000 */
[----:B------:R-:W-:-:S04]  /*14f0*/  IMAD.WIDE.U32 R14, R15, 0x4, R12 ;  /* 0x000000040f0e7825 */ /* 0x000fc800078e000c */
[--C-:B------:R-:W-:Y:S01]  /*1500*/  IMAD.WIDE.U32 R16, R17, 0x4, R12.reuse ;  /* 0x0000000411107825 */ /* 0x100fe200078e000c */
[----:B------:R0:W3:Y:S03]  /*1510*/  LDG.E R22, desc[UR6][R14.64] ;  /* 0x000000060e167981 */ /* 0x0000e6000c1e1900 */
[----:B------:R-:W-:Y:S01]  /*1520*/  VIADD R29, R2, 0x500 ;  /* 0x00000500021d7836 */ /* 0x000fe20000000000 */
[----:B------:R-:W4:Y:S01]  /*1530*/  LDG.E R24, desc[UR6][R16.64] ;  /* 0x0000000610187981 */ /* 0x000f22000c1e1900 */
[----:B------:R-:W-:-:S04]  /*1540*/  IMAD.WIDE.U32 R10, R11, 0x4, R12 ;  /* 0x000000040b0a7825 */ /* 0x000fc800078e000c */
[--C-:B-1----:R-:W-:Y:S01]  /*1550*/  IMAD.WIDE.U32 R8, R27, 0x4, R12.reuse ;  /* 0x000000041b087825 */ /* 0x102fe200078e000c */
[----:B------:R-:W4:Y:S03]  /*1560*/  LDG.E R23, desc[UR6][R10.64] ;  /* 0x000000060a177981 */ /* 0x000f26000c1e1900 */
[----:B------:R-:W-:Y:S02]  /*1570*/  VIADD R27, R2, 0x900 ;  /* 0x00000900021b7836 */ /* 0x000fe40000000000 */
[----:B------:R-:W-:-:S04]  /*1580*/  IMAD.WIDE.U32 R28, R29, 0x4, R12 ;  /* 0x000000041d1c7825 */ /* 0x000fc800078e000c */
[C---:B------:R-:W-:Y:S01]  /*1590*/  VIADD R19, R2.reuse, 0x600 ;  /* 0x0000060002137836 */ /* 0x040fe20000000000 */
[----:B------:R1:W5:Y:S01]  /*15a0*/  LDG.E R11, desc[UR6][R8.64] ;  /* 0x00000006080b7981 */ /* 0x000362000c1e1900 */
[C---:B0-----:R-:W-:Y:S02]  /*15b0*/  VIADD R15, R2.reuse, 0xa00 ;  /* 0x00000a00020f7836 */ /* 0x041fe40000000000 */
[----:B------:R-:W-:Y:S01]  /*15c0*/  VIADD R20, R2, 0x800 ;  /* 0x0000080002147836 */ /* 0x000fe20000000000 */
[----:B------:R0:W3:Y:S01]  /*15d0*/  LDG.E R21, desc[UR6][R28.64] ;  /* 0x000000061c157981 */ /* 0x0000e2000c1e1900 */
[----:B------:R-:W-:-:S04]  /*15e0*/  IMAD.WIDE.U32 R18, R19, 0x4, R12 ;  /* 0x0000000413127825 */ /* 0x000fc800078e000c */
[----:B-1----:R-:W-:-:S04]  /*15f0*/  IMAD.WIDE.U32 R8, R27, 0x4, R12 ;  /* 0x000000041b087825 */ /* 0x002fc800078e000c */
[--C-:B------:R-:W-:Y:S02]  /*1600*/  IMAD.WIDE.U32 R14, R15, 0x4, R12.reuse ;  /* 0x000000040f0e7825 */ /* 0x100fe400078e000c */
[----:B------:R-:W5:Y:S02]  /*1610*/  LDG.E R9, desc[UR6][R8.64] ;  /* 0x0000000608097981 */ /* 0x000f64000c1e1900 */
[--C-:B------:R-:W-:Y:S02]  /*1620*/  IMAD.WIDE.U32 R16, R20, 0x4, R12.reuse ;  /* 0x0000000414107825 */ /* 0x100fe400078e000c */
[----:B------:R1:W5:Y:S02]  /*1630*/  LDG.E R20, desc[UR6][R18.64] ;  /* 0x0000000612147981 */ /* 0x000364000c1e1900 */
[C---:B0-----:R-:W-:Y:S02]  /*1640*/  VIADD R29, R2.reuse, 0xb00 ;  /* 0x00000b00021d7836 */ /* 0x041fe40000000000 */
[----:B------:R-:W-:Y:S01]  /*1650*/  VIADD R27, R2, 0xc00 ;  /* 0x00000c00021b7836 */ /* 0x000fe20000000000 */
[----:B------:R0:W5:Y:S01]  /*1660*/  LDG.E R10, desc[UR6][R16.64] ;  /* 0x00000006100a7981 */ /* 0x000162000c1e1900 */
[----:B------:R-:W-:-:S03]  /*1670*/  IMAD.WIDE.U32 R28, R29, 0x4, R12 ;  /* 0x000000041d1c7825 */ /* 0x000fc600078e000c */
[----:B------:R0:W5:Y:S01]  /*1680*/  LDG.E R8, desc[UR6][R14.64] ;  /* 0x000000060e087981 */ /* 0x000162000c1e1900 */
[C---:B-1----:R-:W-:Y:S02]  /*1690*/  VIADD R19, R2.reuse, 0xe00 ;  /* 0x00000e0002137836 */ /* 0x042fe40000000000 */
[C---:B------:R-:W-:Y:S02]  /*16a0*/  VIADD R18, R2.reuse, 0xf00 ;  /* 0x00000f0002127836 */ /* 0x040fe40000000000 */
[----:B0-----:R-:W-:Y:S02]  /*16b0*/  IMAD.WIDE.U32 R16, R27, 0x4, R12 ;  /* 0x000000041b107825 */ /* 0x001fe400078e000c */
[----:B------:R-:W5:Y:S02]  /*16c0*/  LDG.E R27, desc[UR6][R28.64] ;  /* 0x000000061c1b7981 */ /* 0x000f64000c1e1900 */
[----:B------:R-:W-:-:S04]  /*16d0*/  VIADD R15, R2, 0xd00 ;  /* 0x00000d00020f7836 */ /* 0x000fc80000000000 */
[--C-:B------:R-:W-:Y:S01]  /*16e0*/  IMAD.WIDE.U32 R14, R15, 0x4, R12.reuse ;  /* 0x000000040f0e7825 */ /* 0x100fe200078e000c */
[----:B------:R0:W5:Y:S05]  /*16f0*/  LDG.E R28, desc[UR6][R16.64] ;  /* 0x00000006101c7981 */ /* 0x00016a000c1e1900 */
[----:B------:R-:W5:Y:S01]  /*1700*/  LDG.E R15, desc[UR6][R14.64] ;  /* 0x000000060e0f7981 */ /* 0x000f62000c1e1900 */
[----:B0-----:R-:W-:-:S04]  /*1710*/  IMAD.WIDE.U32 R16, R19, 0x4, R12 ;  /* 0x0000000413107825 */ /* 0x001fc800078e000c */
[----:B------:R-:W-:Y:S02]  /*1720*/  IMAD.WIDE.U32 R18, R18, 0x4, R12 ;  /* 0x0000000412127825 */ /* 0x000fe400078e000c */
[----:B------:R-:W5:Y:S04]  /*1730*/  LDG.E R16, desc[UR6][R16.64] ;  /* 0x0000000610107981 */ /* 0x000f68000c1e1900 */
[----:B------:R-:W5:Y:S01]  /*1740*/  LDG.E R19, desc[UR6][R18.64] ;  /* 0x0000000612137981 */ /* 0x000f62000c1e1900 */
[----:B------:R-:W-:-:S05]  /*1750*/  VIADD R6, R6, 0x10 ;  /* 0x0000001006067836 */ /* 0x000fca0000000000 */
[----:B------:R-:W-:Y:S01]  /*1760*/  ISETP.NE.AND P0, PT, R6, RZ, PT ;  /* 0x000000ff0600720c */ /* 0x000fe20003f05270 */
[----:B------:R-:W-:Y:S02]  /*1770*/  VIADD R5, R5, 0x1000 ;  /* 0x0000100005057836 */ /* 0x000fe40000000000 */
[----:B------:R-:W-:Y:S01]  /*1780*/  VIADD R2, R2, 0x1000 ;  /* 0x0000100002027836 */ /* 0x000fe20000000000 */
[----:B--2---:R-:W-:-:S04]  /*1790*/  IADD3 R25, PT, PT, R25, R26, R7 ;  /* 0x0000001a19197210 */ /* 0x004fc80007ffe007 */
[----:B----4-:R-:W-:-:S04]  /*17a0*/  IADD3 R23, PT, PT, R23, R24, R25 ;  /* 0x0000001817177210 */ /* 0x010fc80007ffe019 */
[----:B---3--:R-:W-:-:S04]  /*17b0*/  IADD3 R21, PT, PT, R21, R22, R23 ;  /* 0x0000001615157210 */ /* 0x008fc80007ffe017 */
[----:B-----5:R-:W-:-:S04]  /*17c0*/  IADD3 R11, PT, PT, R11, R20, R21 ;  /* 0x000000140b0b7210 */ /* 0x020fc80007ffe015 */
[----:B------:R-:W-:-:S04]  /*17d0*/  IADD3 R9, PT, PT, R9, R10, R11 ;  /* 0x0000000a09097210 */ /* 0x000fc80007ffe00b */
[----:B------:R-:W-:-:S04]  /*17e0*/  IADD3 R8, PT, PT, R27, R8, R9 ;  /* 0x000000081b087210 */ /* 0x000fc80007ffe009 */
[----:B------:R-:W-:-:S04]  /*17f0*/  IADD3 R8, PT, PT, R15, R28, R8 ;  /* 0x0000001c0f087210 */ /* 0x000fc80007ffe008 */
[----:B------:R-:W-:Y:S01]  /*1800*/  IADD3 R7, PT, PT, R19, R16, R8 ;  /* 0x0000001013077210 */ /* 0x000fe20007ffe008 */
[----:B------:R-:W-:Y:S06]  /*1810*/  @P0 BRA `(.L_x_228) ;  /* 0xfffffffc00100947 */ /* 0x000fec000383ffff */
[----:B------:R-:W-:Y:S05]  /*1820*/  BSYNC.RECONVERGENT B3 ;  /* 0x0000000000037941 */ /* 0x000fea0003800200 */
.L_x_227:
[----:B------:R-:W-:-:S07]  /*1830*/  VIADD R5, R5, 0xfffff800 ;  /* 0xfffff80005057836 */ /* 0x000fce0000000000 */
.L_x_226:
[----:B------:R-:W-:Y:S05]  /*1840*/  BSYNC.RECONVERGENT B2 ;  /* 0x0000000000027941 */ /* 0x000fea0003800200 */
.L_x_225:
[----:B------:R-:W-:-:S13]  /*1850*/  ISETP.NE.AND P0, PT, R4, RZ, PT ;  /* 0x000000ff0400720c */ /* 0x000fda0003f05270 */
[----:B------:R-:W-:Y:S05]  /*1860*/  @!P0 BRA `(.L_x_224) ;  /* 0x00000004000c8947 */ /* 0x000fea0003800000 */
[----:B------:R-:W-:Y:S01]  /*1870*/  ISETP.GE.U32.AND P0, PT, R4, 0x8, PT ;  /* 0x000000080400780c */ /* 0x000fe20003f06070 */
[----:B------:R-:W-:Y:S01]  /*1880*/  BSSY.RECONVERGENT B2, `(.L_x_229) ;  /* 0x0000021000027945 */ /* 0x000fe20003800200 */
[----:B------:R-:W-:-:S04]  /*1890*/  LOP3.LUT R24, R3, 0x7, RZ, 0xc0, !PT ;  /* 0x0000000703187812 */ /* 0x000fc800078ec0ff */
[----:B------:R-:W-:-:S07]  /*18a0*/  ISETP.NE.AND P1, PT, R24, RZ, PT ;  /* 0x000000ff1800720c */ /* 0x000fce0003f25270 */
[----:B------:R-:W-:Y:S06]  /*18b0*/  @!P0 BRA `(.L_x_230) ;  /* 0x0000000000748947 */ /* 0x000fec0003800000 */
[----:B------:R-:W-:-:S04]  /*18c0*/  VIADD R9, R5, UR4 ;  /* 0x0000000405097c36 */ /* 0x000fc80008000000 */
[C---:B------:R-:W-:Y:S02]  /*18d0*/  VIADD R21, R9.reuse, 0x100 ;  /* 0x0000010009157836 */ /* 0x040fe40000000000 */
[C---:B------:R-:W-:Y:S02]  /*18e0*/  VIADD R11, R9.reuse, 0x300 ;  /* 0x00000300090b7836 */ /* 0x040fe40000000000 */
[C---:B------:R-:W-:Y:S02]  /*18f0*/  VIADD R23, R9.reuse, 0x200 ;  /* 0x0000020009177836 */ /* 0x040fe40000000000 */
[----:B------:R-:W-:-:S04]  /*1900*/  IMAD.WIDE.U32 R16, R9, 0x4, R12 ;  /* 0x0000000409107825 */ /* 0x000fc800078e000c */
[--C-:B------:R-:W-:Y:S01]  /*1910*/  IMAD.WIDE.U32 R20, R21, 0x4, R12.reuse ;  /* 0x0000000415147825 */ /* 0x100fe200078e000c */
[----:B------:R0:W2:Y:S03]  /*1920*/  LDG.E R2, desc[UR6][R16.64] ;  /* 0x0000000610027981 */ /* 0x0000a6000c1e1900 */
[C---:B------:R-:W-:Y:S01]  /*1930*/  VIADD R15, R9.reuse, 0x400 ;  /* 0x00000400090f7836 */ /* 0x040fe20000000000 */
[----:B------:R-:W2:Y:S01]  /*1940*/  LDG.E R4, desc[UR6][R20.64] ;  /* 0x0000000614047981 */ /* 0x000ea2000c1e1900 */
[----:B------:R-:W-:Y:S02]  /*1950*/  VIADD R19, R9, 0x500 ;  /* 0x0000050009137836 */ /* 0x000fe40000000000 */
[----:B------:R-:W-:-:S04]  /*1960*/  IMAD.WIDE.U32 R10, R11, 0x4, R12 ;  /* 0x000000040b0a7825 */ /* 0x000fc800078e000c */
[--C-:B------:R-:W-:Y:S02]  /*1970*/  IMAD.WIDE.U32 R22, R23, 0x4, R12.reuse ;  /* 0x0000000417167825 */ /* 0x100fe400078e000c */
[----:B------:R-:W3:Y:S02]  /*1980*/  LDG.E R10, desc[UR6][R10.64] ;  /* 0x000000060a0a7981 */ /* 0x000ee4000c1e1900 */
[C---:B------:R-:W-:Y:S02]  /*1990*/  VIADD R25, R9.reuse, 0x600 ;  /* 0x0000060009197836 */ /* 0x040fe40000000000 */
[----:B------:R-:W-:Y:S01]  /*19a0*/  VIADD R27, R9, 0x700 ;  /* 0x00000700091b7836 */ /* 0x000fe20000000000 */
[----:B------:R-:W3:Y:S01]  /*19b0*/  LDG.E R6, desc[UR6][R22.64] ;  /* 0x0000000616067981 */ /* 0x000ee2000c1e1900 */
[----:B------:R-:W-:-:S04]  /*19c0*/  IMAD.WIDE.U32 R14, R15, 0x4, R12 ;  /* 0x000000040f0e7825 */ /* 0x000fc800078e000c */
[--C-:B------:R-:W-:Y:S02]  /*19d0*/  IMAD.WIDE.U32 R8, R19, 0x4, R12.reuse ;  /* 0x0000000413087825 */ /* 0x100fe400078e000c */
[----:B------:R-:W4:Y:S02]  /*19e0*/  LDG.E R15, desc[UR6][R14.64] ;  /* 0x000000060e0f7981 */ /* 0x000f24000c1e1900 */
[--C-:B------:R-:W-:Y:S02]  /*19f0*/  IMAD.WIDE.U32 R18, R25, 0x4, R12.reuse ;  /* 0x0000000419127825 */ /* 0x100fe400078e000c */
[----:B------:R-:W4:Y:S02]  /*1a00*/  LDG.E R8, desc[UR6][R8.64] ;  /* 0x0000000608087981 */ /* 0x000f24000c1e1900 */
[----:B0-----:R-:W-:Y:S02]  /*1a10*/  IMAD.WIDE.U32 R16, R27, 0x4, R12 ;  /* 0x000000041b107825 */ /* 0x001fe400078e000c */
[----:B------:R-:W5:Y:S04]  /*1a20*/  LDG.E R19, desc[UR6][R18.64] ;  /* 0x0000000612137981 */ /* 0x000f68000c1e1900 */
[----:B------:R-:W5:Y:S01]  /*1a30*/  LDG.E R16, desc[UR6][R16.64] ;  /* 0x0000000610107981 */ /* 0x000f62000c1e1900 */
[----:B------:R-:W-:Y:S01]  /*1a40*/  VIADD R5, R5, 0x800 ;  /* 0x0000080005057836 */ /* 0x000fe20000000000 */
[----:B--2---:R-:W-:-:S04]  /*1a50*/  IADD3 R7, PT, PT, R4, R2, R7 ;  /* 0x0000000204077210 */ /* 0x004fc80007ffe007 */
[----:B---3--:R-:W-:-:S04]  /*1a60*/  IADD3 R6, PT, PT, R10, R6, R7 ;  /* 0x000000060a067210 */ /* 0x008fc80007ffe007 */
[----:B----4-:R-:W-:-:S04]  /*1a70*/  IADD3 R6, PT, PT, R8, R15, R6 ;  /* 0x0000000f08067210 */ /* 0x010fc80007ffe006 */
[----:B-----5:R-:W-:-:S07]  /*1a80*/  IADD3 R7, PT, PT, R16, R19, R6 ;  /* 0x0000001310077210 */ /* 0x020fce0007ffe006 */
.L_x_230:
[----:B------:R-:W-:Y:S05]  /*1a90*/  BSYNC.RECONVERGENT B2 ;  /* 0x0000000000027941 */ /* 0x000fea0003800200 */
.L_x_229:
        /* <DEDUP_REMOVED lines=18> */
[----:B------:R-:W-:Y:S01]  /*1bc0*/  VIADD R5, R5, 0x400 ;  /* 0x0000040005057836 */ /* 0x000fe20000000000 */
[----:B--2---:R-:W-:-:S04]  /*1bd0*/  IADD3 R7, PT, PT, R8, R2, R7 ;  /* 0x0000000208077210 */ /* 0x004fc80007ffe007 */
[----:B---3--:R-:W-:-:S07]  /*1be0*/  IADD3 R7, PT, PT, R14, R10, R7 ;  /* 0x0000000a0e077210 */ /* 0x008fce0007ffe007 */
.L_x_232:
[----:B------:R-:W-:Y:S05]  /*1bf0*/  BSYNC.RECONVERGENT B2 ;  /* 0x0000000000027941 */ /* 0x000fea0003800200 */
.L_x_231:
[----:B------:R-:W-:Y:S05]  /*1c00*/  @!P1 BRA `(.L_x_224) ;  /* 0x0000000000249947 */ /* 0x000fea0003800000 */
[----:B------:R-:W-:Y:S02]  /*1c10*/  VIADD R5, R5, UR4 ;  /* 0x0000000405057c36 */ /* 0x000fe40008000000 */
[----:B------:R-:W-:-:S07]  /*1c20*/  IMAD.MOV R4, RZ, RZ, -R4 ;  /* 0x000000ffff047224 */ /* 0x000fce00078e0a04 */
.L_x_233:
[----:B------:R-:W-:-:S06]  /*1c30*/  IMAD.WIDE.U32 R2, R5, 0x4, R12 ;  /* 0x0000000405027825 */ /* 0x000fcc00078e000c */
[----:B------:R-:W2:Y:S01]  /*1c40*/  LDG.E R2, desc[UR6][R2.64] ;  /* 0x0000000602027981 */ /* 0x000ea2000c1e1900 */
[----:B------:R-:W-:Y:S02]  /*1c50*/  VIADD R4, R4, 0x1 ;  /* 0x0000000104047836 */ /* 0x000fe40000000000 */
[----:B------:R-:W-:-:S03]  /*1c60*/  VIADD R5, R5, 0x100 ;  /* 0x0000010005057836 */ /* 0x000fc60000000000 */
[----:B------:R-:W-:Y:S01]  /*1c70*/  ISETP.NE.AND P0, PT, R4, RZ, PT ;  /* 0x000000ff0400720c */ /* 0x000fe20003f05270 */
[----:B--2---:R-:W-:-:S12]  /*1c80*/  IMAD.IADD R7, R2, 0x1, R7 ;  /* 0x0000000102077824 */ /* 0x004fd800078e0207 */
[----:B------:R-:W-:Y:S05]  /*1c90*/  @P0 BRA `(.L_x_233) ;  /* 0xfffffffc00e40947 */ /* 0x000fea000383ffff */
.L_x_224:
[----:B------:R-:W-:Y:S05]  /*1ca0*/  BSYNC.RECONVERGENT B1 ;  /* 0x0000000000017941 */ /* 0x000fea0003800200 */
.L_x_222:
        /* <DEDUP_REMOVED lines=36> */
[----:B--2---:R-:W0:Y:S04]  /*1ef0*/  LDS.128 R4, [UR4+0x10] ;  /* 0x00001004ff047984 */ /* 0x004e280008000c00 */
[----:B------:R-:W1:Y:S01]  /*1f00*/  LDS.64 R2, [UR4+0x20] ;  /* 0x00002004ff027984 */ /* 0x000e620008000a00 */
[----:B0-----:R-:W-:-:S04]  /*1f10*/  IADD3 R0, PT, PT, R4, R0, R9 ;  /* 0x0000000004007210 */ /* 0x001fc80007ffe009 */
[----:B------:R-:W-:-:S04]  /*1f20*/  IADD3 R0, PT, PT, R6, R0, R5 ;  /* 0x0000000006007210 */ /* 0x000fc80007ffe005 */
[----:B-1----:R-:W-:-:S05]  /*1f30*/  IADD3 R0, PT, PT, R2, R0, R7 ;  /* 0x0000000002007210 */ /* 0x002fca0007ffe007 */
[----:B------:R-:W-:-:S07]  /*1f40*/  IMAD.IADD R9, R0, 0x1, R3 ;  /* 0x0000000100097824 */ /* 0x000fce00078e0203 */
.L_x_220:
[----:B------:R-:W-:Y:S05]  /*1f50*/  BSYNC.RECONVERGENT B0 ;  /* 0x0000000000007941 */ /* 0x000fea0003800200 */
.L_x_205:
[----:B------:R-:W-:Y:S05]  /*1f60*/  @P0 EXIT ;  /* 0x000000000000094d */ /* 0x000fea0003800000 */
[----:B-1----:R-:W1:Y:S01]  /*1f70*/  LDC.64 R2, c[0x0][0x388] ;  /* 0x0000e200ff027b82 */ /* 0x002e620000000a00 */
[----:B------:R-:W0:Y:S02]  /*1f80*/  LDCU UR4, c[0x0][0x398] ;  /* 0x00007300ff0477ac */ /* 0x000e240008000800 */
[----:B0-2---:R-:W-:-:S05]  /*1f90*/  VIADD R9, R9, UR4 ;  /* 0x0000000409097c36 */ /* 0x005fca0008000000 */
[----:B-1----:R-:W-:Y:S01]  /*1fa0*/  STG.E desc[UR6][R2.64], R9 ;  /* 0x0000000902007986 */ /* 0x002fe2000c101906 */
[----:B------:R-:W-:Y:S05]  /*1fb0*/  EXIT ;  /* 0x000000000000794d */ /* 0x000fea0003800000 */
.L_x_234:
        /* <DEDUP_REMOVED lines=12> */
.L_x_526:


//--------------------- .text._ZN3cub18CUB_300001_SM_10006detail11EmptyKernelIvEEvv --------------------------
	.section	.text._ZN3cub18CUB_300001_SM_10006detail11EmptyKernelIvEEvv,"ax",@progbits
	.align	128
        .global         _ZN3cub18CUB_300001_SM_10006detail11EmptyKernelIvEEvv
        .type           _ZN3cub18CUB_300001_SM_10006detail11EmptyKernelIvEEvv,@function
        .size           _ZN3cub18CUB_300001_SM_10006detail11EmptyKernelIvEEvv,(.L_x_527 - _ZN3cub18CUB_300001_SM_10006detail11EmptyKernelIvEEvv)
        .other          _ZN3cub18CUB_300001_SM_10006detail11EmptyKernelIvEEvv,@"STO_CUDA_ENTRY STV_DEFAULT"
_ZN3cub18CUB_300001_SM_10006detail11EmptyKernelIvEEvv:
.text._ZN3cub18CUB_300001_SM_10006detail11EmptyKernelIvEEvv:
[----:B------:R-:W-:Y:S01]  /*0000*/  LDC R1, c[0x0][0x37c] ;  /* 0x0000df00ff017b82 */ /* 0x000fe20000000800 */
[----:B------:R-:W-:Y:S05]  /*0010*/  EXIT ;  /* 0x000000000000794d */ /* 0x000fea0003800000 */
.L_x_235:
        /* <DEDUP_REMOVED lines=14> */
.L_x_527:


//--------------------- .text._Z26md_update_positions_kernelP8Particleif --------------------------
	.section	.text._Z26md_update_positions_kernelP8Particleif,"ax",@progbits
	.align	128
        .global         _Z26md_update_positions_kernelP8Particleif
        .type           _Z26md_update_positions_kernelP8Particleif,@function
        .size           _Z26md_update_positions_kernelP8Particleif,(.L_x_515 - _Z26md_update_positions_kernelP8Particleif)
        .other          _Z26md_update_positions_kernelP8Particleif,@"STO_CUDA_ENTRY STV_DEFAULT"
_Z26md_update_positions_kernelP8Particleif:
.text._Z26md_update_positions_kernelP8Particleif:
[----:B------:R-:W-:Y:S01]  /*0000*/  LDC R1, c[0x0][0x37c] ;  /* 0x0000df00ff017b82 */ /* 0x000fe20000000800 */
[----:B------:R-:W0:Y:S07]  /*0010*/  S2R R0, SR_TID.X ;  /* 0x0000000000007919 */ /* 0x000e2e0000002100 */
[----:B------:R-:W0:Y:S01]  /*0020*/  S2UR UR4, SR_CTAID.X ;  /* 0x00000000000479c3 */ /* 0x000e220000002500 */
[----:B------:R-:W1:Y:S07]  /*0030*/  LDCU UR5, c[0x0][0x388] ;  /* 0x00007100ff0577ac */ /* 0x000e6e0008000800 */
[----:B------:R-:W0:Y:S02]  /*0040*/  LDC R3, c[0x0][0x360] ;  /* 0x0000d800ff037b82 */ /* 0x000e240000000800 */
[----:B0-----:R-:W-:-:S05]  /*0050*/  IMAD R3, R3, UR4, R0 ;  /* 0x0000000403037c24 */ /* 0x001fca000f8e0200 */
[----:B-1----:R-:W-:-:S13]  /*0060*/  ISETP.GE.AND P0, PT, R3, UR5, PT ;  /* 0x0000000503007c0c */ /* 0x002fda000bf06270 */
[----:B------:R-:W-:Y:S05]  /*0070*/  @P0 EXIT ;  /* 0x000000000000094d */ /* 0x000fea0003800000 */
[----:B------:R-:W0:Y:S01]  /*0080*/  LDC.64 R4, c[0x0][0x380] ;  /* 0x0000e000ff047b82 */ /* 0x000e220000000a00 */
[----:B------:R-:W1:Y:S01]  /*0090*/  LDCU.64 UR4, c[0x0][0x358] ;  /* 0x00006b00ff0477ac */ /* 0x000e620008000a00 */
[----:B------:R-:W2:Y:S01]  /*00a0*/  LDCU UR6, c[0x0][0x38c] ;  /* 0x00007180ff0677ac */ /* 0x000ea20008000800 */
[----:B0-----:R-:W-:-:S05]  /*00b0*/  IMAD.WIDE R4, R3, 0x28, R4 ;  /* 0x0000002803047825 */ /* 0x001fca00078e0204 */
[----:B-1----:R-:W3:Y:S04]  /*00c0*/  LDG.E R3, desc[UR4][R4.64+0x24] ;  /* 0x0000240404037981 */ /* 0x002ee8000c1e1900 */
[----:B------:R-:W4:Y:S01]  /*00d0*/  LDG.E R0, desc[UR4][R4.64+0x18] ;  /* 0x0000180404007981 */ /* 0x000f22000c1e1900 */
[----:B------:R-:W-:Y:S01]  /*00e0*/  BSSY.RECONVERGENT B0, `(.L_x_236) ;  /* 0x000000e000007945 */ /* 0x000fe20003800200 */
[----:B---3--:R-:W0:Y:S01]  /*00f0*/  MUFU.RCP R2, R3 ;  /* 0x0000000300027308 */ /* 0x008e220000001000 */
[----:B----4-:R-:W-:-:S04]  /*0100*/  FMUL R0, R0, 0.5 ;  /* 0x3f00000000007820 */ /* 0x010fc80000400000 */
[----:B--2---:R-:W-:-:S04]  /*0110*/  FMUL R0, R0, UR6 ;  /* 0x0000000600007c20 */ /* 0x004fc80008400000 */
[----:B------:R-:W1:Y:S01]  /*0120*/  FCHK P0, R0, R3 ;  /* 0x0000000300007302 */ /* 0x000e620000000000 */
[----:B0-----:R-:W-:-:S04]  /*0130*/  FFMA R7, -R3, R2, 1 ;  /* 0x3f80000003077423 */ /* 0x001fc80000000102 */
[----:B------:R-:W-:-:S04]  /*0140*/  FFMA R7, R2, R7, R2 ;  /* 0x0000000702077223 */ /* 0x000fc80000000002 */
[----:B------:R-:W-:-:S04]  /*0150*/  FFMA R2, R0, R7, RZ ;  /* 0x0000000700027223 */ /* 0x000fc800000000ff */
[----:B------:R-:W-:-:S04]  /*0160*/  FFMA R6, -R3, R2, R0 ;  /* 0x0000000203067223 */ /* 0x000fc80000000100 */
[----:B------:R-:W-:Y:S01]  /*0170*/  FFMA R7, R7, R6, R2 ;  /* 0x0000000607077223 */ /* 0x000fe20000000002 */
[----:B-1----:R-:W-:Y:S06]  /*0180*/  @!P0 BRA `(.L_x_237) ;  /* 0x00000000000c8947 */ /* 0x002fec0003800000 */
[----:B------:R-:W-:-:S07]  /*0190*/  MOV R2, 0x1b0 ;  /* 0x000001b000027802 */ /* 0x000fce0000000f00 */
[----:B------:R-:W-:Y:S05]  /*01a0*/  CALL.REL.NOINC `($__internal_0_$__cuda_sm3x_div_rn_noftz_f32_slowpath) ;  /* 0x0000000000e47944 */ /* 0x000fea0003c00000 */
[----:B------:R-:W-:-:S07]  /*01b0*/  IMAD.MOV.U32 R7, RZ, RZ, R0 ;  /* 0x000000ffff077224 */ /* 0x000fce00078e0000 */
.L_x_237:
[----:B------:R-:W-:Y:S05]  /*01c0*/  BSYNC.RECONVERGENT B0 ;  /* 0x0000000000007941 */ /* 0x000fea0003800200 */
.L_x_236:
[----:B------:R-:W2:Y:S01]  /*01d0*/  LDG.E R0, desc[UR4][R4.64+0xc] ;  /* 0x00000c0404007981 */ /* 0x000ea2000c1e1900 */
[----:B------:R-:W0:Y:S03]  /*01e0*/  LDCU UR6, c[0x0][0x38c] ;  /* 0x00007180ff0677ac */ /* 0x000e260008000800 */
[----:B------:R-:W3:Y:S01]  /*01f0*/  LDG.E R2, desc[UR4][R4.64+0x1c] ;  /* 0x00001c0404027981 */ /* 0x000ee2000c1e1900 */
[----:B------:R-:W1:Y:S01]  /*0200*/  MUFU.RCP R6, R3 ;  /* 0x0000000300067308 */ /* 0x000e620000001000 */
[----:B------:R-:W-:Y:S01]  /*0210*/  BSSY.RECONVERGENT B0, `(.L_x_238) ;  /* 0x0000010000007945 */ /* 0x000fe20003800200 */
[----:B-1----:R-:W-:Y:S01]  /*0220*/  FFMA R9, -R3, R6, 1 ;  /* 0x3f80000003097423 */ /* 0x002fe20000000106 */
[----:B--2---:R-:W-:-:S03]  /*0230*/  FADD R7, R0, R7 ;  /* 0x0000000700077221 */ /* 0x004fc60000000000 */
[----:B------:R-:W-:Y:S01]  /*0240*/  FFMA R0, R6, R9, R6 ;  /* 0x0000000906007223 */ /* 0x000fe20000000006 */
[----:B---3--:R-:W-:Y:S01]  /*0250*/  FMUL R2, R2, 0.5 ;  /* 0x3f00000002027820 */ /* 0x008fe20000400000 */
[----:B------:R1:W-:Y:S03]  /*0260*/  STG.E desc[UR4][R4.64+0xc], R7 ;  /* 0x00000c0704007986 */ /* 0x0003e6000c101904 */
[----:B0-----:R-:W-:-:S04]  /*0270*/  FMUL R2, R2, UR6 ;  /* 0x0000000602027c20 */ /* 0x001fc80008400000 */
[----:B------:R-:W0:Y:S01]  /*0280*/  FCHK P0, R2, R3 ;  /* 0x0000000302007302 */ /* 0x000e220000000000 */
[----:B------:R-:W-:-:S04]  /*0290*/  FFMA R9, R0, R2, RZ ;  /* 0x0000000200097223 */ /* 0x000fc800000000ff */
[----:B------:R-:W-:-:S04]  /*02a0*/  FFMA R6, -R3, R9, R2 ;  /* 0x0000000903067223 */ /* 0x000fc80000000102 */
[----:B------:R-:W-:Y:S01]  /*02b0*/  FFMA R9, R0, R6, R9 ;  /* 0x0000000600097223 */ /* 0x000fe20000000009 */
[----:B01----:R-:W-:Y:S06]  /*02c0*/  @!P0 BRA `(.L_x_239) ;  /* 0x0000000000108947 */ /* 0x003fec0003800000 */
[----:B------:R-:W-:Y:S01]  /*02d0*/  IMAD.MOV.U32 R0, RZ, RZ, R2 ;  /* 0x000000ffff007224 */ /* 0x000fe200078e0002 */
[----:B------:R-:W-:-:S07]  /*02e0*/  MOV R2, 0x300 ;  /* 0x0000030000027802 */ /* 0x000fce0000000f00 */
[----:B------:R-:W-:Y:S05]  /*02f0*/  CALL.REL.NOINC `($__internal_0_$__cuda_sm3x_div_rn_noftz_f32_slowpath) ;  /* 0x0000000000907944 */ /* 0x000fea0003c00000 */
[----:B------:R-:W-:-:S07]  /*0300*/  MOV R9, R0 ;  /* 0x0000000000097202 */ /* 0x000fce0000000f00 */
.L_x_239:
[----:B------:R-:W-:Y:S05]  /*0310*/  BSYNC.RECONVERGENT B0 ;  /* 0x0000000000007941 */ /* 0x000fea0003800200 */
.L_x_238:
        /* <DEDUP_REMOVED lines=19> */
.L_x_241:
[----:B------:R-:W-:Y:S05]  /*0450*/  BSYNC.RECONVERGENT B0 ;  /* 0x0000000000007941 */ /* 0x000fea0003800200 */
.L_x_240:
[----:B------:R-:W2:Y:S01]  /*0460*/  LDG.E R3, desc[UR4][R4.64+0x14] ;  /* 0x0000140404037981 */ /* 0x000ea2000c1e1900 */
[----:B------:R-:W0:Y:S03]  /*0470*/  LDCU UR6, c[0x0][0x38c] ;  /* 0x00007180ff0677ac */ /* 0x000e260008000800 */
[----:B------:R-:W0:Y:S04]  /*0480*/  LDG.E R2, desc[UR4][R4.64] ;  /* 0x0000000404027981 */ /* 0x000e28000c1e1900 */
[----:B------:R-:W3:Y:S04]  /*0490*/  LDG.E R6, desc[UR4][R4.64+0x4] ;  /* 0x0000040404067981 */ /* 0x000ee8000c1e1900 */
[----:B------:R-:W4:Y:S01]  /*04a0*/  LDG.E R8, desc[UR4][R4.64+0x8] ;  /* 0x0000080404087981 */ /* 0x000f22000c1e1900 */
[----:B--2---:R-:W-:Y:S01]  /*04b0*/  FADD R3, R3, R0 ;  /* 0x0000000003037221 */ /* 0x004fe20000000000 */
[----:B0-----:R-:W-:-:S04]  /*04c0*/  FFMA R7, R7, UR6, R2 ;  /* 0x0000000607077c23 */ /* 0x001fc80008000002 */
[----:B------:R-:W-:Y:S01]  /*04d0*/  STG.E desc[UR4][R4.64+0x14], R3 ;  /* 0x0000140304007986 */ /* 0x000fe2000c101904 */
[----:B---3--:R-:W-:-:S03]  /*04e0*/  FFMA R9, R9, UR6, R6 ;  /* 0x0000000609097c23 */ /* 0x008fc60008000006 */
[----:B------:R-:W-:Y:S01]  /*04f0*/  STG.E desc[UR4][R4.64], R7 ;  /* 0x0000000704007986 */ /* 0x000fe2000c101904 */
[----:B----4-:R-:W-:-:S03]  /*0500*/  FFMA R11, R3, UR6, R8 ;  /* 0x00000006030b7c23 */ /* 0x010fc60008000008 */
[----:B------:R-:W-:Y:S04]  /*0510*/  STG.E desc[UR4][R4.64+0x4], R9 ;  /* 0x0000040904007986 */ /* 0x000fe8000c101904 */
[----:B------:R-:W-:Y:S01]  /*0520*/  STG.E desc[UR4][R4.64+0x8], R11 ;  /* 0x0000080b04007986 */ /* 0x000fe2000c101904 */
[----:B------:R-:W-:Y:S05]  /*0530*/  EXIT ;  /* 0x000000000000794d */ /* 0x000fea0003800000 */
        .weak           $__internal_0_$__cuda_sm3x_div_rn_noftz_f32_slowpath
        .type           $__internal_0_$__cuda_sm3x_div_rn_noftz_f32_slowpath,@function
        .size           $__internal_0_$__cuda_sm3x_div_rn_noftz_f32_slowpath,(.L_x_515 - $__internal_0_$__cuda_sm3x_div_rn_noftz_f32_slowpath)
$__internal_0_$__cuda_sm3x_div_rn_noftz_f32_slowpath:
[--C-:B------:R-:W-:Y:S01]  /*0540*/  SHF.R.U32.HI R8, RZ, 0x17, R3.reuse ;  /* 0x00000017ff087819 */ /* 0x100fe20000011603 */
[----:B------:R-:W-:Y:S01]  /*0550*/  BSSY.RECONVERGENT B1, `(.L_x_242) ;  /* 0x0000063000017945 */ /* 0x000fe20003800200 */
[----:B------:R-:W-:Y:S01]  /*0560*/  SHF.R.U32.HI R6, RZ, 0x17, R0 ;  /* 0x00000017ff067819 */ /* 0x000fe20000011600 */
[----:B------:R-:W-:Y:S01]  /*0570*/  IMAD.MOV.U32 R11, RZ, RZ, R3 ;  /* 0x000000ffff0b7224 */ /* 0x000fe200078e0003 */
[----:B------:R-:W-:Y:S02]  /*0580*/  LOP3.LUT R14, R8, 0xff, RZ, 0xc0, !PT ;  /* 0x000000ff080e7812 */ /* 0x000fe400078ec0ff */
[----:B------:R-:W-:-:S03]  /*0590*/  LOP3.LUT R12, R6, 0xff, RZ, 0xc0, !PT ;  /* 0x000000ff060c7812 */ /* 0x000fc600078ec0ff */
[----:B------:R-:W-:Y:S01]  /*05a0*/  VIADD R10, R14, 0xffffffff ;  /* 0xffffffff0e0a7836 */ /* 0x000fe20000000000 */
[----:B------:R-:W-:-:S04]  /*05b0*/  IADD3 R8, PT, PT, R12, -0x1, RZ ;  /* 0xffffffff0c087810 */ /* 0x000fc80007ffe0ff */
[----:B------:R-:W-:-:S04]  /*05c0*/  ISETP.GT.U32.AND P0, PT, R10, 0xfd, PT ;  /* 0x000000fd0a00780c */ /* 0x000fc80003f04070 */
[----:B------:R-:W-:-:S13]  /*05d0*/  ISETP.GT.U32.OR P0, PT, R8, 0xfd, P0 ;  /* 0x000000fd0800780c */ /* 0x000fda0000704470 */
[----:B------:R-:W-:Y:S01]  /*05e0*/  @!P0 IMAD.MOV.U32 R6, RZ, RZ, RZ ;  /* 0x000000ffff068224 */ /* 0x000fe200078e00ff */
[----:B------:R-:W-:Y:S06]  /*05f0*/  @!P0 BRA `(.L_x_243) ;  /* 0x00000000005c8947 */ /* 0x000fec0003800000 */
[----:B------:R-:W-:Y:S02]  /*0600*/  FSETP.GTU.FTZ.AND P0, PT, |R0|, +INF , PT ;  /* 0x7f8000000000780b */ /* 0x000fe40003f1c200 */
[----:B------:R-:W-:-:S04]  /*0610*/  FSETP.GTU.FTZ.AND P1, PT, |R3|, +INF , PT ;  /* 0x7f8000000300780b */ /* 0x000fc80003f3c200 */
[----:B------:R-:W-:-:S13]  /*0620*/  PLOP3.LUT P0, PT, P0, P1, PT, 0xf8, 0x8f ;  /* 0x00000000008f781c */ /* 0x000fda0000703f70 */
[----:B------:R-:W-:Y:S05]  /*0630*/  @P0 BRA `(.L_x_244) ;  /* 0x00000004004c0947 */ /* 0x000fea0003800000 */
[----:B------:R-:W-:-:S13]  /*0640*/  LOP3.LUT P0, RZ, R11, 0x7fffffff, R0, 0xc8, !PT ;  /* 0x7fffffff0bff7812 */ /* 0x000fda000780c800 */
[----:B------:R-:W-:Y:S05]  /*0650*/  @!P0 BRA `(.L_x_245) ;  /* 0x00000004003c8947 */ /* 0x000fea0003800000 */
[C---:B------:R-:W-:Y:S02]  /*0660*/  FSETP.NEU.FTZ.AND P2, PT, |R0|.reuse, +INF , PT ;  /* 0x7f8000000000780b */ /* 0x040fe40003f5d200 */
[----:B------:R-:W-:Y:S02]  /*0670*/  FSETP.NEU.FTZ.AND P1, PT, |R3|, +INF , PT ;  /* 0x7f8000000300780b */ /* 0x000fe40003f3d200 */
[----:B------:R-:W-:-:S11]  /*0680*/  FSETP.NEU.FTZ.AND P0, PT, |R0|, +INF , PT ;  /* 0x7f8000000000780b */ /* 0x000fd60003f1d200 */
[----:B------:R-:W-:Y:S05]  /*0690*/  @!P1 BRA !P2, `(.L_x_245) ;  /* 0x00000004002c9947 */ /* 0x000fea0005000000 */
[----:B------:R-:W-:-:S04]  /*06a0*/  LOP3.LUT P2, RZ, R0, 0x7fffffff, RZ, 0xc0, !PT ;  /* 0x7fffffff00ff7812 */ /* 0x000fc8000784c0ff */
[----:B------:R-:W-:-:S13]  /*06b0*/  PLOP3.LUT P1, PT, P1, P2, PT, 0x2f, 0xf2 ;  /* 0x0000000000f2781c */ /* 0x000fda0000f24577 */
[----:B------:R-:W-:Y:S05]  /*06c0*/  @P1 BRA `(.L_x_246) ;  /* 0x0000000400181947 */ /* 0x000fea0003800000 */
[----:B------:R-:W-:-:S04]  /*06d0*/  LOP3.LUT P1, RZ, R11, 0x7fffffff, RZ, 0xc0, !PT ;  /* 0x7fffffff0bff7812 */ /* 0x000fc8000782c0ff */
[----:B------:R-:W-:-:S13]  /*06e0*/  PLOP3.LUT P0, PT, P0, P1, PT, 0x2f, 0xf2 ;  /* 0x0000000000f2781c */ /* 0x000fda0000702577 */
[----:B------:R-:W-:Y:S05]  /*06f0*/  @P0 BRA `(.L_x_247) ;  /* 0x0000000400000947 */ /* 0x000fea0003800000 */
[----:B------:R-:W-:Y:S02]  /*0700*/  ISETP.GE.AND P0, PT, R8, RZ, PT ;  /* 0x000000ff0800720c */ /* 0x000fe40003f06270 */
[----:B------:R-:W-:-:S11]  /*0710*/  ISETP.GE.AND P1, PT, R10, RZ, PT ;  /* 0x000000ff0a00720c */ /* 0x000fd60003f26270 */
[----:B------:R-:W-:Y:S01]  /*0720*/  @P0 MOV R6, RZ ;  /* 0x000000ff00060202 */ /* 0x000fe20000000f00 */
[----:B------:R-:W-:Y:S02]  /*0730*/  @!P0 IMAD.MOV.U32 R6, RZ, RZ, -0x40 ;  /* 0xffffffc0ff068424 */ /* 0x000fe400078e00ff */
[----:B------:R-:W-:Y:S01]  /*0740*/  @!P0 FFMA R0, R0, 1.84467440737095516160e+19, RZ ;  /* 0x5f80000000008823 */ /* 0x000fe200000000ff */
[----:B------:R-:W-:Y:S01]  /*0750*/  @!P1 FFMA R11, R3, 1.84467440737095516160e+19, RZ ;  /* 0x5f800000030b9823 */ /* 0x000fe200000000ff */
[----:B------:R-:W-:-:S07]  /*0760*/  @!P1 VIADD R6, R6, 0x40 ;  /* 0x0000004006069836 */ /* 0x000fce0000000000 */
.L_x_243:
[----:B------:R-:W-:Y:S01]  /*0770*/  LEA R8, R14, 0xc0800000, 0x17 ;  /* 0xc08000000e087811 */ /* 0x000fe200078eb8ff */
[----:B------:R-:W-:Y:S03]  /*0780*/  BSSY.RECONVERGENT B2, `(.L_x_248) ;  /* 0x0000036000027945 */ /* 0x000fe60003800200 */
[----:B------:R-:W-:Y:S01]  /*0790*/  IADD3 R8, PT, PT, -R8, R11, RZ ;  /* 0x0000000b08087210 */ /* 0x000fe20007ffe1ff */
[----:B------:R-:W-:-:S03]  /*07a0*/  VIADD R11, R12, 0xffffff81 ;  /* 0xffffff810c0b7836 */ /* 0x000fc60000000000 */
[----:B------:R-:W0:Y:S01]  /*07b0*/  MUFU.RCP R10, R8 ;  /* 0x00000008000a7308 */ /* 0x000e220000001000 */
[----:B------:R-:W-:Y:S01]  /*07c0*/  FADD.FTZ R13, -R8, -RZ ;  /* 0x800000ff080d7221 */ /* 0x000fe20000010100 */
[C---:B------:R-:W-:Y:S01]  /*07d0*/  IMAD R0, R11.reuse, -0x800000, R0 ;  /* 0xff8000000b007824 */ /* 0x040fe200078e0200 */
[----:B------:R-:W-:-:S05]  /*07e0*/  IADD3 R11, PT, PT, R11, 0x7f, -R14 ;  /* 0x0000007f0b0b7810 */ /* 0x000fca0007ffe80e */
[----:B------:R-:W-:Y:S02]  /*07f0*/  IMAD.IADD R11, R11, 0x1, R6 ;  /* 0x000000010b0b7824 */ /* 0x000fe400078e0206 */
[----:B0-----:R-:W-:-:S04]  /*0800*/  FFMA R15, R10, R13, 1 ;  /* 0x3f8000000a0f7423 */ /* 0x001fc8000000000d */
[----:B------:R-:W-:-:S04]  /*0810*/  FFMA R17, R10, R15, R10 ;  /* 0x0000000f0a117223 */ /* 0x000fc8000000000a */
[----:B------:R-:W-:-:S04]  /*0820*/  FFMA R10, R0, R17, RZ ;  /* 0x00000011000a7223 */ /* 0x000fc800000000ff */
[----:B------:R-:W-:-:S04]  /*0830*/  FFMA R15, R13, R10, R0 ;  /* 0x0000000a0d0f7223 */ /* 0x000fc80000000000 */
[----:B------:R-:W-:-:S04]  /*0840*/  FFMA R10, R17, R15, R10 ;  /* 0x0000000f110a7223 */ /* 0x000fc8000000000a */
[----:B------:R-:W-:-:S04]  /*0850*/  FFMA R13, R13, R10, R0 ;  /* 0x0000000a0d0d7223 */ /* 0x000fc80000000000 */
[----:B------:R-:W-:-:S05]  /*0860*/  FFMA R0, R17, R13, R10 ;  /* 0x0000000d11007223 */ /* 0x000fca000000000a */
[----:B------:R-:W-:-:S04]  /*0870*/  SHF.R.U32.HI R8, RZ, 0x17, R0 ;  /* 0x00000017ff087819 */ /* 0x000fc80000011600 */
[----:B------:R-:W-:-:S04]  /*0880*/  LOP3.LUT R8, R8, 0xff, RZ, 0xc0, !PT ;  /* 0x000000ff08087812 */ /* 0x000fc800078ec0ff */
[----:B------:R-:W-:-:S05]  /*0890*/  IADD3 R12, PT, PT, R8, R11, RZ ;  /* 0x0000000b080c7210 */ /* 0x000fca0007ffe0ff */
[----:B------:R-:W-:-:S05]  /*08a0*/  VIADD R6, R12, 0xffffffff ;  /* 0xffffffff0c067836 */ /* 0x000fca0000000000 */
[----:B------:R-:W-:-:S13]  /*08b0*/  ISETP.GE.U32.AND P0, PT, R6, 0xfe, PT ;  /* 0x000000fe0600780c */ /* 0x000fda0003f06070 */
[----:B------:R-:W-:Y:S05]  /*08c0*/  @!P0 BRA `(.L_x_249) ;  /* 0x0000000000808947 */ /* 0x000fea0003800000 */
[----:B------:R-:W-:-:S13]  /*08d0*/  ISETP.GT.AND P0, PT, R12, 0xfe, PT ;  /* 0x000000fe0c00780c */ /* 0x000fda0003f04270 */
[----:B------:R-:W-:Y:S05]  /*08e0*/  @P0 BRA `(.L_x_250) ;  /* 0x00000000006c0947 */ /* 0x000fea0003800000 */
[----:B------:R-:W-:-:S13]  /*08f0*/  ISETP.GE.AND P0, PT, R12, 0x1, PT ;  /* 0x000000010c00780c */ /* 0x000fda0003f06270 */
[----:B------:R-:W-:Y:S05]  /*0900*/  @P0 BRA `(.L_x_251) ;  /* 0x0000000000740947 */ /* 0x000fea0003800000 */
[----:B------:R-:W-:Y:S02]  /*0910*/  ISETP.GE.AND P0, PT, R12, -0x18, PT ;  /* 0xffffffe80c00780c */ /* 0x000fe40003f06270 */
[----:B------:R-:W-:-:S11]  /*0920*/  LOP3.LUT R0, R0, 0x80000000, RZ, 0xc0, !PT ;  /* 0x8000000000007812 */ /* 0x000fd600078ec0ff */
[----:B------:R-:W-:Y:S05]  /*0930*/  @!P0 BRA `(.L_x_251) ;  /* 0x0000000000688947 */ /* 0x000fea0003800000 */
[CCC-:B------:R-:W-:Y:S01]  /*0940*/  FFMA.RZ R6, R17.reuse, R13.reuse, R10.reuse ;  /* 0x0000000d11067223 */ /* 0x1c0fe2000000c00a */
[CCC-:B------:R-:W-:Y:S01]  /*0950*/  FFMA.RM R11, R17.reuse, R13.reuse, R10.reuse ;  /* 0x0000000d110b7223 */ /* 0x1c0fe2000000400a */
[C---:B------:R-:W-:Y:S02]  /*0960*/  ISETP.NE.AND P2, PT, R12.reuse, RZ, PT ;  /* 0x000000ff0c00720c */ /* 0x040fe40003f45270 */
[----:B------:R-:W-:Y:S02]  /*0970*/  ISETP.NE.AND P1, PT, R12, RZ, PT ;  /* 0x000000ff0c00720c */ /* 0x000fe40003f25270 */
[----:B------:R-:W-:Y:S01]  /*0980*/  LOP3.LUT R8, R6, 0x7fffff, RZ, 0xc0, !PT ;  /* 0x007fffff06087812 */ /* 0x000fe200078ec0ff */
[----:B------:R-:W-:Y:S01]  /*0990*/  FFMA.RP R6, R17, R13, R10 ;  /* 0x0000000d11067223 */ /* 0x000fe2000000800a */
[C---:B------:R-:W-:Y:S01]  /*09a0*/  VIADD R13, R12.reuse, 0x20 ;  /* 0x000000200c0d7836 */ /* 0x040fe20000000000 */
[----:B------:R-:W-:Y:S02]  /*09b0*/  IADD3 R10, PT, PT, -R12, RZ, RZ ;  /* 0x000000ff0c0a7210 */ /* 0x000fe40007ffe1ff */
[----:B------:R-:W-:-:S02]  /*09c0*/  LOP3.LUT R8, R8, 0x800000, RZ, 0xfc, !PT ;  /* 0x0080000008087812 */ /* 0x000fc400078efcff */
[----:B------:R-:W-:Y:S02]  /*09d0*/  FSETP.NEU.FTZ.AND P0, PT, R6, R11, PT ;  /* 0x0000000b0600720b */ /* 0x000fe40003f1d000 */
[----:B------:R-:W-:Y:S02]  /*09e0*/  SHF.L.U32 R13, R8, R13, RZ ;  /* 0x0000000d080d7219 */ /* 0x000fe400000006ff */
[----:B------:R-:W-:Y:S02]  /*09f0*/  SEL R11, R10, RZ, P2 ;  /* 0x000000ff0a0b7207 */ /* 0x000fe40001000000 */
[----:B------:R-:W-:Y:S02]  /*0a00*/  ISETP.NE.AND P1, PT, R13, RZ, P1 ;  /* 0x000000ff0d00720c */ /* 0x000fe40000f25270 */
[----:B------:R-:W-:Y:S02]  /*0a10*/  SHF.R.U32.HI R11, RZ, R11, R8 ;  /* 0x0000000bff0b7219 */ /* 0x000fe40000011608 */
[----:B------:R-:W-:-:S02]  /*0a20*/  PLOP3.LUT P0, PT, P0, P1, PT, 0xf8, 0x8f ;  /* 0x00000000008f781c */ /* 0x000fc40000703f70 */
[----:B------:R-:W-:Y:S02]  /*0a30*/  SHF.R.U32.HI R13, RZ, 0x1, R11 ;  /* 0x00000001ff0d7819 */ /* 0x000fe4000001160b */
[----:B------:R-:W-:-:S04]  /*0a40*/  SEL R6, RZ, 0x1, !P0 ;  /* 0x00000001ff067807 */ /* 0x000fc80004000000 */
[----:B------:R-:W-:-:S04]  /*0a50*/  LOP3.LUT R6, R6, 0x1, R13, 0xf8, !PT ;  /* 0x0000000106067812 */ /* 0x000fc800078ef80d */
[----:B------:R-:W-:-:S05]  /*0a60*/  LOP3.LUT R6, R6, R11, RZ, 0xc0, !PT ;  /* 0x0000000b06067212 */ /* 0x000fca00078ec0ff */
[----:B------:R-:W-:-:S05]  /*0a70*/  IMAD.IADD R13, R13, 0x1, R6 ;  /* 0x000000010d0d7824 */ /* 0x000fca00078e0206 */
[----:B------:R-:W-:Y:S01]  /*0a80*/  LOP3.LUT R0, R13, R0, RZ, 0xfc, !PT ;  /* 0x000000000d007212 */ /* 0x000fe200078efcff */
[----:B------:R-:W-:Y:S06]  /*0a90*/  BRA `(.L_x_251) ;  /* 0x0000000000107947 */ /* 0x000fec0003800000 */
.L_x_250:
[----:B------:R-:W-:-:S04]  /*0aa0*/  LOP3.LUT R0, R0, 0x80000000, RZ, 0xc0, !PT ;  /* 0x8000000000007812 */ /* 0x000fc800078ec0ff */
[----:B------:R-:W-:Y:S01]  /*0ab0*/  LOP3.LUT R0, R0, 0x7f800000, RZ, 0xfc, !PT ;  /* 0x7f80000000007812 */ /* 0x000fe200078efcff */
[----:B------:R-:W-:Y:S06]  /*0ac0*/  BRA `(.L_x_251) ;  /* 0x0000000000047947 */ /* 0x000fec0003800000 */
.L_x_249:
[----:B------:R-:W-:-:S07]  /*0ad0*/  LEA R0, R11, R0, 0x17 ;  /* 0x000000000b007211 */ /* 0x000fce00078eb8ff */
.L_x_251:
[----:B------:R-:W-:Y:S05]  /*0ae0*/  BSYNC.RECONVERGENT B2 ;  /* 0x0000000000027941 */ /* 0x000fea0003800200 */
.L_x_248:
[----:B------:R-:W-:Y:S05]  /*0af0*/  BRA `(.L_x_252) ;  /* 0x0000000000207947 */ /* 0x000fea0003800000 */
.L_x_247:
[----:B------:R-:W-:-:S04]  /*0b00*/  LOP3.LUT R0, R11, 0x80000000, R0, 0x48, !PT ;  /* 0x800000000b007812 */ /* 0x000fc800078e4800 */
[----:B------:R-:W-:Y:S01]  /*0b10*/  LOP3.LUT R0, R0, 0x7f800000, RZ, 0xfc, !PT ;  /* 0x7f80000000007812 */ /* 0x000fe200078efcff */
[----:B------:R-:W-:Y:S06]  /*0b20*/  BRA `(.L_x_252) ;  /* 0x0000000000147947 */ /* 0x000fec0003800000 */
.L_x_246:
[----:B------:R-:W-:Y:S01]  /*0b30*/  LOP3.LUT R0, R11, 0x80000000, R0, 0x48, !PT ;  /* 0x800000000b007812 */ /* 0x000fe200078e4800 */
[----:B------:R-:W-:Y:S06]  /*0b40*/  BRA `(.L_x_252) ;  /* 0x00000000000c7947 */ /* 0x000fec0003800000 */
.L_x_245:
[----:B------:R-:W0:Y:S01]  /*0b50*/  MUFU.RSQ R0, -QNAN ;  /* 0xffc0000000007908 */ /* 0x000e220000001400 */
[----:B------:R-:W-:Y:S05]  /*0b60*/  BRA `(.L_x_252) ;  /* 0x0000000000047947 */ /* 0x000fea0003800000 */
.L_x_244:
[----:B------:R-:W-:-:S07]  /*0b70*/  FADD.FTZ R0, R0, R3 ;  /* 0x0000000300007221 */ /* 0x000fce0000010000 */
.L_x_252:
[----:B------:R-:W-:Y:S05]  /*0b80*/  BSYNC.RECONVERGENT B1 ;  /* 0x0000000000017941 */ /* 0x000fea0003800200 */
.L_x_242:
[----:B------:R-:W-:Y:S02]  /*0b90*/  HFMA2 R11, -RZ, RZ, 0, 0 ;  /* 0x00000000ff0b7431 */ /* 0x000fe400000001ff */
[----:B------:R-:W-:-:S04]  /*0ba0*/  IMAD.MOV.U32 R10, RZ, RZ, R2 ;  /* 0x000000ffff0a7224 */ /* 0x000fc800078e0002 */
[----:B0-----:R-:W-:Y:S05]  /*0bb0*/  RET.REL.NODEC R10 `(_Z26md_update_positions_kernelP8Particleif) ;  /* 0xfffffff40a107950 */ /* 0x001fea0003c3ffff */
.L_x_253:
        /* <DEDUP_REMOVED lines=12> */
.L_x_515:


//--------------------- .text._Z23md_lennard_jones_kernelP8Particleifff --------------------------
	.section	.text._Z23md_lennard_jones_kernelP8Particleifff,"ax",@progbits
	.align	128
        .global         _Z23md_lennard_jones_kernelP8Particleifff
        .type           _Z23md_lennard_jones_kernelP8Particleifff,@function
        .size           _Z23md_lennard_jones_kernelP8Particleifff,(.L_x_516 - _Z23md_lennard_jones_kernelP8Particleifff)
        .other          _Z23md_lennard_jones_kernelP8Particleifff,@"STO_CUDA_ENTRY STV_DEFAULT"
_Z23md_lennard_jones_kernelP8Particleifff:
.text._Z23md_lennard_jones_kernelP8Particleifff:
        /* <DEDUP_REMOVED lines=12> */
[----:B-1----:R0:W5:Y:S04]  /*00c0*/  LDG.E R14, desc[UR6][R20.64] ;  /* 0x00000006140e7981 */ /* 0x002168000c1e1900 */
[----:B------:R0:W5:Y:S04]  /*00d0*/  LDG.E R13, desc[UR6][R20.64+0x4] ;  /* 0x00000406140d7981 */ /* 0x000168000c1e1900 */
[----:B------:R0:W5:Y:S01]  /*00e0*/  LDG.E R12, desc[UR6][R20.64+0x8] ;  /* 0x00000806140c7981 */ /* 0x000162000c1e1900 */
[----:B------:R-:W-:Y:S01]  /*00f0*/  ISETP.GE.AND P0, PT, R15, 0x1, PT ;  /* 0x000000010f00780c */ /* 0x000fe20003f06270 */
[----:B------:R-:W-:Y:S01]  /*0100*/  BSSY.RECONVERGENT B3, `(.L_x_254) ;  /* 0x00001f2000037945 */ /* 0x000fe20003800200 */
[----:B------:R-:W-:-:S02]  /*0110*/  CS2R R10, SRZ ;  /* 0x00000000000a7805 */ /* 0x000fc4000001ff00 */
[----:B------:R-:W-:-:S09]  /*0120*/  CS2R R8, SRZ ;  /* 0x0000000000087805 */ /* 0x000fd2000001ff00 */
[----:B0-2---:R-:W-:Y:S05]  /*0130*/  @!P0 BRA `(.L_x_255) ;  /* 0x0000001c00b88947 */ /* 0x005fea0003800000 */
[----:B------:R-:W0:Y:S01]  /*0140*/  LDC R2, c[0x0][0x390] ;  /* 0x0000e400ff027b82 */ /* 0x000e220000000800 */
[----:B------:R-:W-:Y:S01]  /*0150*/  VIMNMX R10, PT, PT, R15, UR8, PT ;  /* 0x000000080f0a7c48 */ /* 0x000fe2000bfe0100 */
[----:B------:R-:W-:Y:S01]  /*0160*/  BSSY.RECONVERGENT B2, `(.L_x_256) ;  /* 0x000011c000027945 */ /* 0x000fe20003800200 */
[----:B------:R-:W-:Y:S01]  /*0170*/  HFMA2 R7, -RZ, RZ, 0, 0 ;  /* 0x00000000ff077431 */ /* 0x000fe200000001ff */
[----:B------:R-:W-:Y:S02]  /*0180*/  CS2R R8, SRZ ;  /* 0x0000000000087805 */ /* 0x000fe4000001ff00 */
[C---:B------:R-:W-:Y:S02]  /*0190*/  ISETP.GE.AND P0, PT, R10.reuse, 0x4, PT ;  /* 0x000000040a00780c */ /* 0x040fe40003f06270 */
[----:B------:R-:W-:Y:S01]  /*01a0*/  VIMNMX R10, PT, PT, R10, 0x1, !PT ;  /* 0x000000010a0a7848 */ /* 0x000fe20007fe0100 */
[----:B------:R-:W1:Y:S01]  /*01b0*/  LDC R6, c[0x0][0x38c] ;  /* 0x0000e300ff067b82 */ /* 0x000e620000000800 */
[----:B------:R-:W-:-:S02]  /*01c0*/  MOV R11, RZ ;  /* 0x000000ff000b7202 */ /* 0x000fc40000000f00 */
[----:B------:R-:W-:Y:S01]  /*01d0*/  LOP3.LUT R5, R10, 0x3, RZ, 0xc0, !PT ;  /* 0x000000030a057812 */ /* 0x000fe200078ec0ff */
[----:B0-----:R-:W-:-:S04]  /*01e0*/  FMUL R2, R2, R2 ;  /* 0x0000000202027220 */ /* 0x001fc80000400000 */
[----:B------:R-:W-:-:S04]  /*01f0*/  FMUL R3, R2, R2 ;  /* 0x0000000202037220 */ /* 0x000fc80000400000 */
[----:B------:R-:W-:Y:S01]  /*0200*/  FMUL R2, R2, R3 ;  /* 0x0000000302027220 */ /* 0x000fe20000400000 */
[----:B-1----:R-:W-:-:S03]  /*0210*/  FMUL R6, R6, 24 ;  /* 0x41c0000006067820 */ /* 0x002fc60000400000 */
[----:B------:R-:W-:-:S04]  /*0220*/  FMUL R3, R2, R2 ;  /* 0x0000000202037220 */ /* 0x000fc80000400000 */
[----:B------:R-:W-:Y:S01]  /*0230*/  FFMA R0, R2, R2, R3 ;  /* 0x0000000202007223 */ /* 0x000fe20000000003 */
[----:B------:R-:W-:Y:S06]  /*0240*/  @!P0 BRA `(.L_x_257) ;  /* 0x0000001000348947 */ /* 0x000fec0003800000 */
[----:B------:R-:W0:Y:S01]  /*0250*/  LDCU.64 UR4, c[0x0][0x380] ;  /* 0x00007000ff0477ac */ /* 0x000e220008000a00 */
[----:B------:R-:W-:Y:S02]  /*0260*/  LOP3.LUT R7, R10, 0x7ffffffc, RZ, 0xc0, !PT ;  /* 0x7ffffffc0a077812 */ /* 0x000fe400078ec0ff */
[----:B------:R-:W-:Y:S02]  /*0270*/  MOV R8, RZ ;  /* 0x000000ff00087202 */ /* 0x000fe40000000f00 */
[----:B------:R-:W-:Y:S01]  /*0280*/  IADD3 R4, PT, PT, -R7, RZ, RZ ;  /* 0x000000ff07047210 */ /* 0x000fe20007ffe1ff */
[----:B0-----:R-:W-:-:S04]  /*0290*/  UIADD3 UR4, UP0, UPT, UR4, 0x50, URZ ;  /* 0x0000005004047890 */ /* 0x001fc8000ff1e0ff */
[----:B------:R-:W-:Y:S02]  /*02a0*/  UIADD3.X UR5, UPT, UPT, URZ, UR5, URZ, UP0, !UPT ;  /* 0x00000005ff057290 */ /* 0x000fe400087fe4ff */
[----:B------:R-:W-:-:S04]  /*02b0*/  MOV R18, UR4 ;  /* 0x0000000400127c02 */ /* 0x000fc80008000f00 */
[----:B------:R-:W-:-:S07]  /*02c0*/  MOV R19, UR5 ;  /* 0x0000000500137c02 */ /* 0x000fce0008000f00 */
.L_x_290:
[----:B------:R-:W2:Y:S04]  /*02d0*/  LDG.E R30, desc[UR6][R18.64+-0x4c] ;  /* 0xffffb406121e7981 */ /* 0x000ea8000c1e1900 */
[----:B------:R-:W3:Y:S04]  /*02e0*/  LDG.E R3, desc[UR6][R18.64+-0x50] ;  /* 0xffffb00612037981 */ /* 0x000ee8000c1e1900 */
[----:B------:R-:W4:Y:S01]  /*02f0*/  LDG.E R31, desc[UR6][R18.64+-0x48] ;  /* 0xffffb806121f7981 */ /* 0x000f22000c1e1900 */
[----:B------:R-:W-:Y:S01]  /*0300*/  IADD3 R4, PT, PT, R4, 0x4, RZ ;  /* 0x0000000404047810 */ /* 0x000fe20007ffe0ff */
[----:B------:R-:W-:Y:S03]  /*0310*/  BSSY.RECONVERGENT B4, `(.L_x_258) ;  /* 0x000003d000047945 */ /* 0x000fe60003800200 */
[----:B------:R-:W-:Y:S01]  /*0320*/  ISETP.NE.AND P2, PT, R4, RZ, PT ;  /* 0x000000ff0400720c */ /* 0x000fe20003f45270 */
[----:B--2--5:R-:W-:Y:S01]  /*0330*/  FADD R30, -R13, R30 ;  /* 0x0000001e0d1e7221 */ /* 0x024fe20000000100 */
[----:B---3--:R-:W-:-:S03]  /*0340*/  FADD R32, -R14, R3 ;  /* 0x000000030e207221 */ /* 0x008fc60000000100 */
[----:B------:R-:W-:Y:S01]  /*0350*/  FMUL R3, R30, R30 ;  /* 0x0000001e1e037220 */ /* 0x000fe20000400000 */
[----:B----4-:R-:W-:-:S03]  /*0360*/  FADD R31, -R12, R31 ;  /* 0x0000001f0c1f7221 */ /* 0x010fc60000000100 */
[----:B------:R-:W-:-:S04]  /*0370*/  FFMA R16, R32, R32, R3 ;  /* 0x0000002020107223 */ /* 0x000fc80000000003 */
[----:B------:R-:W-:-:S05]  /*0380*/  FFMA R29, R31, R31, R16 ;  /* 0x0000001f1f1d7223 */ /* 0x000fca0000000010 */
[----:B------:R-:W-:-:S04]  /*0390*/  FSETP.GT.AND P0, PT, R29, 9.9999999747524270788e-07, PT ;  /* 0x358637bd1d00780b */ /* 0x000fc80003f04000 */
[----:B------:R-:W-:-:S13]  /*03a0*/  FSETP.GEU.OR P0, PT, R29, UR9, !P0 ;  /* 0x000000091d007c0b */ /* 0x000fda000c70e400 */
[----:B------:R-:W-:Y:S05]  /*03b0*/  @P0 BRA `(.L_x_259) ;  /* 0x0000000000c80947 */ /* 0x000fea0003800000 */
[C---:B------:R-:W-:Y:S01]  /*03c0*/  FMUL R16, R29.reuse, R29 ;  /* 0x0000001d1d107220 */ /* 0x040fe20000400000 */
[----:B------:R-:W-:Y:S03]  /*03d0*/  BSSY.RECONVERGENT B5, `(.L_x_260) ;  /* 0x000000f000057945 */ /* 0x000fe60003800200 */
[----:B------:R-:W-:-:S04]  /*03e0*/  FMUL R27, R29, R16 ;  /* 0x000000101d1b7220 */ /* 0x000fc80000400000 */
[----:B------:R-:W-:-:S04]  /*03f0*/  FMUL R25, R27, R27 ;  /* 0x0000001b1b197220 */ /* 0x000fc80000400000 */
[----:B------:R-:W0:Y:S08]  /*0400*/  MUFU.RCP R3, R25 ;  /* 0x0000001900037308 */ /* 0x000e300000001000 */
[----:B------:R-:W1:Y:S01]  /*0410*/  FCHK P0, R0, R25 ;  /* 0x0000001900007302 */ /* 0x000e620000000000 */
[----:B0-----:R-:W-:-:S04]  /*0420*/  FFMA R16, -R25, R3, 1 ;  /* 0x3f80000019107423 */ /* 0x001fc80000000103 */
[----:B------:R-:W-:-:S04]  /*0430*/  FFMA R3, R3, R16, R3 ;  /* 0x0000001003037223 */ /* 0x000fc80000000003 */
[----:B------:R-:W-:-:S04]  /*0440*/  FFMA R16, R0, R3, RZ ;  /* 0x0000000300107223 */ /* 0x000fc800000000ff */
[----:B------:R-:W-:-:S04]  /*0450*/  FFMA R33, -R25, R16, R0 ;  /* 0x0000001019217223 */ /* 0x000fc80000000100 */
[----:B------:R-:W-:Y:S01]  /*0460*/  FFMA R33, R3, R33, R16 ;  /* 0x0000002103217223 */ /* 0x000fe20000000010 */
[----:B-1----:R-:W-:Y:S06]  /*0470*/  @!P0 BRA `(.L_x_261) ;  /* 0x0000000000108947 */ /* 0x002fec0003800000 */
[----:B------:R-:W-:Y:S02]  /*0480*/  MOV R3, R0 ;  /* 0x0000000000037202 */ /* 0x000fe40000000f00 */
[----:B------:R-:W-:-:S07]  /*0490*/  MOV R16, 0x4b0 ;  /* 0x000004b000107802 */ /* 0x000fce0000000f00 */
[----:B------:R-:W-:Y:S05]  /*04a0*/  CALL.REL.NOINC `($__internal_1_$__cuda_sm3x_div_rn_noftz_f32_slowpath) ;  /* 0x0000003c00f87944 */ /* 0x000fea0003c00000 */
[----:B------:R-:W-:-:S07]  /*04b0*/  MOV R33, R3 ;  /* 0x0000000300217202 */ /* 0x000fce0000000f00 */
.L_x_261:
[----:B------:R-:W-:Y:S05]  /*04c0*/  BSYNC.RECONVERGENT B5 ;  /* 0x0000000000057941 */ /* 0x000fea0003800200 */
.L_x_260:
[----:B------:R-:W0:Y:S01]  /*04d0*/  MUFU.RCP R16, R27 ;  /* 0x0000001b00107308 */ /* 0x000e220000001000 */
[----:B------:R-:W-:Y:S07]  /*04e0*/  BSSY.RECONVERGENT B5, `(.L_x_262) ;  /* 0x000000c000057945 */ /* 0x000fee0003800200 */
        /* <DEDUP_REMOVED lines=8> */
[----:B------:R-:W-:Y:S02]  /*0570*/  MOV R3, R2 ;  /* 0x0000000200037202 */ /* 0x000fe40000000f00 */
[----:B------:R-:W-:-:S07]  /*0580*/  MOV R16, 0x5a0 ;  /* 0x000005a000107802 */ /* 0x000fce0000000f00 */
[----:B------:R-:W-:Y:S05]  /*0590*/  CALL.REL.NOINC `($__internal_1_$__cuda_sm3x_div_rn_noftz_f32_slowpath) ;  /* 0x0000003c00bc7944 */ /* 0x000fea0003c00000 */
.L_x_263:
[----:B------:R-:W-:Y:S05]  /*05a0*/  BSYNC.RECONVERGENT B5 ;  /* 0x0000000000057941 */ /* 0x000fea0003800200 */
.L_x_262:
[----:B------:R-:W0:Y:S01]  /*05b0*/  MUFU.RCP R16, R29 ;  /* 0x0000001d00107308 */ /* 0x000e220000001000 */
[----:B------:R-:W-:Y:S01]  /*05c0*/  FADD R3, -R3, R33 ;  /* 0x0000002103037221 */ /* 0x000fe20000000100 */
[----:B------:R-:W-:Y:S03]  /*05d0*/  BSSY.RECONVERGENT B5, `(.L_x_264) ;  /* 0x000000d000057945 */ /* 0x000fe60003800200 */
[----:B------:R-:W-:-:S04]  /*05e0*/  FMUL R3, R6, R3 ;  /* 0x0000000306037220 */ /* 0x000fc80000400000 */
        /* <DEDUP_REMOVED lines=11> */
.L_x_265:
[----:B------:R-:W-:Y:S05]  /*06a0*/  BSYNC.RECONVERGENT B5 ;  /* 0x0000000000057941 */ /* 0x000fea0003800200 */
.L_x_264:
[-C--:B------:R-:W-:Y:S01]  /*06b0*/  FFMA R11, R32, R16.reuse, R11 ;  /* 0x00000010200b7223 */ /* 0x080fe2000000000b */
[-C--:B------:R-:W-:Y:S01]  /*06c0*/  FFMA R9, R30, R16.reuse, R9 ;  /* 0x000000101e097223 */ /* 0x080fe20000000009 */
[----:B------:R-:W-:-:S07]  /*06d0*/  FFMA R8, R31, R16, R8 ;  /* 0x000000101f087223 */ /* 0x000fce0000000008 */
.L_x_259:
[----:B------:R-:W-:Y:S05]  /*06e0*/  BSYNC.RECONVERGENT B4 ;  /* 0x0000000000047941 */ /* 0x000fea0003800200 */
.L_x_258:
[----:B------:R-:W2:Y:S04]  /*06f0*/  LDG.E R30, desc[UR6][R18.64+-0x24] ;  /* 0xffffdc06121e7981 */ /* 0x000ea8000c1e1900 */
[----:B------:R-:W3:Y:S04]  /*0700*/  LDG.E R3, desc[UR6][R18.64+-0x28] ;  /* 0xffffd80612037981 */ /* 0x000ee8000c1e1900 */
[----:B------:R-:W4:Y:S01]  /*0710*/  LDG.E R31, desc[UR6][R18.64+-0x20] ;  /* 0xffffe006121f7981 */ /* 0x000f22000c1e1900 */
[----:B------:R-:W-:Y:S01]  /*0720*/  BSSY.RECONVERGENT B4, `(.L_x_266) ;  /* 0x000003c000047945 */ /* 0x000fe20003800200 */
[----:B--2---:R-:W-:Y:S01]  /*0730*/  FADD R30, -R13, R30 ;  /* 0x0000001e0d1e7221 */ /* 0x004fe20000000100 */
        /* <DEDUP_REMOVED lines=24> */
.L_x_269:
[----:B------:R-:W-:Y:S05]  /*08c0*/  BSYNC.RECONVERGENT B5 ;  /* 0x0000000000057941 */ /* 0x000fea0003800200 */
.L_x_268:
        /* <DEDUP_REMOVED lines=13> */
.L_x_271:
[----:B------:R-:W-:Y:S05]  /*09a0*/  BSYNC.RECONVERGENT B5 ;  /* 0x0000000000057941 */ /* 0x000fea0003800200 */
.L_x_270:
        /* <DEDUP_REMOVED lines=15> */
.L_x_273:
[----:B------:R-:W-:Y:S05]  /*0aa0*/  BSYNC.RECONVERGENT B5 ;  /* 0x0000000000057941 */ /* 0x000fea0003800200 */
.L_x_272:
[-C--:B------:R-:W-:Y:S01]  /*0ab0*/  FFMA R11, R32, R16.reuse, R11 ;  /* 0x00000010200b7223 */ /* 0x080fe2000000000b */
[-C--:B------:R-:W-:Y:S01]  /*0ac0*/  FFMA R9, R30, R16.reuse, R9 ;  /* 0x000000101e097223 */ /* 0x080fe20000000009 */
[----:B------:R-:W-:-:S07]  /*0ad0*/  FFMA R8, R31, R16, R8 ;  /* 0x000000101f087223 */ /* 0x000fce0000000008 */
.L_x_267:
[----:B------:R-:W-:Y:S05]  /*0ae0*/  BSYNC.RECONVERGENT B4 ;  /* 0x0000000000047941 */ /* 0x000fea0003800200 */
.L_x_266:
        /* <DEDUP_REMOVED lines=29> */
.L_x_277:
[----:B------:R-:W-:Y:S05]  /*0cc0*/  BSYNC.RECONVERGENT B5 ;  /* 0x0000000000057941 */ /* 0x000fea0003800200 */
.L_x_276:
        /* <DEDUP_REMOVED lines=13> */
.L_x_279:
[----:B------:R-:W-:Y:S05]  /*0da0*/  BSYNC.RECONVERGENT B5 ;  /* 0x0000000000057941 */ /* 0x000fea0003800200 */
.L_x_278:
        /* <DEDUP_REMOVED lines=15> */
.L_x_281:
[----:B------:R-:W-:Y:S05]  /*0ea0*/  BSYNC.RECONVERGENT B5 ;  /* 0x0000000000057941 */ /* 0x000fea0003800200 */
.L_x_280:
[-C--:B------:R-:W-:Y:S01]  /*0eb0*/  FFMA R11, R32, R16.reuse, R11 ;  /* 0x00000010200b7223 */ /* 0x080fe2000000000b */
[-C--:B------:R-:W-:Y:S01]  /*0ec0*/  FFMA R9, R34, R16.reuse, R9 ;  /* 0x0000001022097223 */ /* 0x080fe20000000009 */
[----:B------:R-:W-:-:S07]  /*0ed0*/  FFMA R8, R31, R16, R8 ;  /* 0x000000101f087223 */ /* 0x000fce0000000008 */
.L_x_275:
[----:B------:R-:W-:Y:S05]  /*0ee0*/  BSYNC.RECONVERGENT B4 ;  /* 0x0000000000047941 */ /* 0x000fea0003800200 */
.L_x_274:
        /* <DEDUP_REMOVED lines=29> */
.L_x_285:
[----:B------:R-:W-:Y:S05]  /*10c0*/  BSYNC.RECONVERGENT B5 ;  /* 0x0000000000057941 */ /* 0x000fea0003800200 */
.L_x_284:
        /* <DEDUP_REMOVED lines=13> */
.L_x_287:
[----:B------:R-:W-:Y:S05]  /*11a0*/  BSYNC.RECONVERGENT B5 ;  /* 0x0000000000057941 */ /* 0x000fea0003800200 */
.L_x_286:
        /* <DEDUP_REMOVED lines=15> */
.L_x_289:
[----:B------:R-:W-:Y:S05]  /*12a0*/  BSYNC.RECONVERGENT B5 ;  /* 0x0000000000057941 */ /* 0x000fea0003800200 */
.L_x_288:
[-C--:B------:R-:W-:Y:S01]  /*12b0*/  FFMA R11, R32, R16.reuse, R11 ;  /* 0x00000010200b7223 */ /* 0x080fe2000000000b */
[-C--:B------:R-:W-:Y:S01]  /*12c0*/  FFMA R9, R34, R16.reuse, R9 ;  /* 0x0000001022097223 */ /* 0x080fe20000000009 */
[----:B------:R-:W-:-:S07]  /*12d0*/  FFMA R8, R31, R16, R8 ;  /* 0x000000101f087223 */ /* 0x000fce0000000008 */
.L_x_283:
[----:B------:R-:W-:Y:S05]  /*12e0*/  BSYNC.RECONVERGENT B4 ;  /* 0x0000000000047941 */ /* 0x000fea0003800200 */
.L_x_282:
[----:B------:R-:W-:-:S04]  /*12f0*/  IADD3 R18, P0, PT, R18, 0xa0, RZ ;  /* 0x000000a012127810 */ /* 0x000fc80007f1e0ff */
[----:B------:R-:W-:Y:S01]  /*1300*/  IADD3.X R19, PT, PT, RZ, R19, RZ, P0, !PT ;  /* 0x00000013ff137210 */ /* 0x000fe200007fe4ff */
[----:B------:R-:W-:Y:S08]  /*1310*/  @P2 BRA `(.L_x_290) ;  /* 0xffffffec00ec2947 */ /* 0x000ff0000383ffff */
.L_x_257:
[----:B------:R-:W-:Y:S05]  /*1320*/  BSYNC.RECONVERGENT B2 ;  /* 0x0000000000027941 */ /* 0x000fea0003800200 */
.L_x_256:
[----:B------:R-:W-:-:S13]  /*1330*/  ISETP.NE.AND P0, PT, R5, RZ, PT ;  /* 0x000000ff0500720c */ /* 0x000fda0003f05270 */
[----:B------:R-:W-:Y:S05]  /*1340*/  @!P0 BRA `(.L_x_255) ;  /* 0x0000000c00348947 */ /* 0x000fea0003800000 */
[----:B------:R-:W-:Y:S01]  /*1350*/  ISETP.NE.AND P0, PT, R5, 0x1, PT ;  /* 0x000000010500780c */ /* 0x000fe20003f05270 */
[----:B------:R-:W-:-:S12]  /*1360*/  BSSY.RECONVERGENT B2, `(.L_x_291) ;  /* 0x0000087000027945 */ /* 0x000fd80003800200 */
[----:B------:R-:W-:Y:S05]  /*1370*/  @!P0 BRA `(.L_x_292) ;  /* 0x0000000800148947 */ /* 0x000fea0003800000 */
[----:B------:R-:W0:Y:S01]  /*1380*/  LDC.64 R32, c[0x0][0x380] ;  /* 0x0000e000ff207b82 */ /* 0x000e220000000a00 */
[----:B------:R-:W1:Y:S01]  /*1390*/  LDCU UR4, c[0x0][0x394] ;  /* 0x00007280ff0477ac */ /* 0x000e620008000800 */
[----:B0-----:R-:W-:-:S05]  /*13a0*/  IMAD.WIDE.U32 R32, R7, 0x28, R32 ;  /* 0x0000002807207825 */ /* 0x001fca00078e0020 */
[----:B------:R-:W2:Y:S04]  /*13b0*/  LDG.E R18, desc[UR6][R32.64+0x4] ;  /* 0x0000040620127981 */ /* 0x000ea8000c1e1900 */
[----:B------:R-:W3:Y:S04]  /*13c0*/  LDG.E R3, desc[UR6][R32.64] ;  /* 0x0000000620037981 */ /* 0x000ee8000c1e1900 */
[----:B------:R-:W4:Y:S01]  /*13d0*/  LDG.E R19, desc[UR6][R32.64+0x8] ;  /* 0x0000080620137981 */ /* 0x000f22000c1e1900 */
[----:B------:R-:W-:Y:S01]  /*13e0*/  BSSY.RECONVERGENT B4, `(.L_x_293) ;  /* 0x000003c000047945 */ /* 0x000fe20003800200 */
[----:B--2--5:R-:W-:Y:S01]  /*13f0*/  FADD R18, -R13, R18 ;  /* 0x000000120d127221 */ /* 0x024fe20000000100 */
[----:B---3--:R-:W-:-:S03]  /*1400*/  FADD R30, -R14, R3 ;  /* 0x000000030e1e7221 */ /* 0x008fc60000000100 */
[----:B------:R-:W-:Y:S01]  /*1410*/  FMUL R3, R18, R18 ;  /* 0x0000001212037220 */ /* 0x000fe20000400000 */
[----:B----4-:R-:W-:-:S03]  /*1420*/  FADD R19, -R12, R19 ;  /* 0x000000130c137221 */ /* 0x010fc60000000100 */
[----:B------:R-:W-:-:S04]  /*1430*/  FFMA R4, R30, R30, R3 ;  /* 0x0000001e1e047223 */ /* 0x000fc80000000003 */
[----:B------:R-:W-:-:S05]  /*1440*/  FFMA R4, R19, R19, R4 ;  /* 0x0000001313047223 */ /* 0x000fca0000000004 */
[----:B------:R-:W-:-:S04]  /*1450*/  FSETP.GT.AND P0, PT, R4, 9.9999999747524270788e-07, PT ;  /* 0x358637bd0400780b */ /* 0x000fc80003f04000 */
[----:B-1----:R-:W-:-:S13]  /*1460*/  FSETP.GEU.OR P0, PT, R4, UR4, !P0 ;  /* 0x0000000404007c0b */ /* 0x002fda000c70e400 */
        /* <DEDUP_REMOVED lines=17> */
.L_x_296:
[----:B------:R-:W-:Y:S05]  /*1580*/  BSYNC.RECONVERGENT B5 ;  /* 0x0000000000057941 */ /* 0x000fea0003800200 */
.L_x_295:
        /* <DEDUP_REMOVED lines=13> */
.L_x_298:
[----:B------:R-:W-:Y:S05]  /*1660*/  BSYNC.RECONVERGENT B5 ;  /* 0x0000000000057941 */ /* 0x000fea0003800200 */
.L_x_297:
        /* <DEDUP_REMOVED lines=15> */
.L_x_300:
[----:B------:R-:W-:Y:S05]  /*1760*/  BSYNC.RECONVERGENT B5 ;  /* 0x0000000000057941 */ /* 0x000fea0003800200 */
.L_x_299:
[-C--:B------:R-:W-:Y:S01]  /*1770*/  FFMA R11, R30, R5.reuse, R11 ;  /* 0x000000051e0b7223 */ /* 0x080fe2000000000b */
[-C--:B------:R-:W-:Y:S01]  /*1780*/  FFMA R9, R18, R5.reuse, R9 ;  /* 0x0000000512097223 */ /* 0x080fe20000000009 */
[----:B------:R-:W-:-:S07]  /*1790*/  FFMA R8, R19, R5, R8 ;  /* 0x0000000513087223 */ /* 0x000fce0000000008 */
.L_x_294:
[----:B------:R-:W-:Y:S05]  /*17a0*/  BSYNC.RECONVERGENT B4 ;  /* 0x0000000000047941 */ /* 0x000fea0003800200 */
.L_x_293:
[----:B------:R-:W2:Y:S01]  /*17b0*/  LDG.E R18, desc[UR6][R32.64+0x2c] ;  /* 0x00002c0620127981 */ /* 0x000ea2000c1e1900 */
[----:B------:R-:W0:Y:S03]  /*17c0*/  LDCU UR4, c[0x0][0x394] ;  /* 0x00007280ff0477ac */ /* 0x000e260008000800 */
        /* <DEDUP_REMOVED lines=10> */
[----:B0-----:R-:W-:-:S13]  /*1870*/  FSETP.GEU.OR P0, PT, R4, UR4, !P0 ;  /* 0x0000000404007c0b */ /* 0x001fda000c70e400 */
        /* <DEDUP_REMOVED lines=17> */
.L_x_304:
[----:B------:R-:W-:Y:S05]  /*1990*/  BSYNC.RECONVERGENT B5 ;  /* 0x0000000000057941 */ /* 0x000fea0003800200 */
.L_x_303:
        /* <DEDUP_REMOVED lines=13> */
.L_x_306:
[----:B------:R-:W-:Y:S05]  /*1a70*/  BSYNC.RECONVERGENT B5 ;  /* 0x0000000000057941 */ /* 0x000fea0003800200 */
.L_x_305:
        /* <DEDUP_REMOVED lines=15> */
.L_x_308:
[----:B------:R-:W-:Y:S05]  /*1b70*/  BSYNC.RECONVERGENT B5 ;  /* 0x0000000000057941 */ /* 0x000fea0003800200 */
.L_x_307:
[-C--:B------:R-:W-:Y:S01]  /*1b80*/  FFMA R11, R30, R5.reuse, R11 ;  /* 0x000000051e0b7223 */ /* 0x080fe2000000000b */
[-C--:B------:R-:W-:Y:S01]  /*1b90*/  FFMA R9, R18, R5.reuse, R9 ;  /* 0x0000000512097223 */ /* 0x080fe20000000009 */
[----:B------:R-:W-:-:S07]  /*1ba0*/  FFMA R8, R19, R5, R8 ;  /* 0x0000000513087223 */ /* 0x000fce0000000008 */
.L_x_302:
[----:B------:R-:W-:Y:S05]  /*1bb0*/  BSYNC.RECONVERGENT B4 ;  /* 0x0000000000047941 */ /* 0x000fea0003800200 */
.L_x_301:
[----:B------:R-:W-:-:S07]  /*1bc0*/  IADD3 R7, PT, PT, R7, 0x2, RZ ;  /* 0x0000000207077810 */ /* 0x000fce0007ffe0ff */
.L_x_292:
[----:B------:R-:W-:Y:S05]  /*1bd0*/  BSYNC.RECONVERGENT B2 ;  /* 0x0000000000027941 */ /* 0x000fea0003800200 */
.L_x_291:
[----:B------:R-:W-:-:S04]  /*1be0*/  LOP3.LUT R3, R10, 0x1, RZ, 0xc0, !PT ;  /* 0x000000010a037812 */ /* 0x000fc800078ec0ff */
[----:B------:R-:W-:-:S13]  /*1bf0*/  ISETP.NE.U32.AND P0, PT, R3, 0x1, PT ;  /* 0x000000010300780c */ /* 0x000fda0003f05070 */
[----:B------:R-:W-:Y:S05]  /*1c00*/  @P0 BRA `(.L_x_255) ;  /* 0x0000000400040947 */ /* 0x000fea0003800000 */
[----:B------:R-:W0:Y:S01]  /*1c10*/  LDC.64 R16, c[0x0][0x380] ;  /* 0x0000e000ff107b82 */ /* 0x000e220000000a00 */
[----:B------:R-:W1:Y:S01]  /*1c20*/  LDCU UR4, c[0x0][0x394] ;  /* 0x00007280ff0477ac */ /* 0x000e620008000800 */
[----:B0-----:R-:W-:-:S05]  /*1c30*/  IMAD.WIDE.U32 R16, R7, 0x28, R16 ;  /* 0x0000002807107825 */ /* 0x001fca00078e0010 */
[----:B------:R-:W2:Y:S04]  /*1c40*/  LDG.E R18, desc[UR6][R16.64+0x4] ;  /* 0x0000040610127981 */ /* 0x000ea8000c1e1900 */
[----:B------:R-:W3:Y:S04]  /*1c50*/  LDG.E R3, desc[UR6][R16.64] ;  /* 0x0000000610037981 */ /* 0x000ee8000c1e1900 */
[----:B------:R-:W4:Y:S01]  /*1c60*/  LDG.E R7, desc[UR6][R16.64+0x8] ;  /* 0x0000080610077981 */ /* 0x000f22000c1e1900 */
        /* <DEDUP_REMOVED lines=25> */
.L_x_310:
[----:B------:R-:W-:Y:S05]  /*1e00*/  BSYNC.RECONVERGENT B2 ;  /* 0x0000000000027941 */ /* 0x000fea0003800200 */
.L_x_309:
        /* <DEDUP_REMOVED lines=13> */
.L_x_312:
[----:B------:R-:W-:Y:S05]  /*1ee0*/  BSYNC.RECONVERGENT B2 ;  /* 0x0000000000027941 */ /* 0x000fea0003800200 */
.L_x_311:
        /* <DEDUP_REMOVED lines=15> */
.L_x_314:
[----:B------:R-:W-:Y:S05]  /*1fe0*/  BSYNC.RECONVERGENT B2 ;  /* 0x0000000000027941 */ /* 0x000fea0003800200 */
.L_x_313:
[-C--:B------:R-:W-:Y:S01]  /*1ff0*/  FFMA R11, R30, R0.reuse, R11 ;  /* 0x000000001e0b7223 */ /* 0x080fe2000000000b */
[-C--:B------:R-:W-:Y:S01]  /*2000*/  FFMA R9, R18, R0.reuse, R9 ;  /* 0x0000000012097223 */ /* 0x080fe20000000009 */
[----:B------:R-:W-:-:S07]  /*2010*/  FFMA R8, R7, R0, R8 ;  /* 0x0000000007087223 */ /* 0x000fce0000000008 */
.L_x_255:
[----:B------:R-:W-:Y:S05]  /*2020*/  BSYNC.RECONVERGENT B3 ;  /* 0x0000000000037941 */ /* 0x000fea0003800200 */
.L_x_254:
[----:B------:R-:W0:Y:S01]  /*2030*/  LDCU UR4, c[0x0][0x388] ;  /* 0x00007100ff0477ac */ /* 0x000e220008000800 */
[----:B------:R-:W-:Y:S01]  /*2040*/  BSSY.RECONVERGENT B2, `(.L_x_315) ;  /* 0x0000050000027945 */ /* 0x000fe20003800200 */
[----:B0-----:R-:W-:-:S13]  /*2050*/  ISETP.GE.AND P0, PT, R10, UR4, PT ;  /* 0x000000040a007c0c */ /* 0x001fda000bf06270 */
[----:B------:R-:W-:Y:S05]  /*2060*/  @P0 BRA `(.L_x_316) ;  /* 0x0000000400340947 */ /* 0x000fea0003800000 */
[----:B------:R-:W-:Y:S01]  /*2070*/  ISETP.NE.AND P0, PT, R15, R10, PT ;  /* 0x0000000a0f00720c */ /* 0x000fe20003f05270 */
        /* <DEDUP_REMOVED lines=17> */
[----:B------:R-:W0:Y:S01]  /*2190*/  LDC R2, c[0x0][0x390] ;  /* 0x0000e400ff027b82 */ /* 0x000e220000000800 */
[C---:B------:R-:W-:Y:S01]  /*21a0*/  FMUL R5, R4.reuse, R4 ;  /* 0x0000000404057220 */ /* 0x040fe20000400000 */
[----:B------:R-:W-:Y:S03]  /*21b0*/  BSSY.RECONVERGENT B4, `(.L_x_319) ;  /* 0x0000013000047945 */ /* 0x000fe60003800200 */
[----:B------:R-:W-:-:S04]  /*21c0*/  FMUL R5, R4, R5 ;  /* 0x0000000504057220 */ /* 0x000fc80000400000 */
[----:B------:R-:W-:-:S04]  /*21d0*/  FMUL R25, R5, R5 ;  /* 0x0000000505197220 */ /* 0x000fc80000400000 */
[----:B------:R-:W1:Y:S01]  /*21e0*/  MUFU.RCP R0, R25 ;  /* 0x0000001900007308 */ /* 0x000e620000001000 */
[----:B0-----:R-:W-:-:S04]  /*21f0*/  FMUL R2, R2, R2 ;  /* 0x0000000202027220 */ /* 0x001fc80000400000 */
[----:B------:R-:W-:Y:S01]  /*2200*/  FMUL R3, R2, R2 ;  /* 0x0000000202037220 */ /* 0x000fe20000400000 */
[----:B-1----:R-:W-:-:S03]  /*2210*/  FFMA R15, -R25, R0, 1 ;  /* 0x3f800000190f7423 */ /* 0x002fc60000000100 */
[----:B------:R-:W-:Y:S01]  /*2220*/  FMUL R2, R2, R3 ;  /* 0x0000000302027220 */ /* 0x000fe20000400000 */
[----:B------:R-:W-:-:S03]  /*2230*/  FFMA R0, R0, R15, R0 ;  /* 0x0000000f00007223 */ /* 0x000fc60000000000 */
[----:B------:R-:W-:-:S04]  /*2240*/  FMUL R3, R2, R2 ;  /* 0x0000000202037220 */ /* 0x000fc80000400000 */
[----:B------:R-:W-:-:S04]  /*2250*/  FFMA R3, R2, R2, R3 ;  /* 0x0000000202037223 */ /* 0x000fc80000000003 */
[----:B------:R-:W0:Y:S01]  /*2260*/  FCHK P0, R3, R25 ;  /* 0x0000001903007302 */ /* 0x000e220000000000 */
[----:B------:R-:W-:-:S04]  /*2270*/  FFMA R15, R3, R0, RZ ;  /* 0x00000000030f7223 */ /* 0x000fc800000000ff */
[----:B------:R-:W-:-:S04]  /*2280*/  FFMA R16, -R25, R15, R3 ;  /* 0x0000000f19107223 */ /* 0x000fc80000000103 */
[----:B------:R-:W-:Y:S01]  /*2290*/  FFMA R15, R0, R16, R15 ;  /* 0x00000010000f7223 */ /* 0x000fe2000000000f */
[----:B0-----:R-:W-:Y:S06]  /*22a0*/  @!P0 BRA `(.L_x_320) ;  /* 0x00000000000c8947 */ /* 0x001fec0003800000 */
[----:B------:R-:W-:-:S07]  /*22b0*/  MOV R16, 0x22d0 ;  /* 0x000022d000107802 */ /* 0x000fce0000000f00 */
[----:B------:R-:W-:Y:S05]  /*22c0*/  CALL.REL.NOINC `($__internal_1_$__cuda_sm3x_div_rn_noftz_f32_slowpath) ;  /* 0x0000002000707944 */ /* 0x000fea0003c00000 */
[----:B------:R-:W-:-:S07]  /*22d0*/  MOV R15, R3 ;  /* 0x00000003000f7202 */ /* 0x000fce0000000f00 */
.L_x_320:
[----:B------:R-:W-:Y:S05]  /*22e0*/  BSYNC.RECONVERGENT B4 ;  /* 0x0000000000047941 */ /* 0x000fea0003800200 */
.L_x_319:
[----:B------:R-:W0:Y:S01]  /*22f0*/  MUFU.RCP R0, R5 ;  /* 0x0000000500007308 */ /* 0x000e220000001000 */
[----:B------:R-:W1:Y:S01]  /*2300*/  LDC R19, c[0x0][0x38c] ;  /* 0x0000e300ff137b82 */ /* 0x000e620000000800 */
[----:B------:R-:W-:Y:S06]  /*2310*/  BSSY.RECONVERGENT B4, `(.L_x_321) ;  /* 0x000000d000047945 */ /* 0x000fec0003800200 */
[----:B------:R-:W2:Y:S01]  /*2320*/  FCHK P0, R2, R5 ;  /* 0x0000000502007302 */ /* 0x000ea20000000000 */
[----:B0-----:R-:W-:-:S04]  /*2330*/  FFMA R3, -R5, R0, 1 ;  /* 0x3f80000005037423 */ /* 0x001fc80000000100 */
[----:B------:R-:W-:-:S04]  /*2340*/  FFMA R3, R0, R3, R0 ;  /* 0x0000000300037223 */ /* 0x000fc80000000000 */
[----:B------:R-:W-:Y:S01]  /*2350*/  FFMA R16, R2, R3, RZ ;  /* 0x0000000302107223 */ /* 0x000fe200000000ff */
[----:B-1----:R-:W-:-:S03]  /*2360*/  FMUL R0, R19, 24 ;  /* 0x41c0000013007820 */ /* 0x002fc60000400000 */
[----:B------:R-:W-:-:S04]  /*2370*/  FFMA R17, -R5, R16, R2 ;  /* 0x0000001005117223 */ /* 0x000fc80000000102 */
[----:B------:R-:W-:Y:S01]  /*2380*/  FFMA R3, R3, R17, R16 ;  /* 0x0000001103037223 */ /* 0x000fe20000000010 */
[----:B--2---:R-:W-:Y:S06]  /*2390*/  @!P0 BRA `(.L_x_322) ;  /* 0x0000000000108947 */ /* 0x004fec0003800000 */
[----:B------:R-:W-:Y:S02]  /*23a0*/  MOV R3, R2 ;  /* 0x0000000200037202 */ /* 0x000fe40000000f00 */
[----:B------:R-:W-:Y:S02]  /*23b0*/  MOV R25, R5 ;  /* 0x0000000500197202 */ /* 0x000fe40000000f00 */
[----:B------:R-:W-:-:S07]  /*23c0*/  MOV R16, 0x23e0 ;  /* 0x000023e000107802 */ /* 0x000fce0000000f00 */
[----:B------:R-:W-:Y:S05]  /*23d0*/  CALL.REL.NOINC `($__internal_1_$__cuda_sm3x_div_rn_noftz_f32_slowpath) ;  /* 0x00000020002c7944 */ /* 0x000fea0003c00000 */
.L_x_322:
[----:B------:R-:W-:Y:S05]  /*23e0*/  BSYNC.RECONVERGENT B4 ;  /* 0x0000000000047941 */ /* 0x000fea0003800200 */
.L_x_321:
        /* <DEDUP_REMOVED lines=15> */
.L_x_324:
[----:B------:R-:W-:Y:S05]  /*24e0*/  BSYNC.RECONVERGENT B4 ;  /* 0x0000000000047941 */ /* 0x000fea0003800200 */
.L_x_323:
[-C--:B------:R-:W-:Y:S01]  /*24f0*/  FFMA R11, R18, R0.reuse, R11 ;  /* 0x00000000120b7223 */ /* 0x080fe2000000000b */
[-C--:B------:R-:W-:Y:S01]  /*2500*/  FFMA R9, R6, R0.reuse, R9 ;  /* 0x0000000006097223 */ /* 0x080fe20000000009 */
[----:B------:R-:W-:-:S07]  /*2510*/  FFMA R8, R7, R0, R8 ;  /* 0x0000000007087223 */ /* 0x000fce0000000008 */
.L_x_318:
[----:B------:R-:W-:Y:S05]  /*2520*/  BSYNC.RECONVERGENT B3 ;  /* 0x0000000000037941 */ /* 0x000fea0003800200 */
.L_x_317:
[----:B------:R-:W-:-:S07]  /*2530*/  IADD3 R10, PT, PT, R10, 0x1, RZ ;  /* 0x000000010a0a7810 */ /* 0x000fce0007ffe0ff */
.L_x_316:
[----:B------:R-:W-:Y:S05]  /*2540*/  BSYNC.RECONVERGENT B2 ;  /* 0x0000000000027941 */ /* 0x000fea0003800200 */
.L_x_315:
[----:B------:R-:W0:Y:S01]  /*2550*/  LDCU UR4, c[0x0][0x388] ;  /* 0x00007100ff0477ac */ /* 0x000e220008000800 */
[----:B------:R-:W-:Y:S01]  /*2560*/  BSSY.RECONVERGENT B3, `(.L_x_325) ;  /* 0x00001ee000037945 */ /* 0x000fe20003800200 */
[----:B------:R-:W1:Y:S01]  /*2570*/  LDCU UR5, c[0x0][0x394] ;  /* 0x00007280ff0577ac */ /* 0x000e620008000800 */
[----:B0-----:R-:W-:-:S13]  /*2580*/  ISETP.GE.AND P0, PT, R10, UR4, PT ;  /* 0x000000040a007c0c */ /* 0x001fda000bf06270 */
[----:B-1----:R-:W-:Y:S05]  /*2590*/  @P0 BRA `(.L_x_326) ;  /* 0x0000001c00a80947 */ /* 0x002fea0003800000 */
[----:B------:R-:W0:Y:S01]  /*25a0*/  LDC R0, c[0x0][0x390] ;  /* 0x0000e400ff007b82 */ /* 0x000e220000000800 */
[C---:B------:R-:W-:Y:S01]  /*25b0*/  IADD3 R5, PT, PT, R10.reuse, -UR4, RZ ;  /* 0x800000040a057c10 */ /* 0x040fe2000fffe0ff */
[----:B------:R-:W-:Y:S01]  /*25c0*/  BSSY.RECONVERGENT B2, `(.L_x_327) ;  /* 0x0000118000027945 */ /* 0x000fe20003800200 */
[----:B------:R-:W-:Y:S02]  /*25d0*/  IADD3 R19, PT, PT, -R10, UR4, RZ ;  /* 0x000000040a137c10 */ /* 0x000fe4000fffe1ff */
[----:B------:R-:W-:Y:S02]  /*25e0*/  ISETP.GT.U32.AND P0, PT, R5, -0x4, PT ;  /* 0xfffffffc0500780c */ /* 0x000fe40003f04070 */
[----:B------:R-:W-:Y:S01]  /*25f0*/  LOP3.LUT R15, R19, 0x3, RZ, 0xc0, !PT ;  /* 0x00000003130f7812 */ /* 0x000fe200078ec0ff */
[----:B------:R-:W1:Y:S01]  /*2600*/  LDC R2, c[0x0][0x38c] ;  /* 0x0000e300ff027b82 */ /* 0x000e620000000800 */
[----:B0-----:R-:W-:-:S04]  /*2610*/  FMUL R0, R0, R0 ;  /* 0x0000000000007220 */ /* 0x001fc80000400000 */
[----:B------:R-:W-:-:S04]  /*2620*/  FMUL R3, R0, R0 ;  /* 0x0000000000037220 */ /* 0x000fc80000400000 */
[----:B------:R-:W-:Y:S01]  /*2630*/  FMUL R4, R0, R3 ;  /* 0x0000000300047220 */ /* 0x000fe20000400000 */
[----:B-1----:R-:W-:-:S03]  /*2640*/  FMUL R2, R2, 24 ;  /* 0x41c0000002027820 */ /* 0x002fc60000400000 */
[----:B------:R-:W-:-:S04]  /*2650*/  FMUL R3, R4, R4 ;  /* 0x0000000404037220 */ /* 0x000fc80000400000 */
[----:B------:R-:W-:Y:S01]  /*2660*/  FFMA R0, R4, R4, R3 ;  /* 0x0000000404007223 */ /* 0x000fe20000000003 */
[----:B------:R-:W-:Y:S06]  /*2670*/  @P0 BRA `(.L_x_328) ;  /* 0x0000001000300947 */ /* 0x000fec0003800000 */
[----:B------:R-:W0:Y:S01]  /*2680*/  LDC.64 R6, c[0x0][0x380] ;  /* 0x0000e000ff067b82 */ /* 0x000e220000000a00 */
[----:B------:R-:W-:-:S04]  /*2690*/  LOP3.LUT R29, R19, 0xfffffffc, RZ, 0xc0, !PT ;  /* 0xfffffffc131d7812 */ /* 0x000fc800078ec0ff */
[----:B------:R-:W-:Y:S01]  /*26a0*/  IADD3 R29, PT, PT, -R29, RZ, RZ ;  /* 0x000000ff1d1d7210 */ /* 0x000fe20007ffe1ff */
[----:B0-----:R-:W-:-:S03]  /*26b0*/  IMAD.WIDE.U32 R6, R10, 0x28, R6 ;  /* 0x000000280a067825 */ /* 0x001fc600078e0006 */
[----:B------:R-:W-:-:S04]  /*26c0*/  IADD3 R32, P0, PT, R6, 0x50, RZ ;  /* 0x0000005006207810 */ /* 0x000fc80007f1e0ff */
[----:B------:R-:W-:-:S09]  /*26d0*/  IADD3.X R33, PT, PT, RZ, R7, RZ, P0, !PT ;  /* 0x00000007ff217210 */ /* 0x000fd200007fe4ff */
.L_x_361:
        /* <DEDUP_REMOVED lines=31> */
.L_x_332:
[----:B------:R-:W-:Y:S05]  /*28d0*/  BSYNC.RECONVERGENT B5 ;  /* 0x0000000000057941 */ /* 0x000fea0003800200 */
.L_x_331:
        /* <DEDUP_REMOVED lines=13> */
.L_x_334:
[----:B------:R-:W-:Y:S05]  /*29b0*/  BSYNC.RECONVERGENT B5 ;  /* 0x0000000000057941 */ /* 0x000fea0003800200 */
.L_x_333:
        /* <DEDUP_REMOVED lines=15> */
.L_x_336:
[----:B------:R-:W-:Y:S05]  /*2ab0*/  BSYNC.RECONVERGENT B5 ;  /* 0x0000000000057941 */ /* 0x000fea0003800200 */
.L_x_335:
[-C--:B------:R-:W-:Y:S01]  /*2ac0*/  FFMA R11, R30, R5.reuse, R11 ;  /* 0x000000051e0b7223 */ /* 0x080fe2000000000b */
[-C--:B------:R-:W-:Y:S01]  /*2ad0*/  FFMA R9, R18, R5.reuse, R9 ;  /* 0x0000000512097223 */ /* 0x080fe20000000009 */
[----:B------:R-:W-:-:S07]  /*2ae0*/  FFMA R8, R7, R5, R8 ;  /* 0x0000000507087223 */ /* 0x000fce0000000008 */
.L_x_330:
[----:B------:R-:W-:Y:S05]  /*2af0*/  BSYNC.RECONVERGENT B4 ;  /* 0x0000000000047941 */ /* 0x000fea0003800200 */
.L_x_329:
        /* <DEDUP_REMOVED lines=29> */
.L_x_340:
[----:B------:R-:W-:Y:S05]  /*2cd0*/  BSYNC.RECONVERGENT B5 ;  /* 0x0000000000057941 */ /* 0x000fea0003800200 */
.L_x_339:
        /* <DEDUP_REMOVED lines=13> */
.L_x_342:
[----:B------:R-:W-:Y:S05]  /*2db0*/  BSYNC.RECONVERGENT B5 ;  /* 0x0000000000057941 */ /* 0x000fea0003800200 */
.L_x_341:
        /* <DEDUP_REMOVED lines=15> */
.L_x_344:
[----:B------:R-:W-:Y:S05]  /*2eb0*/  BSYNC.RECONVERGENT B5 ;  /* 0x0000000000057941 */ /* 0x000fea0003800200 */
.L_x_343:
[-C--:B------:R-:W-:Y:S01]  /*2ec0*/  FFMA R11, R30, R5.reuse, R11 ;  /* 0x000000051e0b7223 */ /* 0x080fe2000000000b */
[-C--:B------:R-:W-:Y:S01]  /*2ed0*/  FFMA R9, R18, R5.reuse, R9 ;  /* 0x0000000512097223 */ /* 0x080fe20000000009 */
[----:B------:R-:W-:-:S07]  /*2ee0*/  FFMA R8, R7, R5, R8 ;  /* 0x0000000507087223 */ /* 0x000fce0000000008 */
.L_x_338:
[----:B------:R-:W-:Y:S05]  /*2ef0*/  BSYNC.RECONVERGENT B4 ;  /* 0x0000000000047941 */ /* 0x000fea0003800200 */
.L_x_337:
        /* <DEDUP_REMOVED lines=29> */
.L_x_348:
[----:B------:R-:W-:Y:S05]  /*30d0*/  BSYNC.RECONVERGENT B5 ;  /* 0x0000000000057941 */ /* 0x000fea0003800200 */
.L_x_347:
        /* <DEDUP_REMOVED lines=13> */
.L_x_350:
[----:B------:R-:W-:Y:S05]  /*31b0*/  BSYNC.RECONVERGENT B5 ;  /* 0x0000000000057941 */ /* 0x000fea0003800200 */
.L_x_349:
        /* <DEDUP_REMOVED lines=15> */
.L_x_352:
[----:B------:R-:W-:Y:S05]  /*32b0*/  BSYNC.RECONVERGENT B5 ;  /* 0x0000000000057941 */ /* 0x000fea0003800200 */
.L_x_351:
[-C--:B------:R-:W-:Y:S01]  /*32c0*/  FFMA R11, R30, R5.reuse, R11 ;  /* 0x000000051e0b7223 */ /* 0x080fe2000000000b */
[-C--:B------:R-:W-:Y:S01]  /*32d0*/  FFMA R9, R18, R5.reuse, R9 ;  /* 0x0000000512097223 */ /* 0x080fe20000000009 */
[----:B------:R-:W-:-:S07]  /*32e0*/  FFMA R8, R7, R5, R8 ;  /* 0x0000000507087223 */ /* 0x000fce0000000008 */
.L_x_346:
[----:B------:R-:W-:Y:S05]  /*32f0*/  BSYNC.RECONVERGENT B4 ;  /* 0x0000000000047941 */ /* 0x000fea0003800200 */
.L_x_345:
        /* <DEDUP_REMOVED lines=29> */
.L_x_356:
[----:B------:R-:W-:Y:S05]  /*34d0*/  BSYNC.RECONVERGENT B5 ;  /* 0x0000000000057941 */ /* 0x000fea0003800200 */
.L_x_355:
        /* <DEDUP_REMOVED lines=13> */
.L_x_358:
[----:B------:R-:W-:Y:S05]  /*35b0*/  BSYNC.RECONVERGENT B5 ;  /* 0x0000000000057941 */ /* 0x000fea0003800200 */
.L_x_357:
        /* <DEDUP_REMOVED lines=15> */
.L_x_360:
[----:B------:R-:W-:Y:S05]  /*36b0*/  BSYNC.RECONVERGENT B5 ;  /* 0x0000000000057941 */ /* 0x000fea0003800200 */
.L_x_359:
[-C--:B------:R-:W-:Y:S01]  /*36c0*/  FFMA R11, R30, R5.reuse, R11 ;  /* 0x000000051e0b7223 */ /* 0x080fe2000000000b */
[-C--:B------:R-:W-:Y:S01]  /*36d0*/  FFMA R9, R18, R5.reuse, R9 ;  /* 0x0000000512097223 */ /* 0x080fe20000000009 */
[----:B------:R-:W-:-:S07]  /*36e0*/  FFMA R8, R7, R5, R8 ;  /* 0x0000000507087223 */ /* 0x000fce0000000008 */
.L_x_354:
[----:B------:R-:W-:Y:S05]  /*36f0*/  BSYNC.RECONVERGENT B4 ;  /* 0x0000000000047941 */ /* 0x000fea0003800200 */
.L_x_353:
[----:B------:R-:W-:Y:S02]  /*3700*/  IADD3 R32, P0, PT, R32, 0xa0, RZ ;  /* 0x000000a020207810 */ /* 0x000fe40007f1e0ff */
[----:B------:R-:W-:Y:S02]  /*3710*/  IADD3 R10, PT, PT, R10, 0x4, RZ ;  /* 0x000000040a0a7810 */ /* 0x000fe40007ffe0ff */
[----:B------:R-:W-:Y:S01]  /*3720*/  IADD3.X R33, PT, PT, RZ, R33, RZ, P0, !PT ;  /* 0x00000021ff217210 */ /* 0x000fe200007fe4ff */
[----:B------:R-:W-:Y:S08]  /*3730*/  @P2 BRA `(.L_x_361) ;  /* 0xffffffec00e82947 */ /* 0x000ff0000383ffff */
.L_x_328:
[----:B------:R-:W-:Y:S05]  /*3740*/  BSYNC.RECONVERGENT B2 ;  /* 0x0000000000027941 */ /* 0x000fea0003800200 */
.L_x_327:
        /* <DEDUP_REMOVED lines=37> */
.L_x_367:
[----:B------:R-:W-:Y:S05]  /*39a0*/  BSYNC.RECONVERGENT B5 ;  /* 0x0000000000057941 */ /* 0x000fea0003800200 */
.L_x_366:
        /* <DEDUP_REMOVED lines=13> */
.L_x_369:
[----:B------:R-:W-:Y:S05]  /*3a80*/  BSYNC.RECONVERGENT B5 ;  /* 0x0000000000057941 */ /* 0x000fea0003800200 */
.L_x_368:
        /* <DEDUP_REMOVED lines=15> */
.L_x_371:
[----:B------:R-:W-:Y:S05]  /*3b80*/  BSYNC.RECONVERGENT B5 ;  /* 0x0000000000057941 */ /* 0x000fea0003800200 */
.L_x_370:
[-C--:B------:R-:W-:Y:S01]  /*3b90*/  FFMA R11, R30, R5.reuse, R11 ;  /* 0x000000051e0b7223 */ /* 0x080fe2000000000b */
[-C--:B------:R-:W-:Y:S01]  /*3ba0*/  FFMA R9, R18, R5.reuse, R9 ;  /* 0x0000000512097223 */ /* 0x080fe20000000009 */
[----:B------:R-:W-:-:S07]  /*3bb0*/  FFMA R8, R7, R5, R8 ;  /* 0x0000000507087223 */ /* 0x000fce0000000008 */
.L_x_365:
[----:B------:R-:W-:Y:S05]  /*3bc0*/  BSYNC.RECONVERGENT B4 ;  /* 0x0000000000047941 */ /* 0x000fea0003800200 */
.L_x_364:
        /* <DEDUP_REMOVED lines=30> */
.L_x_375:
[----:B------:R-:W-:Y:S05]  /*3db0*/  BSYNC.RECONVERGENT B5 ;  /* 0x0000000000057941 */ /* 0x000fea0003800200 */
.L_x_374:
        /* <DEDUP_REMOVED lines=13> */
.L_x_377:
[----:B------:R-:W-:Y:S05]  /*3e90*/  BSYNC.RECONVERGENT B5 ;  /* 0x0000000000057941 */ /* 0x000fea0003800200 */
.L_x_376:
        /* <DEDUP_REMOVED lines=15> */
.L_x_379:
[----:B------:R-:W-:Y:S05]  /*3f90*/  BSYNC.RECONVERGENT B5 ;  /* 0x0000000000057941 */ /* 0x000fea0003800200 */
.L_x_378:
[-C--:B------:R-:W-:Y:S01]  /*3fa0*/  FFMA R11, R30, R5.reuse, R11 ;  /* 0x000000051e0b7223 */ /* 0x080fe2000000000b */
[-C--:B------:R-:W-:Y:S01]  /*3fb0*/  FFMA R9, R18, R5.reuse, R9 ;  /* 0x0000000512097223 */ /* 0x080fe20000000009 */
[----:B------:R-:W-:-:S07]  /*3fc0*/  FFMA R8, R7, R5, R8 ;  /* 0x0000000507087223 */ /* 0x000fce0000000008 */
.L_x_373:
[----:B------:R-:W-:Y:S05]  /*3fd0*/  BSYNC.RECONVERGENT B4 ;  /* 0x0000000000047941 */ /* 0x000fea0003800200 */
.L_x_372:
[----:B------:R-:W-:-:S07]  /*3fe0*/  IADD3 R10, PT, PT, R10, 0x2, RZ ;  /* 0x000000020a0a7810 */ /* 0x000fce0007ffe0ff */
.L_x_363:
[----:B------:R-:W-:Y:S05]  /*3ff0*/  BSYNC.RECONVERGENT B2 ;  /* 0x0000000000027941 */ /* 0x000fea0003800200 */
.L_x_362:
        /* <DEDUP_REMOVED lines=34> */
.L_x_381:
[----:B------:R-:W-:Y:S05]  /*4220*/  BSYNC.RECONVERGENT B2 ;  /* 0x0000000000027941 */ /* 0x000fea0003800200 */
.L_x_380:
        /* <DEDUP_REMOVED lines=13> */
.L_x_383:
[----:B------:R-:W-:Y:S05]  /*4300*/  BSYNC.RECONVERGENT B2 ;  /* 0x0000000000027941 */ /* 0x000fea0003800200 */
.L_x_382:
        /* <DEDUP_REMOVED lines=15> */
.L_x_385:
[----:B------:R-:W-:Y:S05]  /*4400*/  BSYNC.RECONVERGENT B2 ;  /* 0x0000000000027941 */ /* 0x000fea0003800200 */
.L_x_384:
[-C--:B------:R-:W-:Y:S01]  /*4410*/  FFMA R11, R14, R0.reuse, R11 ;  /* 0x000000000e0b7223 */ /* 0x080fe2000000000b */
[-C--:B------:R-:W-:Y:S01]  /*4420*/  FFMA R9, R6, R0.reuse, R9 ;  /* 0x0000000006097223 */ /* 0x080fe20000000009 */
[----:B------:R-:W-:-:S07]  /*4430*/  FFMA R8, R13, R0, R8 ;  /* 0x000000000d087223 */ /* 0x000fce0000000008 */
.L_x_326:
[----:B------:R-:W-:Y:S05]  /*4440*/  BSYNC.RECONVERGENT B3 ;  /* 0x0000000000037941 */ /* 0x000fea0003800200 */
.L_x_325:
[----:B------:R-:W-:Y:S04]  /*4450*/  STG.E desc[UR6][R20.64+0x18], R11 ;  /* 0x0000180b14007986 */ /* 0x000fe8000c101906 */
[----:B------:R-:W-:Y:S04]  /*4460*/  STG.E desc[UR6][R20.64+0x1c], R9 ;  /* 0x00001c0914007986 */ /* 0x000fe8000c101906 */
[----:B------:R-:W-:Y:S01]  /*4470*/  STG.E desc[UR6][R20.64+0x20], R8 ;  /* 0x0000200814007986 */ /* 0x000fe2000c101906 */
[----:B------:R-:W-:Y:S05]  /*4480*/  EXIT ;  /* 0x000000000000794d */ /* 0x000fea0003800000 */
        .weak           $__internal_1_$__cuda_sm3x_div_rn_noftz_f32_slowpath
        .type           $__internal_1_$__cuda_sm3x_div_rn_noftz_f32_slowpath,@function
        .size           $__internal_1_$__cuda_sm3x_div_rn_noftz_f32_slowpath,(.L_x_516 - $__internal_1_$__cuda_sm3x_div_rn_noftz_f32_slowpath)
$__internal_1_$__cuda_sm3x_div_rn_noftz_f32_slowpath:
[----:B------:R-:W-:Y:S01]  /*4490*/  SHF.R.U32.HI R17, RZ, 0x17, R25 ;  /* 0x00000017ff117819 */ /* 0x000fe20000011619 */
[----:B------:R-:W-:Y:S01]  /*44a0*/  BSSY.RECONVERGENT B0, `(.L_x_386) ;  /* 0x0000062000007945 */ /* 0x000fe20003800200 */
[----:B------:R-:W-:Y:S02]  /*44b0*/  SHF.R.U32.HI R26, RZ, 0x17, R3 ;  /* 0x00000017ff1a7819 */ /* 0x000fe40000011603 */
[----:B------:R-:W-:Y:S02]  /*44c0*/  LOP3.LUT R17, R17, 0xff, RZ, 0xc0, !PT ;  /* 0x000000ff11117812 */ /* 0x000fe400078ec0ff */
[----:B------:R-:W-:Y:S02]  /*44d0*/  LOP3.LUT R26, R26, 0xff, RZ, 0xc0, !PT ;  /* 0x000000ff1a1a7812 */ /* 0x000fe400078ec0ff */
[----:B------:R-:W-:Y:S02]  /*44e0*/  IADD3 R23, PT, PT, R17, -0x1, RZ ;  /* 0xffffffff11177810 */ /* 0x000fe40007ffe0ff */
[----:B------:R-:W-:-:S02]  /*44f0*/  IADD3 R24, PT, PT, R26, -0x1, RZ ;  /* 0xffffffff1a187810 */ /* 0x000fc40007ffe0ff */
[----:B------:R-:W-:-:S04]  /*4500*/  ISETP.GT.U32.AND P0, PT, R23, 0xfd, PT ;  /* 0x000000fd1700780c */ /* 0x000fc80003f04070 */
[----:B------:R-:W-:-:S13]  /*4510*/  ISETP.GT.U32.OR P0, PT, R24, 0xfd, P0 ;  /* 0x000000fd1800780c */ /* 0x000fda0000704470 */
[----:B------:R-:W-:Y:S01]  /*4520*/  @!P0 MOV R22, RZ ;  /* 0x000000ff00168202 */ /* 0x000fe20000000f00 */
[----:B------:R-:W-:Y:S06]  /*4530*/  @!P0 BRA `(.L_x_387) ;  /* 0x00000000005c8947 */ /* 0x000fec0003800000 */
[----:B------:R-:W-:Y:S02]  /*4540*/  FSETP.GTU.FTZ.AND P0, PT, |R3|, +INF , PT ;  /* 0x7f8000000300780b */ /* 0x000fe40003f1c200 */
[----:B------:R-:W-:-:S04]  /*4550*/  FSETP.GTU.FTZ.AND P1, PT, |R25|, +INF , PT ;  /* 0x7f8000001900780b */ /* 0x000fc80003f3c200 */
[----:B------:R-:W-:-:S13]  /*4560*/  PLOP3.LUT P0, PT, P0, P1, PT, 0xf8, 0x8f ;  /* 0x00000000008f781c */ /* 0x000fda0000703f70 */
[----:B------:R-:W-:Y:S05]  /*4570*/  @P0 BRA `(.L_x_388) ;  /* 0x00000004004c0947 */ /* 0x000fea0003800000 */
[----:B------:R-:W-:-:S13]  /*4580*/  LOP3.LUT P0, RZ, R25, 0x7fffffff, R3, 0xc8, !PT ;  /* 0x7fffffff19ff7812 */ /* 0x000fda000780c803 */
[----:B------:R-:W-:Y:S05]  /*4590*/  @!P0 BRA `(.L_x_389) ;  /* 0x00000004003c8947 */ /* 0x000fea0003800000 */
[----:B------:R-:W-:Y:S02]  /*45a0*/  FSETP.NEU.FTZ.AND P3, PT, |R3|, +INF , PT ;  /* 0x7f8000000300780b */ /* 0x000fe40003f7d200 */
        /* <DEDUP_REMOVED lines=12> */
[----:B------:R-:W-:Y:S01]  /*4670*/  @!P0 FFMA R3, R3, 1.84467440737095516160e+19, RZ ;  /* 0x5f80000003038823 */ /* 0x000fe200000000ff */
[----:B------:R-:W-:Y:S01]  /*4680*/  @!P0 MOV R22, 0xffffffc0 ;  /* 0xffffffc000168802 */ /* 0x000fe20000000f00 */
[----:B------:R-:W-:-:S03]  /*4690*/  @!P1 FFMA R25, R25, 1.84467440737095516160e+19, RZ ;  /* 0x5f80000019199823 */ /* 0x000fc600000000ff */
[----:B------:R-:W-:-:S07]  /*46a0*/  @!P1 IADD3 R22, PT, PT, R22, 0x40, RZ ;  /* 0x0000004016169810 */ /* 0x000fce0007ffe0ff */
.L_x_387:
[----:B------:R-:W-:Y:S01]  /*46b0*/  LEA R24, R17, 0xc0800000, 0x17 ;  /* 0xc080000011187811 */ /* 0x000fe200078eb8ff */
[----:B------:R-:W-:Y:S01]  /*46c0*/  BSSY.RECONVERGENT B1, `(.L_x_392) ;  /* 0x0000036000017945 */ /* 0x000fe20003800200 */
[----:B------:R-:W-:Y:S02]  /*46d0*/  IADD3 R26, PT, PT, R26, -0x7f, RZ ;  /* 0xffffff811a1a7810 */ /* 0x000fe40007ffe0ff */
[----:B------:R-:W-:-:S03]  /*46e0*/  IADD3 R35, PT, PT, -R24, R25, RZ ;  /* 0x0000001918237210 */ /* 0x000fc60007ffe1ff */
[----:B------:R-:W-:Y:S01]  /*46f0*/  IMAD R3, R26, -0x800000, R3 ;  /* 0xff8000001a037824 */ /* 0x000fe200078e0203 */
[----:B------:R-:W0:Y:S01]  /*4700*/  MUFU.RCP R23, R35 ;  /* 0x0000002300177308 */ /* 0x000e220000001000 */
[----:B------:R-:W-:-:S04]  /*4710*/  FADD.FTZ R24, -R35, -RZ ;  /* 0x800000ff23187221 */ /* 0x000fc80000010100 */
[----:B0-----:R-:W-:-:S04]  /*4720*/  FFMA R28, R23, R24, 1 ;  /* 0x3f800000171c7423 */ /* 0x001fc80000000018 */
[----:B------:R-:W-:-:S04]  /*4730*/  FFMA R28, R23, R28, R23 ;  /* 0x0000001c171c7223 */ /* 0x000fc80000000017 */
[----:B------:R-:W-:-:S04]  /*4740*/  FFMA R23, R3, R28, RZ ;  /* 0x0000001c03177223 */ /* 0x000fc800000000ff */
[----:B------:R-:W-:-:S04]  /*4750*/  FFMA R25, R24, R23, R3 ;  /* 0x0000001718197223 */ /* 0x000fc80000000003 */
[----:B------:R-:W-:Y:S01]  /*4760*/  FFMA R25, R28, R25, R23 ;  /* 0x000000191c197223 */ /* 0x000fe20000000017 */
[----:B------:R-:W-:-:S03]  /*4770*/  IADD3 R23, PT, PT, R26, 0x7f, -R17 ;  /* 0x0000007f1a177810 */ /* 0x000fc60007ffe811 */
[----:B------:R-:W-:Y:S01]  /*4780*/  FFMA R24, R24, R25, R3 ;  /* 0x0000001918187223 */ /* 0x000fe20000000003 */
[----:B------:R-:W-:-:S03]  /*4790*/  IADD3 R22, PT, PT, R23, R22, RZ ;  /* 0x0000001617167210 */ /* 0x000fc60007ffe0ff */
[----:B------:R-:W-:-:S05]  /*47a0*/  FFMA R3, R28, R24, R25 ;  /* 0x000000181c037223 */ /* 0x000fca0000000019 */
[----:B------:R-:W-:-:S04]  /*47b0*/  SHF.R.U32.HI R17, RZ, 0x17, R3 ;  /* 0x00000017ff117819 */ /* 0x000fc80000011603 */
[----:B------:R-:W-:-:S04]  /*47c0*/  LOP3.LUT R17, R17, 0xff, RZ, 0xc0, !PT ;  /* 0x000000ff11117812 */ /* 0x000fc800078ec0ff */
[----:B------:R-:W-:-:S04]  /*47d0*/  IADD3 R17, PT, PT, R17, R22, RZ ;  /* 0x0000001611117210 */ /* 0x000fc80007ffe0ff */
[----:B------:R-:W-:-:S04]  /*47e0*/  IADD3 R23, PT, PT, R17, -0x1, RZ ;  /* 0xffffffff11177810 */ /* 0x000fc80007ffe0ff */
        /* <DEDUP_REMOVED lines=10> */
[CCC-:B------:R-:W-:Y:S01]  /*4890*/  FFMA.RP R23, R28.reuse, R24.reuse, R25.reuse ;  /* 0x000000181c177223 */ /* 0x1c0fe20000008019 */
[----:B------:R-:W-:Y:S01]  /*48a0*/  FFMA.RM R28, R28, R24, R25 ;  /* 0x000000181c1c7223 */ /* 0x000fe20000004019 */
[C---:B------:R-:W-:Y:S02]  /*48b0*/  IADD3 R24, PT, PT, R17.reuse, 0x20, RZ ;  /* 0x0000002011187810 */ /* 0x040fe40007ffe0ff */
[----:B------:R-:W-:Y:S02]  /*48c0*/  LOP3.LUT R22, R22, 0x7fffff, RZ, 0xc0, !PT ;  /* 0x007fffff16167812 */ /* 0x000fe400078ec0ff */
[C---:B------:R-:W-:Y:S02]  /*48d0*/  ISETP.NE.AND P3, PT, R17.reuse, RZ, PT ;  /* 0x000000ff1100720c */ /* 0x040fe40003f65270 */
[----:B------:R-:W-:Y:S02]  /*48e0*/  LOP3.LUT R25, R22, 0x800000, RZ, 0xfc, !PT ;  /* 0x0080000016197812 */ /* 0x000fe400078efcff */
[----:B------:R-:W-:-:S02]  /*48f0*/  ISETP.NE.AND P1, PT, R17, RZ, PT ;  /* 0x000000ff1100720c */ /* 0x000fc40003f25270 */
[----:B------:R-:W-:Y:S02]  /*4900*/  IADD3 R17, PT, PT, -R17, RZ, RZ ;  /* 0x000000ff11117210 */ /* 0x000fe40007ffe1ff */
[----:B------:R-:W-:Y:S02]  /*4910*/  SHF.L.U32 R24, R25, R24, RZ ;  /* 0x0000001819187219 */ /* 0x000fe400000006ff */
[----:B------:R-:W-:Y:S02]  /*4920*/  FSETP.NEU.FTZ.AND P0, PT, R23, R28, PT ;  /* 0x0000001c1700720b */ /* 0x000fe40003f1d000 */
[----:B------:R-:W-:Y:S02]  /*4930*/  SEL R22, R17, RZ, P3 ;  /* 0x000000ff11167207 */ /* 0x000fe40001800000 */
[----:B------:R-:W-:Y:S02]  /*4940*/  ISETP.NE.AND P1, PT, R24, RZ, P1 ;  /* 0x000000ff1800720c */ /* 0x000fe40000f25270 */
[----:B------:R-:W-:-:S02]  /*4950*/  SHF.R.U32.HI R24, RZ, R22, R25 ;  /* 0x00000016ff187219 */ /* 0x000fc40000011619 */
[----:B------:R-:W-:Y:S02]  /*4960*/  PLOP3.LUT P0, PT, P0, P1, PT, 0xf8, 0x8f ;  /* 0x00000000008f781c */ /* 0x000fe40000703f70 */
[----:B------:R-:W-:Y:S02]  /*4970*/  SHF.R.U32.HI R22, RZ, 0x1, R24 ;  /* 0x00000001ff167819 */ /* 0x000fe40000011618 */
[----:B------:R-:W-:-:S04]  /*4980*/  SEL R17, RZ, 0x1, !P0 ;  /* 0x00000001ff117807 */ /* 0x000fc80004000000 */
[----:B------:R-:W-:-:S04]  /*4990*/  LOP3.LUT R17, R17, 0x1, R22, 0xf8, !PT ;  /* 0x0000000111117812 */ /* 0x000fc800078ef816 */
[----:B------:R-:W-:-:S04]  /*49a0*/  LOP3.LUT R17, R17, R24, RZ, 0xc0, !PT ;  /* 0x0000001811117212 */ /* 0x000fc800078ec0ff */
[----:B------:R-:W-:-:S04]  /*49b0*/  IADD3 R22, PT, PT, R22, R17, RZ ;  /* 0x0000001116167210 */ /* 0x000fc80007ffe0ff */
[----:B------:R-:W-:Y:S01]  /*49c0*/  LOP3.LUT R3, R22, R3, RZ, 0xfc, !PT ;  /* 0x0000000316037212 */ /* 0x000fe200078efcff */
[----:B------:R-:W-:Y:S06]  /*49d0*/  BRA `(.L_x_395) ;  /* 0x0000000000107947 */ /* 0x000fec0003800000 */
.L_x_394:
[----:B------:R-:W-:-:S04]  /*49e0*/  LOP3.LUT R3, R3, 0x80000000, RZ, 0xc0, !PT ;  /* 0x8000000003037812 */ /* 0x000fc800078ec0ff */
[----:B------:R-:W-:Y:S01]  /*49f0*/  LOP3.LUT R3, R3, 0x7f800000, RZ, 0xfc, !PT ;  /* 0x7f80000003037812 */ /* 0x000fe200078efcff */
[----:B------:R-:W-:Y:S06]  /*4a00*/  BRA `(.L_x_395) ;  /* 0x0000000000047947 */ /* 0x000fec0003800000 */
.L_x_393:
[----:B------:R-:W-:-:S07]  /*4a10*/  LEA R3, R22, R3, 0x17 ;  /* 0x0000000316037211 */ /* 0x000fce00078eb8ff */
.L_x_395:
[----:B------:R-:W-:Y:S05]  /*4a20*/  BSYNC.RECONVERGENT B1 ;  /* 0x0000000000017941 */ /* 0x000fea0003800200 */
.L_x_392:
[----:B------:R-:W-:Y:S05]  /*4a30*/  BRA `(.L_x_396) ;  /* 0x0000000000207947 */ /* 0x000fea0003800000 */
.L_x_391:
[----:B------:R-:W-:-:S04]  /*4a40*/  LOP3.LUT R3, R25, 0x80000000, R3, 0x48, !PT ;  /* 0x8000000019037812 */ /* 0x000fc800078e4803 */
[----:B------:R-:W-:Y:S01]  /*4a50*/  LOP3.LUT R3, R3, 0x7f800000, RZ, 0xfc, !PT ;  /* 0x7f80000003037812 */ /* 0x000fe200078efcff */
[----:B------:R-:W-:Y:S06]  /*4a60*/  BRA `(.L_x_396) ;  /* 0x0000000000147947 */ /* 0x000fec0003800000 */
.L_x_390:
[----:B------:R-:W-:Y:S01]  /*4a70*/  LOP3.LUT R3, R25, 0x80000000, R3, 0x48, !PT ;  /* 0x8000000019037812 */ /* 0x000fe200078e4803 */
[----:B------:R-:W-:Y:S06]  /*4a80*/  BRA `(.L_x_396) ;  /* 0x00000000000c7947 */ /* 0x000fec0003800000 */
.L_x_389:
[----:B------:R-:W0:Y:S01]  /*4a90*/  MUFU.RSQ R3, -QNAN ;  /* 0xffc0000000037908 */ /* 0x000e220000001400 */
[----:B------:R-:W-:Y:S05]  /*4aa0*/  BRA `(.L_x_396) ;  /* 0x0000000000047947 */ /* 0x000fea0003800000 */
.L_x_388:
[----:B------:R-:W-:-:S07]  /*4ab0*/  FADD.FTZ R3, R3, R25 ;  /* 0x0000001903037221 */ /* 0x000fce0000010000 */
.L_x_396:
[----:B------:R-:W-:Y:S05]  /*4ac0*/  BSYNC.RECONVERGENT B0 ;  /* 0x0000000000007941 */ /* 0x000fea0003800200 */
.L_x_386:
[----:B------:R-:W-:-:S04]  /*4ad0*/  HFMA2 R17, -RZ, RZ, 0, 0 ;  /* 0x00000000ff117431 */ /* 0x000fc800000001ff */
[----:B0-----:R-:W-:Y:S05]  /*4ae0*/  RET.REL.NODEC R16 `(_Z23md_lennard_jones_kernelP8Particleifff) ;  /* 0xffffffb410447950 */ /* 0x001fea0003c3ffff */
.L_x_397:
        /* <DEDUP_REMOVED lines=9> */
.L_x_516:


//--------------------- .text._Z20wave_equation_kernelPfPKfS1_iiffff --------------------------
	.section	.text._Z20wave_equation_kernelPfPKfS1_iiffff,"ax",@progbits
	.align	128
        .global         _Z20wave_equation_kernelPfPKfS1_iiffff
        .type           _Z20wave_equation_kernelPfPKfS1_iiffff,@function
        .size           _Z20wave_equation_kernelPfPKfS1_iiffff,(.L_x_517 - _Z20wave_equation_kernelPfPKfS1_iiffff)
        .other          _Z20wave_equation_kernelPfPKfS1_iiffff,@"STO_CUDA_ENTRY STV_DEFAULT"
_Z20wave_equation_kernelPfPKfS1_iiffff:
.text._Z20wave_equation_kernelPfPKfS1_iiffff:
[----:B------:R-:W-:Y:S01]  /*0000*/  LDC R1, c[0x0][0x37c] ;  /* 0x0000df00ff017b82 */ /* 0x000fe20000000800 */
[----:B------:R-:W0:Y:S07]  /*0010*/  S2R R7, SR_TID.Y ;  /* 0x0000000000077919 */ /* 0x000e2e0000002200 */
[----:B------:R-:W1:Y:S01]  /*0020*/  LDC R0, c[0x0][0x360] ;  /* 0x0000d800ff007b82 */ /* 0x000e620000000800 */
[----:B------:R-:W1:Y:S07]  /*0030*/  S2R R5, SR_TID.X ;  /* 0x0000000000057919 */ /* 0x000e6e0000002100 */
[----:B------:R-:W0:Y:S08]  /*0040*/  S2UR UR5, SR_CTAID.Y ;  /* 0x00000000000579c3 */ /* 0x000e300000002600 */
[----:B------:R-:W0:Y:S08]  /*0050*/  LDC R4, c[0x0][0x364] ;  /* 0x0000d900ff047b82 */ /* 0x000e300000000800 */
[----:B------:R-:W1:Y:S08]  /*0060*/  S2UR UR4, SR_CTAID.X ;  /* 0x00000000000479c3 */ /* 0x000e700000002500 */
[----:B------:R-:W2:Y:S01]  /*0070*/  LDC.64 R2, c[0x0][0x398] ;  /* 0x0000e600ff027b82 */ /* 0x000ea20000000a00 */
[----:B0-----:R-:W-:-:S04]  /*0080*/  IMAD R4, R4, UR5, R7 ;  /* 0x0000000504047c24 */ /* 0x001fc8000f8e0207 */
[----:B------:R-:W-:Y:S02]  /*0090*/  VIADD R4, R4, 0x1 ;  /* 0x0000000104047836 */ /* 0x000fe40000000000 */
[----:B-1----:R-:W-:-:S04]  /*00a0*/  IMAD R0, R0, UR4, R5 ;  /* 0x0000000400007c24 */ /* 0x002fc8000f8e0205 */
[----:B------:R-:W-:Y:S02]  /*00b0*/  VIADD R5, R0, 0x1 ;  /* 0x0000000100057836 */ /* 0x000fe40000000000 */
[----:B--2---:R-:W-:Y:S01]  /*00c0*/  VIADD R3, R3, 0xffffffff ;  /* 0xffffffff03037836 */ /* 0x004fe20000000000 */
[----:B------:R-:W-:-:S04]  /*00d0*/  IADD3 R6, PT, PT, R2, -0x1, RZ ;  /* 0xffffffff02067810 */ /* 0x000fc80007ffe0ff */
[----:B------:R-:W-:-:S04]  /*00e0*/  ISETP.GE.AND P0, PT, R4, R3, PT ;  /* 0x000000030400720c */ /* 0x000fc80003f06270 */
[----:B------:R-:W-:-:S13]  /*00f0*/  ISETP.GE.OR P0, PT, R5, R6, P0 ;  /* 0x000000060500720c */ /* 0x000fda0000706670 */
[----:B------:R-:W-:Y:S05]  /*0100*/  @P0 EXIT ;  /* 0x000000000000094d */ /* 0x000fea0003800000 */
[----:B------:R-:W0:Y:S01]  /*0110*/  LDC.64 R10, c[0x0][0x388] ;  /* 0x0000e200ff0a7b82 */ /* 0x000e220000000a00 */
[----:B------:R-:W1:Y:S01]  /*0120*/  LDCU.64 UR4, c[0x0][0x358] ;  /* 0x00006b00ff0477ac */ /* 0x000e620008000a00 */
[----:B------:R-:W-:-:S06]  /*0130*/  IMAD R5, R4, R2, R5 ;  /* 0x0000000204057224 */ /* 0x000fcc00078e0205 */
[----:B------:R-:W2:Y:S01]  /*0140*/  LDC R15, c[0x0][0x3a8] ;  /* 0x0000ea00ff0f7b82 */ /* 0x000ea20000000800 */
[----:B0-----:R-:W-:-:S05]  /*0150*/  IMAD.WIDE R8, R5, 0x4, R10 ;  /* 0x0000000405087825 */ /* 0x001fca00078e020a */
[----:B-1----:R-:W3:Y:S04]  /*0160*/  LDG.E R0, desc[UR4][R8.64] ;  /* 0x0000000408007981 */ /* 0x002ee8000c1e1900 */
[----:B------:R-:W4:Y:S04]  /*0170*/  LDG.E R3, desc[UR4][R8.64+-0x4] ;  /* 0xfffffc0408037981 */ /* 0x000f28000c1e1900 */
[----:B------:R0:W4:Y:S01]  /*0180*/  LDG.E R4, desc[UR4][R8.64+0x4] ;  /* 0x0000040408047981 */ /* 0x000122000c1e1900 */
[----:B------:R-:W-:Y:S02]  /*0190*/  IMAD.IADD R7, R5, 0x1, -R2 ;  /* 0x0000000105077824 */ /* 0x000fe400078e0a02 */
[----:B------:R-:W-:-:S04]  /*01a0*/  IMAD.WIDE R12, R2, 0x4, R8 ;  /* 0x00000004020c7825 */ /* 0x000fc800078e0208 */
[----:B------:R-:W-:Y:S01]  /*01b0*/  IMAD.WIDE R10, R7, 0x4, R10 ;  /* 0x00000004070a7825 */ /* 0x000fe200078e020a */
[----:B------:R1:W5:Y:S04]  /*01c0*/  LDG.E R6, desc[UR4][R12.64] ;  /* 0x000000040c067981 */ /* 0x000368000c1e1900 */
[----:B------:R1:W5:Y:S01]  /*01d0*/  LDG.E R7, desc[UR4][R10.64] ;  /* 0x000000040a077981 */ /* 0x000362000c1e1900 */
[----:B--2---:R-:W-:-:S04]  /*01e0*/  FMUL R15, R15, R15 ;  /* 0x0000000f0f0f7220 */ /* 0x004fc80000400000 */
[----:B------:R-:W0:Y:S01]  /*01f0*/  MUFU.RCP R14, R15 ;  /* 0x0000000f000e7308 */ /* 0x000e220000001000 */
[----:B------:R-:W-:Y:S01]  /*0200*/  BSSY.RECONVERGENT B0, `(.L_x_398) ;  /* 0x000000f000007945 */ /* 0x000fe20003800200 */
[----:B0-----:R-:W-:-:S04]  /*0210*/  FFMA R9, -R15, R14, 1 ;  /* 0x3f8000000f097423 */ /* 0x001fc8000000010e */
[----:B------:R-:W-:Y:S01]  /*0220*/  FFMA R9, R14, R9, R14 ;  /* 0x000000090e097223 */ /* 0x000fe2000000000e */
[----:B---3--:R-:W-:-:S04]  /*0230*/  FADD R2, R0, R0 ;  /* 0x0000000000027221 */ /* 0x008fc80000000000 */
[----:B----4-:R-:W-:-:S04]  /*0240*/  FADD R3, R3, -R2 ;  /* 0x8000000203037221 */ /* 0x010fc80000000000 */
[----:B------:R-:W-:-:S04]  /*0250*/  FADD R0, R4, R3 ;  /* 0x0000000304007221 */ /* 0x000fc80000000000 */
[----:B------:R-:W0:Y:S01]  /*0260*/  FCHK P0, R0, R15 ;  /* 0x0000000f00007302 */ /* 0x000e220000000000 */
[----:B------:R-:W-:-:S04]  /*0270*/  FFMA R4, R0, R9, RZ ;  /* 0x0000000900047223 */ /* 0x000fc800000000ff */
[----:B------:R-:W-:-:S04]  /*0280*/  FFMA R3, -R15, R4, R0 ;  /* 0x000000040f037223 */ /* 0x000fc80000000100 */
[----:B------:R-:W-:Y:S01]  /*0290*/  FFMA R4, R9, R3, R4 ;  /* 0x0000000309047223 */ /* 0x000fe20000000004 */
[----:B01----:R-:W-:Y:S06]  /*02a0*/  @!P0 BRA `(.L_x_399) ;  /* 0x0000000000108947 */ /* 0x003fec0003800000 */
[----:B------:R-:W-:Y:S02]  /*02b0*/  MOV R3, R15 ;  /* 0x0000000f00037202 */ /* 0x000fe40000000f00 */
[----:B------:R-:W-:-:S07]  /*02c0*/  MOV R8, 0x2e0 ;  /* 0x000002e000087802 */ /* 0x000fce0000000f00 */
[----:B-----5:R-:W-:Y:S05]  /*02d0*/  CALL.REL.NOINC `($__internal_2_$__cuda_sm3x_div_rn_noftz_f32_slowpath) ;  /* 0x0000000000847944 */ /* 0x020fea0003c00000 */
[----:B------:R-:W-:-:S07]  /*02e0*/  IMAD.MOV.U32 R4, RZ, RZ, R0 ;  /* 0x000000ffff047224 */ /* 0x000fce00078e0000 */
.L_x_399:
[----:B------:R-:W-:Y:S05]  /*02f0*/  BSYNC.RECONVERGENT B0 ;  /* 0x0000000000007941 */ /* 0x000fea0003800200 */
.L_x_398:
[----:B------:R-:W0:Y:S01]  /*0300*/  LDC R3, c[0x0][0x3ac] ;  /* 0x0000eb00ff037b82 */ /* 0x000e220000000800 */
[----:B-----5:R-:W-:Y:S01]  /*0310*/  FADD R7, R7, -R2 ;  /* 0x8000000207077221 */ /* 0x020fe20000000000 */
[----:B------:R-:W-:Y:S03]  /*0320*/  BSSY.RECONVERGENT B0, `(.L_x_400) ;  /* 0x000000e000007945 */ /* 0x000fe60003800200 */
[----:B------:R-:W-:Y:S01]  /*0330*/  FADD R0, R6, R7 ;  /* 0x0000000706007221 */ /* 0x000fe20000000000 */
[----:B0-----:R-:W-:-:S04]  /*0340*/  FMUL R3, R3, R3 ;  /* 0x0000000303037220 */ /* 0x001fc80000400000 */
        /* <DEDUP_REMOVED lines=9> */
[----:B------:R-:W-:Y:S05]  /*03e0*/  CALL.REL.NOINC `($__internal_2_$__cuda_sm3x_div_rn_noftz_f32_slowpath) ;  /* 0x0000000000407944 */ /* 0x000fea0003c00000 */
[----:B------:R-:W-:-:S07]  /*03f0*/  IMAD.MOV.U32 R11, RZ, RZ, R0 ;  /* 0x000000ffff0b7224 */ /* 0x000fce00078e0000 */
.L_x_401:
[----:B------:R-:W-:Y:S05]  /*0400*/  BSYNC.RECONVERGENT B0 ;  /* 0x0000000000007941 */ /* 0x000fea0003800200 */
.L_x_400:
[----:B------:R-:W0:Y:S08]  /*0410*/  LDC.64 R6, c[0x0][0x390] ;  /* 0x0000e400ff067b82 */ /* 0x000e300000000a00 */
[----:B------:R-:W1:Y:S08]  /*0420*/  LDC.64 R12, c[0x0][0x3a0] ;  /* 0x0000e800ff0c7b82 */ /* 0x000e700000000a00 */
[----:B------:R-:W2:Y:S01]  /*0430*/  LDC.64 R8, c[0x0][0x380] ;  /* 0x0000e000ff087b82 */ /* 0x000ea20000000a00 */
[----:B0-----:R-:W-:-:S06]  /*0440*/  IMAD.WIDE R6, R5, 0x4, R6 ;  /* 0x0000000405067825 */ /* 0x001fcc00078e0206 */
[----:B------:R-:W3:Y:S01]  /*0450*/  LDG.E R7, desc[UR4][R6.64] ;  /* 0x0000000406077981 */ /* 0x000ee2000c1e1900 */
[----:B------:R-:W-:Y:S01]  /*0460*/  FADD R4, R11, R4 ;  /* 0x000000040b047221 */ /* 0x000fe20000000000 */
[----:B-1----:R-:W-:-:S04]  /*0470*/  FMUL R0, R12, R12 ;  /* 0x0000000c0c007220 */ /* 0x002fc80000400000 */
[----:B------:R-:W-:-:S04]  /*0480*/  FMUL R0, R0, R13 ;  /* 0x0000000d00007220 */ /* 0x000fc80000400000 */
[----:B------:R-:W-:Y:S01]  /*0490*/  FMUL R0, R0, R13 ;  /* 0x0000000d00007220 */ /* 0x000fe20000400000 */
[----:B---3--:R-:W-:Y:S01]  /*04a0*/  FADD R11, R2, -R7 ;  /* 0x80000007020b7221 */ /* 0x008fe20000000000 */
[----:B--2---:R-:W-:-:S04]  /*04b0*/  IMAD.WIDE R2, R5, 0x4, R8 ;  /* 0x0000000405027825 */ /* 0x004fc800078e0208 */
[----:B------:R-:W-:-:S05]  /*04c0*/  FFMA R11, R0, R4, R11 ;  /* 0x00000004000b7223 */ /* 0x000fca000000000b */
[----:B------:R-:W-:Y:S01]  /*04d0*/  STG.E desc[UR4][R2.64], R11 ;  /* 0x0000000b02007986 */ /* 0x000fe2000c101904 */
[----:B------:R-:W-:Y:S05]  /*04e0*/  EXIT ;  /* 0x000000000000794d */ /* 0x000fea0003800000 */
        .weak           $__internal_2_$__cuda_sm3x_div_rn_noftz_f32_slowpath
        .type           $__internal_2_$__cuda_sm3x_div_rn_noftz_f32_slowpath,@function
        .size           $__internal_2_$__cuda_sm3x_div_rn_noftz_f32_slowpath,(.L_x_517 - $__internal_2_$__cuda_sm3x_div_rn_noftz_f32_slowpath)
$__internal_2_$__cuda_sm3x_div_rn_noftz_f32_slowpath:
[----:B------:R-:W-:Y:S01]  /*04f0*/  SHF.R.U32.HI R10, RZ, 0x17, R3 ;  /* 0x00000017ff0a7819 */ /* 0x000fe20000011603 */
[----:B------:R-:W-:Y:S01]  /*0500*/  BSSY.RECONVERGENT B1, `(.L_x_402) ;  /* 0x0000062000017945 */ /* 0x000fe20003800200 */
[----:B------:R-:W-:Y:S02]  /*0510*/  SHF.R.U32.HI R9, RZ, 0x17, R0 ;  /* 0x00000017ff097819 */ /* 0x000fe40000011600 */
[----:B------:R-:W-:Y:S02]  /*0520*/  LOP3.LUT R14, R10, 0xff, RZ, 0xc0, !PT ;  /* 0x000000ff0a0e7812 */ /* 0x000fe400078ec0ff */
[----:B------:R-:W-:Y:S02]  /*0530*/  LOP3.LUT R12, R9, 0xff, RZ, 0xc0, !PT ;  /* 0x000000ff090c7812 */ /* 0x000fe400078ec0ff */
[----:B------:R-:W-:-:S03]  /*0540*/  IADD3 R11, PT, PT, R14, -0x1, RZ ;  /* 0xffffffff0e0b7810 */ /* 0x000fc60007ffe0ff */
[----:B------:R-:W-:Y:S01]  /*0550*/  VIADD R10, R12, 0xffffffff ;  /* 0xffffffff0c0a7836 */ /* 0x000fe20000000000 */
        /* <DEDUP_REMOVED lines=25> */
[----:B------:R-:W-:Y:S02]  /*06f0*/  @!P1 FFMA R3, R3, 1.84467440737095516160e+19, RZ ;  /* 0x5f80000003039823 */ /* 0x000fe400000000ff */
[----:B------:R-:W-:-:S07]  /*0700*/  @!P1 IADD3 R9, PT, PT, R9, 0x40, RZ ;  /* 0x0000004009099810 */ /* 0x000fce0007ffe0ff */
.L_x_403:
[----:B------:R-:W-:Y:S01]  /*0710*/  LEA R10, R14, 0xc0800000, 0x17 ;  /* 0xc08000000e0a7811 */ /* 0x000fe200078eb8ff */
[----:B------:R-:W-:Y:S04]  /*0720*/  BSSY.RECONVERGENT B2, `(.L_x_408) ;  /* 0x0000036000027945 */ /* 0x000fe80003800200 */
[----:B------:R-:W-:Y:S01]  /*0730*/  IMAD.IADD R10, R3, 0x1, -R10 ;  /* 0x00000001030a7824 */ /* 0x000fe200078e0a0a */
[----:B------:R-:W-:-:S03]  /*0740*/  IADD3 R3, PT, PT, R12, -0x7f, RZ ;  /* 0xffffff810c037810 */ /* 0x000fc60007ffe0ff */
[----:B------:R0:W1:Y:S01]  /*0750*/  MUFU.RCP R11, R10 ;  /* 0x0000000a000b7308 */ /* 0x0000620000001000 */
[----:B------:R-:W-:Y:S01]  /*0760*/  FADD.FTZ R13, -R10, -RZ ;  /* 0x800000ff0a0d7221 */ /* 0x000fe20000010100 */
[C---:B------:R-:W-:Y:S01]  /*0770*/  IMAD R0, R3.reuse, -0x800000, R0 ;  /* 0xff80000003007824 */ /* 0x040fe200078e0200 */
[----:B0-----:R-:W-:-:S05]  /*0780*/  IADD3 R10, PT, PT, R3, 0x7f, -R14 ;  /* 0x0000007f030a7810 */ /* 0x001fca0007ffe80e */
[----:B------:R-:W-:Y:S02]  /*0790*/  IMAD.IADD R10, R10, 0x1, R9 ;  /* 0x000000010a0a7824 */ /* 0x000fe400078e0209 */
[----:B-1----:R-:W-:-:S04]  /*07a0*/  FFMA R12, R11, R13, 1 ;  /* 0x3f8000000b0c7423 */ /* 0x002fc8000000000d */
        /* <DEDUP_REMOVED lines=25> */
[----:B------:R-:W-:Y:S01]  /*0940*/  IADD3 R12, PT, PT, R13, 0x20, RZ ;  /* 0x000000200d0c7810 */ /* 0x000fe20007ffe0ff */
[----:B------:R-:W-:Y:S01]  /*0950*/  IMAD.MOV R11, RZ, RZ, -R13 ;  /* 0x000000ffff0b7224 */ /* 0x000fe200078e0a0d */
        /* <DEDUP_REMOVED lines=10> */
[----:B------:R-:W-:-:S04]  /*0a00*/  LOP3.LUT R3, R3, R10, RZ, 0xc0, !PT ;  /* 0x0000000a03037212 */ /* 0x000fc800078ec0ff */
[----:B------:R-:W-:-:S04]  /*0a10*/  IADD3 R3, PT, PT, R12, R3, RZ ;  /* 0x000000030c037210 */ /* 0x000fc80007ffe0ff */
[----:B------:R-:W-:Y:S01]  /*0a20*/  LOP3.LUT R0, R3, R0, RZ, 0xfc, !PT ;  /* 0x0000000003007212 */ /* 0x000fe200078efcff */
[----:B------:R-:W-:Y:S06]  /*0a30*/  BRA `(.L_x_411) ;  /* 0x0000000000107947 */ /* 0x000fec0003800000 */
.L_x_410:
[----:B------:R-:W-:-:S04]  /*0a40*/  LOP3.LUT R0, R0, 0x80000000, RZ, 0xc0, !PT ;  /* 0x8000000000007812 */ /* 0x000fc800078ec0ff */
[----:B------:R-:W-:Y:S01]  /*0a50*/  LOP3.LUT R0, R0, 0x7f800000, RZ, 0xfc, !PT ;  /* 0x7f80000000007812 */ /* 0x000fe200078efcff */
[----:B------:R-:W-:Y:S06]  /*0a60*/  BRA `(.L_x_411) ;  /* 0x0000000000047947 */ /* 0x000fec0003800000 */
.L_x_409:
[----:B------:R-:W-:-:S07]  /*0a70*/  IMAD R0, R10, 0x800000, R0 ;  /* 0x008000000a007824 */ /* 0x000fce00078e0200 */
.L_x_411:
[----:B------:R-:W-:Y:S05]  /*0a80*/  BSYNC.RECONVERGENT B2 ;  /* 0x0000000000027941 */ /* 0x000fea0003800200 */
.L_x_408:
[----:B------:R-:W-:Y:S05]  /*0a90*/  BRA `(.L_x_412) ;  /* 0x0000000000207947 */ /* 0x000fea0003800000 */
.L_x_407:
[----:B------:R-:W-:-:S04]  /*0aa0*/  LOP3.LUT R0, R3, 0x80000000, R0, 0x48, !PT ;  /* 0x8000000003007812 */ /* 0x000fc800078e4800 */
[----:B------:R-:W-:Y:S01]  /*0ab0*/  LOP3.LUT R0, R0, 0x7f800000, RZ, 0xfc, !PT ;  /* 0x7f80000000007812 */ /* 0x000fe200078efcff */
[----:B------:R-:W-:Y:S06]  /*0ac0*/  BRA `(.L_x_412) ;  /* 0x0000000000147947 */ /* 0x000fec0003800000 */
.L_x_406:
[----:B------:R-:W-:Y:S01]  /*0ad0*/  LOP3.LUT R0, R3, 0x80000000, R0, 0x48, !PT ;  /* 0x8000000003007812 */ /* 0x000fe200078e4800 */
[----:B------:R-:W-:Y:S06]  /*0ae0*/  BRA `(.L_x_412) ;  /* 0x00000000000c7947 */ /* 0x000fec0003800000 */
.L_x_405:
[----:B------:R-:W0:Y:S01]  /*0af0*/  MUFU.RSQ R0, -QNAN ;  /* 0xffc0000000007908 */ /* 0x000e220000001400 */
[----:B------:R-:W-:Y:S05]  /*0b00*/  BRA `(.L_x_412) ;  /* 0x0000000000047947 */ /* 0x000fea0003800000 */
.L_x_404:
[----:B------:R-:W-:-:S07]  /*0b10*/  FADD.FTZ R0, R0, R3 ;  /* 0x0000000300007221 */ /* 0x000fce0000010000 */
.L_x_412:
[----:B------:R-:W-:Y:S05]  /*0b20*/  BSYNC.RECONVERGENT B1 ;  /* 0x0000000000017941 */ /* 0x000fea0003800200 */
.L_x_402:
[----:B------:R-:W-:-:S04]  /*0b30*/  HFMA2 R9, -RZ, RZ, 0, 0 ;  /* 0x00000000ff097431 */ /* 0x000fc800000001ff */
[----:B0-----:R-:W-:Y:S05]  /*0b40*/  RET.REL.NODEC R8 `(_Z20wave_equation_kernelPfPKfS1_iiffff) ;  /* 0xfffffff4082c7950 */ /* 0x001fea0003c3ffff */
.L_x_413:
        /* <DEDUP_REMOVED lines=11> */
.L_x_517:


//--------------------- .text._Z20heat_equation_kernelPfPKfiiffff --------------------------
	.section	.text._Z20heat_equation_kernelPfPKfiiffff,"ax",@progbits
	.align	128
        .global         _Z20heat_equation_kernelPfPKfiiffff
        .type           _Z20heat_equation_kernelPfPKfiiffff,@function
        .size           _Z20heat_equation_kernelPfPKfiiffff,(.L_x_518 - _Z20heat_equation_kernelPfPKfiiffff)
        .other          _Z20heat_equation_kernelPfPKfiiffff,@"STO_CUDA_ENTRY STV_DEFAULT"
_Z20heat_equation_kernelPfPKfiiffff:
.text._Z20heat_equation_kernelPfPKfiiffff:
        /* <DEDUP_REMOVED lines=10> */
[----:B-1----:R-:W-:Y:S02]  /*00a0*/  IMAD R0, R0, UR4, R3 ;  /* 0x0000000400007c24 */ /* 0x002fe4000f8e0203 */
[----:B--2---:R-:W-:Y:S01]  /*00b0*/  VIADD R3, R5, 0xffffffff ;  /* 0xffffffff05037836 */ /* 0x004fe20000000000 */
[----:B------:R-:W-:Y:S01]  /*00c0*/  IADD3 R6, PT, PT, R4, -0x1, RZ ;  /* 0xffffffff04067810 */ /* 0x000fe20007ffe0ff */
[----:B------:R-:W-:-:S03]  /*00d0*/  VIADD R5, R0, 0x1 ;  /* 0x0000000100057836 */ /* 0x000fc60000000000 */
        /* <DEDUP_REMOVED lines=11> */
[----:B------:R-:W-:-:S04]  /*0190*/  IMAD.IADD R7, R5, 0x1, -R4 ;  /* 0x0000000105077824 */ /* 0x000fc800078e0a04 */
[----:B------:R-:W-:-:S04]  /*01a0*/  IMAD.WIDE R12, R7, 0x4, R12 ;  /* 0x00000004070c7825 */ /* 0x000fc800078e020c */
[----:B------:R-:W-:Y:S02]  /*01b0*/  IMAD.WIDE R6, R4, 0x4, R10 ;  /* 0x0000000404067825 */ /* 0x000fe400078e020a */
[----:B------:R-:W5:Y:S02]  /*01c0*/  LDG.E R4, desc[UR4][R12.64] ;  /* 0x000000040c047981 */ /* 0x000f64000c1e1900 */
[----:B--2---:R-:W-:Y:S01]  /*01d0*/  FMUL R15, R15, R15 ;  /* 0x0000000f0f0f7220 */ /* 0x004fe20000400000 */
[----:B------:R-:W-:Y:S01]  /*01e0*/  BSSY.RECONVERGENT B0, `(.L_x_414) ;  /* 0x0000011000007945 */ /* 0x000fe20003800200 */
[----:B------:R1:W5:Y:S02]  /*01f0*/  LDG.E R6, desc[UR4][R6.64] ;  /* 0x0000000406067981 */ /* 0x000364000c1e1900 */
[----:B------:R-:W0:Y:S02]  /*0200*/  MUFU.RCP R8, R15 ;  /* 0x0000000f00087308 */ /* 0x000e240000001000 */
[----:B0-----:R-:W-:-:S04]  /*0210*/  FFMA R11, -R15, R8, 1 ;  /* 0x3f8000000f0b7423 */ /* 0x001fc80000000108 */
[----:B------:R-:W-:Y:S01]  /*0220*/  FFMA R11, R8, R11, R8 ;  /* 0x0000000b080b7223 */ /* 0x000fe20000000008 */
[----:B---3--:R-:W-:-:S04]  /*0230*/  FADD R9, R2, R2 ;  /* 0x0000000202097221 */ /* 0x008fc80000000000 */
[----:B----4-:R-:W-:-:S04]  /*0240*/  FADD R0, R0, -R9 ;  /* 0x8000000900007221 */ /* 0x010fc80000000000 */
[----:B------:R-:W-:-:S04]  /*0250*/  FADD R0, R3, R0 ;  /* 0x0000000003007221 */ /* 0x000fc80000000000 */
[----:B------:R-:W0:Y:S01]  /*0260*/  FCHK P0, R0, R15 ;  /* 0x0000000f00007302 */ /* 0x000e220000000000 */
[----:B------:R-:W-:-:S04]  /*0270*/  FFMA R8, R0, R11, RZ ;  /* 0x0000000b00087223 */ /* 0x000fc800000000ff */
[----:B-1----:R-:W-:-:S04]  /*0280*/  FFMA R7, -R15, R8, R0 ;  /* 0x000000080f077223 */ /* 0x002fc80000000100 */
[----:B------:R-:W-:Y:S01]  /*0290*/  FFMA R7, R11, R7, R8 ;  /* 0x000000070b077223 */ /* 0x000fe20000000008 */
[----:B0-----:R-:W-:Y:S06]  /*02a0*/  @!P0 BRA `(.L_x_415) ;  /* 0x0000000000108947 */ /* 0x001fec0003800000 */
[----:B------:R-:W-:Y:S02]  /*02b0*/  MOV R3, R15 ;  /* 0x0000000f00037202 */ /* 0x000fe40000000f00 */
[----:B------:R-:W-:-:S07]  /*02c0*/  MOV R8, 0x2e0 ;  /* 0x000002e000087802 */ /* 0x000fce0000000f00 */
[----:B-----5:R-:W-:Y:S05]  /*02d0*/  CALL.REL.NOINC `($__internal_3_$__cuda_sm3x_div_rn_noftz_f32_slowpath) ;  /* 0x00000000006c7944 */ /* 0x020fea0003c00000 */
[----:B------:R-:W-:-:S07]  /*02e0*/  IMAD.MOV.U32 R7, RZ, RZ, R0 ;  /* 0x000000ffff077224 */ /* 0x000fce00078e0000 */
.L_x_415:
[----:B------:R-:W-:Y:S05]  /*02f0*/  BSYNC.RECONVERGENT B0 ;  /* 0x0000000000007941 */ /* 0x000fea0003800200 */
.L_x_414:
        /* <DEDUP_REMOVED lines=14> */
[----:B------:R-:W-:Y:S05]  /*03e0*/  CALL.REL.NOINC `($__internal_3_$__cuda_sm3x_div_rn_noftz_f32_slowpath) ;  /* 0x0000000000287944 */ /* 0x000fea0003c00000 */
[----:B------:R-:W-:-:S07]  /*03f0*/  IMAD.MOV.U32 R4, RZ, RZ, R0 ;  /* 0x000000ffff047224 */ /* 0x000fce00078e0000 */
.L_x_417:
[----:B------:R-:W-:Y:S05]  /*0400*/  BSYNC.RECONVERGENT B0 ;  /* 0x0000000000007941 */ /* 0x000fea0003800200 */
.L_x_416:
[----:B------:R-:W0:Y:S01]  /*0410*/  LDC.64 R10, c[0x0][0x398] ;  /* 0x0000e600ff0a7b82 */ /* 0x000e220000000a00 */
[----:B------:R-:W-:-:S07]  /*0420*/  FADD R7, R4, R7 ;  /* 0x0000000704077221 */ /* 0x000fce0000000000 */
[----:B------:R-:W1:Y:S01]  /*0430*/  LDC.64 R8, c[0x0][0x380] ;  /* 0x0000e000ff087b82 */ /* 0x000e620000000a00 */
[----:B0-----:R-:W-:-:S04]  /*0440*/  FMUL R3, R10, R11 ;  /* 0x0000000b0a037220 */ /* 0x001fc80000400000 */
[----:B------:R-:W-:Y:S01]  /*0450*/  FFMA R3, R3, R7, R2 ;  /* 0x0000000703037223 */ /* 0x000fe20000000002 */
[----:B-1----:R-:W-:-:S05]  /*0460*/  IMAD.WIDE R4, R5, 0x4, R8 ;  /* 0x0000000405047825 */ /* 0x002fca00078e0208 */
[----:B------:R-:W-:Y:S01]  /*0470*/  STG.E desc[UR4][R4.64], R3 ;  /* 0x0000000304007986 */ /* 0x000fe2000c101904 */
[----:B------:R-:W-:Y:S05]  /*0480*/  EXIT ;  /* 0x000000000000794d */ /* 0x000fea0003800000 */
        .weak           $__internal_3_$__cuda_sm3x_div_rn_noftz_f32_slowpath
        .type           $__internal_3_$__cuda_sm3x_div_rn_noftz_f32_slowpath,@function
        .size           $__internal_3_$__cuda_sm3x_div_rn_noftz_f32_slowpath,(.L_x_518 - $__internal_3_$__cuda_sm3x_div_rn_noftz_f32_slowpath)
$__internal_3_$__cuda_sm3x_div_rn_noftz_f32_slowpath:
        /* <DEDUP_REMOVED lines=34> */
.L_x_419:
        /* <DEDUP_REMOVED lines=30> */
[C---:B------:R-:W-:Y:S02]  /*0890*/  VIADD R12, R15.reuse, 0x20 ;  /* 0x000000200f0c7836 */ /* 0x040fe40000000000 */
[CCC-:B------:R-:W-:Y:S01]  /*08a0*/  FFMA.RM R10, R16.reuse, R14.reuse, R13.reuse ;  /* 0x0000000e100a7223 */ /* 0x1c0fe2000000400d */
[----:B------:R-:W-:Y:S02]  /*08b0*/  ISETP.NE.AND P2, PT, R15, RZ, PT ;  /* 0x000000ff0f00720c */ /* 0x000fe40003f45270 */
[----:B------:R-:W-:Y:S01]  /*08c0*/  LOP3.LUT R11, R3, 0x7fffff, RZ, 0xc0, !PT ;  /* 0x007fffff030b7812 */ /* 0x000fe200078ec0ff */
[----:B------:R-:W-:Y:S01]  /*08d0*/  FFMA.RP R3, R16, R14, R13 ;  /* 0x0000000e10037223 */ /* 0x000fe2000000800d */
[----:B------:R-:W-:Y:S02]  /*08e0*/  ISETP.NE.AND P1, PT, R15, RZ, PT ;  /* 0x000000ff0f00720c */ /* 0x000fe40003f25270 */
[----:B------:R-:W-:-:S02]  /*08f0*/  LOP3.LUT R11, R11, 0x800000, RZ, 0xfc, !PT ;  /* 0x008000000b0b7812 */ /* 0x000fc400078efcff */
        /* <DEDUP_REMOVED lines=10> */
[----:B------:R-:W-:-:S05]  /*09a0*/  LOP3.LUT R3, R3, R10, RZ, 0xc0, !PT ;  /* 0x0000000a03037212 */ /* 0x000fca00078ec0ff */
[----:B------:R-:W-:-:S05]  /*09b0*/  IMAD.IADD R3, R12, 0x1, R3 ;  /* 0x000000010c037824 */ /* 0x000fca00078e0203 */
[----:B------:R-:W-:Y:S01]  /*09c0*/  LOP3.LUT R0, R3, R0, RZ, 0xfc, !PT ;  /* 0x0000000003007212 */ /* 0x000fe200078efcff */
[----:B------:R-:W-:Y:S06]  /*09d0*/  BRA `(.L_x_427) ;  /* 0x0000000000107947 */ /* 0x000fec0003800000 */
.L_x_426:
[----:B------:R-:W-:-:S04]  /*09e0*/  LOP3.LUT R0, R0, 0x80000000, RZ, 0xc0, !PT ;  /* 0x8000000000007812 */ /* 0x000fc800078ec0ff */
[----:B------:R-:W-:Y:S01]  /*09f0*/  LOP3.LUT R0, R0, 0x7f800000, RZ, 0xfc, !PT ;  /* 0x7f80000000007812 */ /* 0x000fe200078efcff */
[----:B------:R-:W-:Y:S06]  /*0a00*/  BRA `(.L_x_427) ;  /* 0x0000000000047947 */ /* 0x000fec0003800000 */
.L_x_425:
[----:B------:R-:W-:-:S07]  /*0a10*/  LEA R0, R11, R0, 0x17 ;  /* 0x000000000b007211 */ /* 0x000fce00078eb8ff */
.L_x_427:
[----:B------:R-:W-:Y:S05]  /*0a20*/  BSYNC.RECONVERGENT B2 ;  /* 0x0000000000027941 */ /* 0x000fea0003800200 */
.L_x_424:
[----:B------:R-:W-:Y:S05]  /*0a30*/  BRA `(.L_x_428) ;  /* 0x0000000000207947 */ /* 0x000fea0003800000 */
.L_x_423:
[----:B------:R-:W-:-:S04]  /*0a40*/  LOP3.LUT R0, R3, 0x80000000, R0, 0x48, !PT ;  /* 0x8000000003007812 */ /* 0x000fc800078e4800 */
[----:B------:R-:W-:Y:S01]  /*0a50*/  LOP3.LUT R0, R0, 0x7f800000, RZ, 0xfc, !PT ;  /* 0x7f80000000007812 */ /* 0x000fe200078efcff */
[----:B------:R-:W-:Y:S06]  /*0a60*/  BRA `(.L_x_428) ;  /* 0x0000000000147947 */ /* 0x000fec0003800000 */
.L_x_422:
[----:B------:R-:W-:Y:S01]  /*0a70*/  LOP3.LUT R0, R3, 0x80000000, R0, 0x48, !PT ;  /* 0x8000000003007812 */ /* 0x000fe200078e4800 */
[----:B------:R-:W-:Y:S06]  /*0a80*/  BRA `(.L_x_428) ;  /* 0x00000000000c7947 */ /* 0x000fec0003800000 */
.L_x_421:
[----:B------:R-:W0:Y:S01]  /*0a90*/  MUFU.RSQ R0, -QNAN ;  /* 0xffc0000000007908 */ /* 0x000e220000001400 */
[----:B------:R-:W-:Y:S05]  /*0aa0*/  BRA `(.L_x_428) ;  /* 0x0000000000047947 */ /* 0x000fea0003800000 */
.L_x_420:
[----:B------:R-:W-:-:S07]  /*0ab0*/  FADD.FTZ R0, R0, R3 ;  /* 0x0000000300007221 */ /* 0x000fce0000010000 */
.L_x_428:
[----:B------:R-:W-:Y:S05]  /*0ac0*/  BSYNC.RECONVERGENT B1 ;  /* 0x0000000000017941 */ /* 0x000fea0003800200 */
.L_x_418:
[----:B------:R-:W-:Y:S02]  /*0ad0*/  HFMA2 R11, -RZ, RZ, 0, 0 ;  /* 0x00000000ff0b7431 */ /* 0x000fe400000001ff */
[----:B------:R-:W-:-:S04]  /*0ae0*/  IMAD.MOV.U32 R10, RZ, RZ, R8 ;  /* 0x000000ffff0a7224 */ /* 0x000fc800078e0008 */
[----:B0-----:R-:W-:Y:S05]  /*0af0*/  RET.REL.NODEC R10 `(_Z20heat_equation_kernelPfPKfiiffff) ;  /* 0xfffffff40a407950 */ /* 0x001fea0003c3ffff */
.L_x_429:
        /* <DEDUP_REMOVED lines=16> */
.L_x_518:


//--------------------- .text._Z19setup_curand_statesP17curandStateXORWOWmi --------------------------
	.section	.text._Z19setup_curand_statesP17curandStateXORWOWmi,"ax",@progbits
	.align	128
        .global         _Z19setup_curand_statesP17curandStateXORWOWmi
        .type           _Z19setup_curand_statesP17curandStateXORWOWmi,@function
        .size           _Z19setup_curand_statesP17curandStateXORWOWmi,(.L_x_532 - _Z19setup_curand_statesP17curandStateXORWOWmi)
        .other          _Z19setup_curand_statesP17curandStateXORWOWmi,@"STO_CUDA_ENTRY STV_DEFAULT"
_Z19setup_curand_statesP17curandStateXORWOWmi:
.text._Z19setup_curand_statesP17curandStateXORWOWmi:
        /* <DEDUP_REMOVED lines=10> */
[----:B------:R-:W-:Y:S01]  /*00a0*/  ISETP.NE.AND P0, PT, R13, RZ, PT ;  /* 0x000000ff0d00720c */ /* 0x000fe20003f05270 */
[----:B------:R-:W-:Y:S05]  /*00b0*/  BSSY.RECONVERGENT B0, `(.L_x_430) ;  /* 0x00000e1000007945 */ /* 0x000fea0003800200 */
[----:B------:R-:W2:Y:S01]  /*00c0*/  LDC.64 R6, c[0x0][0x380] ;  /* 0x0000e000ff067b82 */ /* 0x000ea20000000a00 */
[----:B0-----:R-:W-:Y:S02]  /*00d0*/  LOP3.LUT R0, R2, 0xaad26b49, RZ, 0x3c, !PT ;  /* 0xaad26b4902007812 */ /* 0x001fe400078e3cff */
[----:B------:R-:W-:-:S03]  /*00e0*/  LOP3.LUT R2, R3, 0xf7dcefdd, RZ, 0x3c, !PT ;  /* 0xf7dcefdd03027812 */ /* 0x000fc600078e3cff */
[----:B------:R-:W-:Y:S02]  /*00f0*/  IMAD R0, R0, 0x4182bed5, RZ ;  /* 0x4182bed500007824 */ /* 0x000fe400078e02ff */
[----:B------:R-:W-:Y:S02]  /*0100*/  IMAD R3, R2, -0x658354e5, RZ ;  /* 0x9a7cab1b02037824 */ /* 0x000fe400078e02ff */
[----:B--2---:R-:W-:Y:S01]  /*0110*/  IMAD.WIDE R6, R13, 0x30, R6 ;  /* 0x000000300d067825 */ /* 0x004fe200078e0206 */
[C---:B------:R-:W-:Y:S02]  /*0120*/  LOP3.LUT R8, R0.reuse, 0x159a55e5, RZ, 0x3c, !PT ;  /* 0x159a55e500087812 */ /* 0x040fe400078e3cff */
[C---:B------:R-:W-:Y:S01]  /*0130*/  IADD3 R4, PT, PT, R0.reuse, 0x64f0c9, R3 ;  /* 0x0064f0c900047810 */ /* 0x040fe20007ffe003 */
[C---:B------:R-:W-:Y:S01]  /*0140*/  VIADD R5, R0.reuse, 0x75bcd15 ;  /* 0x075bcd1500057836 */ /* 0x040fe20000000000 */
[----:B------:R-:W-:Y:S01]  /*0150*/  LOP3.LUT R10, R3, 0x5491333, RZ, 0x3c, !PT ;  /* 0x05491333030a7812 */ /* 0x000fe200078e3cff */
[----:B------:R-:W-:-:S02]  /*0160*/  VIADD R11, R0, 0x583f19 ;  /* 0x00583f19000b7836 */ /* 0x000fc40000000000 */
[----:B------:R-:W-:Y:S01]  /*0170*/  VIADD R9, R3, 0x1f123bb5 ;  /* 0x1f123bb503097836 */ /* 0x000fe20000000000 */
[----:B-1----:R0:W-:Y:S04]  /*0180*/  STG.E.64 desc[UR4][R6.64], R4 ;  /* 0x0000000406007986 */ /* 0x0021e8000c101b04 */
[----:B------:R0:W-:Y:S04]  /*0190*/  STG.E.64 desc[UR4][R6.64+0x8], R8 ;  /* 0x0000080806007986 */ /* 0x0001e8000c101b04 */
[----:B------:R0:W-:Y:S01]  /*01a0*/  STG.E.64 desc[UR4][R6.64+0x10], R10 ;  /* 0x0000100a06007986 */ /* 0x0001e2000c101b04 */
[----:B------:R-:W-:Y:S05]  /*01b0*/  @!P0 BRA `(.L_x_431) ;  /* 0x0000000c00408947 */ /* 0x000fea0003800000 */
[----:B------:R-:W-:Y:S01]  /*01c0*/  SHF.R.S32.HI R0, RZ, 0x1f, R13 ;  /* 0x0000001fff007819 */ /* 0x000fe2000001140d */
[----:B------:R-:W-:-:S07]  /*01d0*/  IMAD.MOV.U32 R12, RZ, RZ, RZ ;  /* 0x000000ffff0c7224 */ /* 0x000fce00078e00ff */
.L_x_437:
[----:B-1----:R-:W-:Y:S01]  /*01e0*/  LOP3.LUT R2, R13, 0x3, RZ, 0xc0, !PT ;  /* 0x000000030d027812 */ /* 0x002fe200078ec0ff */
[----:B------:R-:W-:Y:S03]  /*01f0*/  BSSY.RECONVERGENT B1, `(.L_x_432) ;  /* 0x00000c6000017945 */ /* 0x000fe60003800200 */
[----:B------:R-:W-:-:S04]  /*0200*/  ISETP.NE.U32.AND P0, PT, R2, RZ, PT ;  /* 0x000000ff0200720c */ /* 0x000fc80003f05070 */
[----:B------:R-:W-:-:S13]  /*0210*/  ISETP.NE.AND.EX P0, PT, RZ, RZ, PT, P0 ;  /* 0x000000ffff00720c */ /* 0x000fda0003f05300 */
[----:B------:R-:W-:Y:S05]  /*0220*/  @!P0 BRA `(.L_x_433) ;  /* 0x0000000c00088947 */ /* 0x000fea0003800000 */
[----:B0-----:R-:W0:Y:S01]  /*0230*/  LDC.64 R8, c[0x4][RZ] ;  /* 0x01000000ff087b82 */ /* 0x001e220000000a00 */
[----:B------:R-:W-:Y:S02]  /*0240*/  IMAD.MOV.U32 R14, RZ, RZ, RZ ;  /* 0x000000ffff0e7224 */ /* 0x000fe400078e00ff */
[----:B0-----:R-:W-:-:S07]  /*0250*/  IMAD.WIDE.U32 R8, R12, 0xc80, R8 ;  /* 0x00000c800c087825 */ /* 0x001fce00078e0008 */
.L_x_436:
[----:B-1----:R-:W-:Y:S01]  /*0260*/  IMAD.MOV.U32 R15, RZ, RZ, RZ ;  /* 0x000000ffff0f7224 */ /* 0x002fe200078e00ff */
[----:B------:R-:W-:Y:S01]  /*0270*/  CS2R R2, SRZ ;  /* 0x0000000000027805 */ /* 0x000fe2000001ff00 */
[----:B------:R-:W-:Y:S01]  /*0280*/  IMAD.MOV.U32 R17, RZ, RZ, RZ ;  /* 0x000000ffff117224 */ /* 0x000fe200078e00ff */
[----:B------:R-:W-:-:S07]  /*0290*/  CS2R R4, SRZ ;  /* 0x0000000000047805 */ /* 0x000fce000001ff00 */
.L_x_435:
[----:B------:R-:W-:-:S05]  /*02a0*/  IMAD.WIDE.U32 R10, R17, 0x4, R6 ;  /* 0x00000004110a7825 */ /* 0x000fca00078e0006 */
[----:B------:R0:W5:Y:S01]  /*02b0*/  LDG.E R16, desc[UR4][R10.64+0x4] ;  /* 0x000004040a107981 */ /* 0x000162000c1e1900 */
[----:B------:R-:W-:-:S07]  /*02c0*/  IMAD.MOV.U32 R19, RZ, RZ, RZ ;  /* 0x000000ffff137224 */ /* 0x000fce00078e00ff */
.L_x_434:
[----:B-----5:R-:W-:Y:S01]  /*02d0*/  SHF.R.U32.HI R24, RZ, R19, R16 ;  /* 0x00000013ff187219 */ /* 0x020fe20000011610 */
[----:B0-----:R-:W-:-:S03]  /*02e0*/  IMAD.SHL.U32 R10, R17, 0x20, RZ ;  /* 0x00000020110a7824 */ /* 0x001fc600078e00ff */
[----:B------:R-:W-:Y:S01]  /*02f0*/  LOP3.LUT R11, R24, 0x1, RZ, 0xc0, !PT ;  /* 0x00000001180b7812 */ /* 0x000fe200078ec0ff */
[----:B------:R-:W-:-:S03]  /*0300*/  IMAD.IADD R10, R10, 0x1, R19 ;  /* 0x000000010a0a7824 */ /* 0x000fc600078e0213 */
[----:B------:R-:W-:Y:S01]  /*0310*/  ISETP.NE.U32.AND P0, PT, R11, 0x1, PT ;  /* 0x000000010b00780c */ /* 0x000fe20003f05070 */
[----:B------:R-:W-:-:S03]  /*0320*/  IMAD R11, R10, 0x5, RZ ;  /* 0x000000050a0b7824 */ /* 0x000fc600078e02ff */
[----:B------:R-:W-:Y:S01]  /*0330*/  R2P PR, R24, 0x7e ;  /* 0x0000007e18007804 */ /* 0x000fe20000000000 */
[----:B------:R-:W-:-:S08]  /*0340*/  IMAD.WIDE.U32 R10, R11, 0x4, R8 ;  /* 0x000000040b0a7825 */ /* 0x000fd000078e0008 */
[----:B------:R-:W2:Y:S04]  /*0350*/  @!P0 LDG.E R18, desc[UR4][R10.64] ;  /* 0x000000040a128981 */ /* 0x000ea8000c1e1900 */
[----:B------:R-:W3:Y:S04]  /*0360*/  @!P0 LDG.E R20, desc[UR4][R10.64+0x10] ;  /* 0x000010040a148981 */ /* 0x000ee8000c1e1900 */
[----:B------:R-:W4:Y:S04]  /*0370*/  @P1 LDG.E R22, desc[UR4][R10.64+0x14] ;  /* 0x000014040a161981 */ /* 0x000f28000c1e1900 */
[----:B------:R-:W4:Y:S04]  /*0380*/  @P2 LDG.E R26, desc[UR4][R10.64+0x28] ;  /* 0x000028040a1a2981 */ /* 0x000f28000c1e1900 */
[----:B------:R-:W4:Y:S04]  /*0390*/  @!P0 LDG.E R21, desc[UR4][R10.64+0x4] ;  /* 0x000004040a158981 */ /* 0x000f28000c1e1900 */
[----:B------:R-:W4:Y:S04]  /*03a0*/  @!P0 LDG.E R23, desc[UR4][R10.64+0xc] ;  /* 0x00000c040a178981 */ /* 0x000f28000c1e1900 */
[----:B------:R-:W4:Y:S04]  /*03b0*/  @P1 LDG.E R25, desc[UR4][R10.64+0x18] ;  /* 0x000018040a191981 */ /* 0x000f28000c1e1900 */
[----:B------:R-:W4:Y:S04]  /*03c0*/  @P3 LDG.E R28, desc[UR4][R10.64+0x3c] ;  /* 0x00003c040a1c3981 */ /* 0x000f28000c1e1900 */
[----:B------:R-:W4:Y:S01]  /*03d0*/  @P6 LDG.E R27, desc[UR4][R10.64+0x7c] ;  /* 0x00007c040a1b6981 */ /* 0x000f22000c1e1900 */
[----:B--2---:R-:W-:-:S03]  /*03e0*/  @!P0 LOP3.LUT R15, R15, R18, RZ, 0x3c, !PT ;  /* 0x000000120f0f8212 */ /* 0x004fc600078e3cff */
[----:B------:R-:W2:Y:S01]  /*03f0*/  @!P0 LDG.E R18, desc[UR4][R10.64+0x8] ;  /* 0x000008040a128981 */ /* 0x000ea2000c1e1900 */
[----:B---3--:R-:W-:-:S03]  /*0400*/  @!P0 LOP3.LUT R3, R3, R20, RZ, 0x3c, !PT ;  /* 0x0000001403038212 */ /* 0x008fc600078e3cff */
[----:B------:R-:W3:Y:S01]  /*0410*/  @P1 LDG.E R20, desc[UR4][R10.64+0x24] ;  /* 0x000024040a141981 */ /* 0x000ee2000c1e1900 */
[----:B----4-:R-:W-:-:S03]  /*0420*/  @P1 LOP3.LUT R15, R15, R22, RZ, 0x3c, !PT ;  /* 0x000000160f0f1212 */ /* 0x010fc600078e3cff */
[----:B------:R-:W4:Y:S01]  /*0430*/  @P2 LDG.E R22, desc[UR4][R10.64+0x38] ;  /* 0x000038040a162981 */ /* 0x000f22000c1e1900 */
[----:B------:R-:W-:-:S03]  /*0440*/  @P2 LOP3.LUT R15, R15, R26, RZ, 0x3c, !PT ;  /* 0x0000001a0f0f2212 */ /* 0x000fc600078e3cff */
[----:B------:R-:W4:Y:S01]  /*0450*/  @P4 LDG.E R26, desc[UR4][R10.64+0x50] ;  /* 0x000050040a1a4981 */ /* 0x000f22000c1e1900 */
[----:B------:R-:W-:-:S03]  /*0460*/  @!P0 LOP3.LUT R4, R4, R21, RZ, 0x3c, !PT ;  /* 0x0000001504048212 */ /* 0x000fc600078e3cff */
[----:B------:R-:W4:Y:S01]  /*0470*/  @P1 LDG.E R21, desc[UR4][R10.64+0x20] ;  /* 0x000020040a151981 */ /* 0x000f22000c1e1900 */
[----:B------:R-:W-:-:S03]  /*0480*/  @!P0 LOP3.LUT R2, R2, R23, RZ, 0x3c, !PT ;  /* 0x0000001702028212 */ /* 0x000fc600078e3cff */
[----:B------:R-:W4:Y:S01]  /*0490*/  @P2 LDG.E R23, desc[UR4][R10.64+0x2c] ;  /* 0x00002c040a172981 */ /* 0x000f22000c1e1900 */
[----:B------:R-:W-:-:S03]  /*04a0*/  @P1 LOP3.LUT R4, R4, R25, RZ, 0x3c, !PT ;  /* 0x0000001904041212 */ /* 0x000fc600078e3cff */
[----:B------:R-:W4:Y:S01]  /*04b0*/  @P2 LDG.E R25, desc[UR4][R10.64+0x34] ;  /* 0x000034040a192981 */ /* 0x000f22000c1e1900 */
[----:B--2---:R-:W-:-:S03]  /*04c0*/  @!P0 LOP3.LUT R5, R5, R18, RZ, 0x3c, !PT ;  /* 0x0000001205058212 */ /* 0x004fc600078e3cff */
[----:B------:R-:W2:Y:S01]  /*04d0*/  @P1 LDG.E R18, desc[UR4][R10.64+0x1c] ;  /* 0x00001c040a121981 */ /* 0x000ea2000c1e1900 */
[----:B---3--:R-:W-:-:S03]  /*04e0*/  @P1 LOP3.LUT R3, R3, R20, RZ, 0x3c, !PT ;  /* 0x0000001403031212 */ /* 0x008fc600078e3cff */
[----:B------:R-:W3:Y:S01]  /*04f0*/  @P2 LDG.E R20, desc[UR4][R10.64+0x30] ;  /* 0x000030040a142981 */ /* 0x000ee2000c1e1900 */
[----:B----4-:R-:W-:-:S03]  /*0500*/  @P2 LOP3.LUT R3, R3, R22, RZ, 0x3c, !PT ;  /* 0x0000001603032212 */ /* 0x010fc600078e3cff */
[----:B------:R-:W4:Y:S01]  /*0510*/  @P3 LDG.E R22, desc[UR4][R10.64+0x4c] ;  /* 0x00004c040a163981 */ /* 0x000f22000c1e1900 */
[----:B------:R-:W-:-:S04]  /*0520*/  @P3 LOP3.LUT R15, R15, R28, RZ, 0x3c, !PT ;  /* 0x0000001c0f0f3212 */ /* 0x000fc800078e3cff */
[----:B------:R-:W-:Y:S02]  /*0530*/  @P4 LOP3.LUT R15, R15, R26, RZ, 0x3c, !PT ;  /* 0x0000001a0f0f4212 */ /* 0x000fe400078e3cff */
[----:B------:R-:W-:Y:S01]  /*0540*/  @P1 LOP3.LUT R2, R2, R21, RZ, 0x3c, !PT ;  /* 0x0000001502021212 */ /* 0x000fe200078e3cff */
[----:B------:R-:W4:Y:S04]  /*0550*/  @P5 LDG.E R26, desc[UR4][R10.64+0x64] ;  /* 0x000064040a1a5981 */ /* 0x000f28000c1e1900 */
[----:B------:R-:W4:Y:S01]  /*0560*/  @P3 LDG.E R21, desc[UR4][R10.64+0x40] ;  /* 0x000040040a153981 */ /* 0x000f22000c1e1900 */
[----:B------:R-:W-:Y:S02]  /*0570*/  @P2 LOP3.LUT R4, R4, R23, RZ, 0x3c, !PT ;  /* 0x0000001704042212 */ /* 0x000fe400078e3cff */
[----:B------:R-:W-:Y:S01]  /*0580*/  @P2 LOP3.LUT R2, R2, R25, RZ, 0x3c, !PT ;  /* 0x0000001902022212 */ /* 0x000fe200078e3cff */
[----:B------:R-:W4:Y:S04]  /*0590*/  @P3 LDG.E R23, desc[UR4][R10.64+0x48] ;  /* 0x000048040a173981 */ /* 0x000f28000c1e1900 */
[----:B------:R-:W4:Y:S01]  /*05a0*/  @P4 LDG.E R25, desc[UR4][R10.64+0x54] ;  /* 0x000054040a194981 */ /* 0x000f22000c1e1900 */
[----:B--2---:R-:W-:-:S03]  /*05b0*/  @P1 LOP3.LUT R5, R5, R18, RZ, 0x3c, !PT ;  /* 0x0000001205051212 */ /* 0x004fc600078e3cff */
[----:B------:R-:W2:Y:S01]  /*05c0*/  @P3 LDG.E R18, desc[UR4][R10.64+0x44] ;  /* 0x000044040a123981 */ /* 0x000ea2000c1e1900 */
[----:B---3--:R-:W-:-:S03]  /*05d0*/  @P2 LOP3.LUT R5, R5, R20, RZ, 0x3c, !PT ;  /* 0x0000001405052212 */ /* 0x008fc600078e3cff */
[----:B------:R-:W3:Y:S01]  /*05e0*/  @P4 LDG.E R20, desc[UR4][R10.64+0x58] ;  /* 0x000058040a144981 */ /* 0x000ee2000c1e1900 */
[----:B----4-:R-:W-:-:S03]  /*05f0*/  @P3 LOP3.LUT R3, R3, R22, RZ, 0x3c, !PT ;  /* 0x0000001603033212 */ /* 0x010fc600078e3cff */
[----:B------:R-:W4:Y:S01]  /*0600*/  @P4 LDG.E R22, desc[UR4][R10.64+0x60] ;  /* 0x000060040a164981 */ /* 0x000f22000c1e1900 */
[----:B------:R-:W-:Y:S02]  /*0610*/  LOP3.LUT P0, RZ, R24, 0x80, RZ, 0xc0, !PT ;  /* 0x0000008018ff7812 */ /* 0x000fe4000780c0ff */
[----:B------:R-:W-:Y:S02]  /*0620*/  @P5 LOP3.LUT R15, R15, R26, RZ, 0x3c, !PT ;  /* 0x0000001a0f0f5212 */ /* 0x000fe400078e3cff */
[----:B------:R-:W4:Y:S01]  /*0630*/  @P6 LDG.E R26, desc[UR4][R10.64+0x78] ;  /* 0x000078040a1a6981 */ /* 0x000f22000c1e1900 */
[----:B------:R-:W-:-:S03]  /*0640*/  @P3 LOP3.LUT R4, R4, R21, RZ, 0x3c, !PT ;  /* 0x0000001504043212 */ /* 0x000fc600078e3cff */
[----:B------:R-:W4:Y:S01]  /*0650*/  @P4 LDG.E R21, desc[UR4][R10.64+0x5c] ;  /* 0x00005c040a154981 */ /* 0x000f22000c1e1900 */
[----:B------:R-:W-:-:S03]  /*0660*/  @P3 LOP3.LUT R2, R2, R23, RZ, 0x3c, !PT ;  /* 0x0000001702023212 */ /* 0x000fc600078e3cff */
[----:B------:R-:W4:Y:S01]  /*0670*/  @P5 LDG.E R23, desc[UR4][R10.64+0x68] ;  /* 0x000068040a175981 */ /* 0x000f22000c1e1900 */
[----:B------:R-:W-:-:S03]  /*0680*/  @P4 LOP3.LUT R4, R4, R25, RZ, 0x3c, !PT ;  /* 0x0000001904044212 */ /* 0x000fc600078e3cff */
[----:B------:R-:W4:Y:S01]  /*0690*/  @P5 LDG.E R25, desc[UR4][R10.64+0x70] ;  /* 0x000070040a195981 */ /* 0x000f22000c1e1900 */
[----:B--2---:R-:W-:-:S03]  /*06a0*/  @P3 LOP3.LUT R5, R5, R18, RZ, 0x3c, !PT ;  /* 0x0000001205053212 */ /* 0x004fc600078e3cff */
[----:B------:R-:W2:Y:S01]  /*06b0*/  @P5 LDG.E R18, desc[UR4][R10.64+0x6c] ;  /* 0x00006c040a125981 */ /* 0x000ea2000c1e1900 */
[----:B---3--:R-:W-:-:S03]  /*06c0*/  @P4 LOP3.LUT R5, R5, R20, RZ, 0x3c, !PT ;  /* 0x0000001405054212 */ /* 0x008fc600078e3cff */
[----:B------:R-:W3:Y:S01]  /*06d0*/  @P5 LDG.E R20, desc[UR4][R10.64+0x74] ;  /* 0x000074040a145981 */ /* 0x000ee2000c1e1900 */
[----:B----4-:R-:W-:-:S03]  /*06e0*/  @P4 LOP3.LUT R3, R3, R22, RZ, 0x3c, !PT ;  /* 0x0000001603034212 */ /* 0x010fc600078e3cff */
[----:B------:R-:W4:Y:S01]  /*06f0*/  @P0 LDG.E R22, desc[UR4][R10.64+0x8c] ;  /* 0x00008c040a160981 */ /* 0x000f22000c1e1900 */
[----:B------:R-:W-:-:S03]  /*0700*/  @P6 LOP3.LUT R15, R15, R26, RZ, 0x3c, !PT ;  /* 0x0000001a0f0f6212 */ /* 0x000fc600078e3cff */
        /* <DEDUP_REMOVED lines=13> */
[----:B------:R-:W-:Y:S02]  /*07e0*/  @P6 LOP3.LUT R4, R4, R27, RZ, 0x3c, !PT ;  /* 0x0000001b04046212 */ /* 0x000fe400078e3cff */
[----:B------:R-:W-:Y:S02]  /*07f0*/  @P6 LOP3.LUT R2, R2, R21, RZ, 0x3c, !PT ;  /* 0x0000001502026212 */ /* 0x000fe400078e3cff */
[----:B------:R-:W-:Y:S02]  /*0800*/  @P0 LOP3.LUT R4, R4, R23, RZ, 0x3c, !PT ;  /* 0x0000001704040212 */ /* 0x000fe400078e3cff */
[----:B------:R-:W-:Y:S02]  /*0810*/  @P0 LOP3.LUT R2, R2, R25, RZ, 0x3c, !PT ;  /* 0x0000001902020212 */ /* 0x000fe400078e3cff */
[----:B--2---:R-:W-:Y:S02]  /*0820*/  @P6 LOP3.LUT R5, R5, R18, RZ, 0x3c, !PT ;  /* 0x0000001205056212 */ /* 0x004fe400078e3cff */
[----:B---3--:R-:W-:-:S02]  /*0830*/  @P6 LOP3.LUT R3, R3, R20, RZ, 0x3c, !PT ;  /* 0x0000001403036212 */ /* 0x008fc400078e3cff */
[----:B----4-:R-:W-:Y:S02]  /*0840*/  @P0 LOP3.LUT R5, R5, R22, RZ, 0x3c, !PT ;  /* 0x0000001605050212 */ /* 0x010fe400078e3cff */
[----:B------:R-:W-:Y:S02]  /*0850*/  @P0 LOP3.LUT R3, R3, R26, RZ, 0x3c, !PT ;  /* 0x0000001a03030212 */ /* 0x000fe400078e3cff */
[----:B------:R-:W-:-:S13]  /*0860*/  R2P PR, R24.B1, 0x7f ;  /* 0x0000007f18007804 */ /* 0x000fda0000001000 */
[----:B------:R-:W2:Y:S04]  /*0870*/  @P0 LDG.E R18, desc[UR4][R10.64+0xa0] ;  /* 0x0000a0040a120981 */ /* 0x000ea8000c1e1900 */
[----:B------:R-:W3:Y:S04]  /*0880*/  @P1 LDG.E R22, desc[UR4][R10.64+0xb4] ;  /* 0x0000b4040a161981 */ /* 0x000ee8000c1e1900 */
[----:B------:R-:W4:Y:S04]  /*0890*/  @P2 LDG.E R26, desc[UR4][R10.64+0xc8] ;  /* 0x0000c8040a1a2981 */ /* 0x000f28000c1e1900 */
[----:B------:R-:W4:Y:S04]  /*08a0*/  @P3 LDG.E R28, desc[UR4][R10.64+0xdc] ;  /* 0x0000dc040a1c3981 */ /* 0x000f28000c1e1900 */
[----:B------:R-:W4:Y:S04]  /*08b0*/  @P0 LDG.E R23, desc[UR4][R10.64+0xa4] ;  /* 0x0000a4040a170981 */ /* 0x000f28000c1e1900 */
[----:B------:R-:W4:Y:S04]  /*08c0*/  @P0 LDG.E R20, desc[UR4][R10.64+0xa8] ;  /* 0x0000a8040a140981 */ /* 0x000f28000c1e1900 */
[----:B------:R-:W4:Y:S04]  /*08d0*/  @P4 LDG.E R25, desc[UR4][R10.64+0xf0] ;  /* 0x0000f0040a194981 */ /* 0x000f28000c1e1900 */
        /* <DEDUP_REMOVED lines=21> */
[----:B------:R-:W-:Y:S02]  /*0a30*/  LOP3.LUT P0, RZ, R24, 0x8000, RZ, 0xc0, !PT ;  /* 0x0000800018ff7812 */ /* 0x000fe4000780c0ff */
[----:B----4-:R-:W-:Y:S01]  /*0a40*/  @P5 LOP3.LUT R15, R15, R26, RZ, 0x3c, !PT ;  /* 0x0000001a0f0f5212 */ /* 0x010fe200078e3cff */
[----:B------:R-:W4:Y:S04]  /*0a50*/  @P3 LDG.E R24, desc[UR4][R10.64+0xe4] ;  /* 0x0000e4040a183981 */ /* 0x000f28000c1e1900 */
[----:B------:R-:W2:Y:S01]  /*0a60*/  @P6 LDG.E R26, desc[UR4][R10.64+0x118] ;  /* 0x000118040a1a6981 */ /* 0x000ea2000c1e1900 */
        /* <DEDUP_REMOVED lines=8> */
[----:B---3--:R-:W-:-:S03]  /*0af0*/  @P2 LOP3.LUT R3, R3, R22, RZ, 0x3c, !PT ;  /* 0x0000001603032212 */ /* 0x008fc600078e3cff */
[----:B------:R-:W3:Y:S01]  /*0b00*/  @P4 LDG.E R22, desc[UR4][R10.64+0x100] ;  /* 0x000100040a164981 */ /* 0x000ee2000c1e1900 */
[----:B--2---:R-:W-:-:S03]  /*0b10*/  @P6 LOP3.LUT R15, R15, R26, RZ, 0x3c, !PT ;  /* 0x0000001a0f0f6212 */ /* 0x004fc600078e3cff */
[----:B------:R-:W2:Y:S01]  /*0b20*/  @P0 LDG.E R26, desc[UR4][R10.64+0x12c] ;  /* 0x00012c040a1a0981 */ /* 0x000ea2000c1e1900 */
[----:B----4-:R-:W-:-:S03]  /*0b30*/  @P2 LOP3.LUT R2, R2, R23, RZ, 0x3c, !PT ;  /* 0x0000001702022212 */ /* 0x010fc600078e3cff */
[----:B------:R-:W4:Y:S01]  /*0b40*/  @P4 LDG.E R23, desc[UR4][R10.64+0xfc] ;  /* 0x0000fc040a174981 */ /* 0x000f22000c1e1900 */
[----:B------:R-:W-:-:S03]  /*0b50*/  @P2 LOP3.LUT R5, R5, R20, RZ, 0x3c, !PT ;  /* 0x0000001405052212 */ /* 0x000fc600078e3cff */
[----:B------:R-:W4:Y:S01]  /*0b60*/  @P4 LDG.E R20, desc[UR4][R10.64+0xf8] ;  /* 0x0000f8040a144981 */ /* 0x000f22000c1e1900 */
[----:B------:R-:W-:Y:S02]  /*0b70*/  @P3 LOP3.LUT R2, R2, R27, RZ, 0x3c, !PT ;  /* 0x0000001b02023212 */ /* 0x000fe400078e3cff */
[----:B------:R-:W-:Y:S01]  /*0b80*/  @P3 LOP3.LUT R4, R4, R25, RZ, 0x3c, !PT ;  /* 0x0000001904043212 */ /* 0x000fe200078e3cff */
[----:B------:R-:W4:Y:S01]  /*0b90*/  @P5 LDG.E R27, desc[UR4][R10.64+0x110] ;  /* 0x000110040a1b5981 */ /* 0x000f22000c1e1900 */
[----:B------:R-:W-:-:S03]  /*0ba0*/  @P3 LOP3.LUT R5, R5, R24, RZ, 0x3c, !PT ;  /* 0x0000001805053212 */ /* 0x000fc600078e3cff */
[----:B------:R-:W4:Y:S04]  /*0bb0*/  @P5 LDG.E R25, desc[UR4][R10.64+0x108] ;  /* 0x000108040a195981 */ /* 0x000f28000c1e1900 */
        /* <DEDUP_REMOVED lines=19> */
[----:B------:R-:W-:-:S05]  /*0cf0*/  VIADD R19, R19, 0x10 ;  /* 0x0000001013137836 */ /* 0x000fca0000000000 */
[----:B------:R-:W-:Y:S02]  /*0d00*/  ISETP.NE.AND P1, PT, R19, 0x20, PT ;  /* 0x000000201300780c */ /* 0x000fe40003f25270 */
[----:B------:R-:W-:Y:S02]  /*0d10*/  @P5 LOP3.LUT R3, R3, R18, RZ, 0x3c, !PT ;  /* 0x0000001203035212 */ /* 0x000fe400078e3cff */
[----:B------:R-:W-:Y:S02]  /*0d20*/  @P6 LOP3.LUT R4, R4, R21, RZ, 0x3c, !PT ;  /* 0x0000001504046212 */ /* 0x000fe400078e3cff */
[----:B---3--:R-:W-:-:S04]  /*0d30*/  @P6 LOP3.LUT R3, R3, R22, RZ, 0x3c, !PT ;  /* 0x0000001603036212 */ /* 0x008fc800078e3cff */
[----:B--2---:R-:W-:Y:S02]  /*0d40*/  @P0 LOP3.LUT R3, R3, R26, RZ, 0x3c, !PT ;  /* 0x0000001a03030212 */ /* 0x004fe400078e3cff */
[----:B----4-:R-:W-:Y:S02]  /*0d50*/  @P6 LOP3.LUT R2, R2, R23, RZ, 0x3c, !PT ;  /* 0x0000001702026212 */ /* 0x010fe400078e3cff */
[----:B------:R-:W-:Y:S02]  /*0d60*/  @P6 LOP3.LUT R5, R5, R20, RZ, 0x3c, !PT ;  /* 0x0000001405056212 */ /* 0x000fe400078e3cff */
[----:B------:R-:W-:Y:S02]  /*0d70*/  @P0 LOP3.LUT R2, R2, R27, RZ, 0x3c, !PT ;  /* 0x0000001b02020212 */ /* 0x000fe400078e3cff */
[----:B------:R-:W-:Y:S02]  /*0d80*/  @P0 LOP3.LUT R4, R4, R25, RZ, 0x3c, !PT ;  /* 0x0000001904040212 */ /* 0x000fe400078e3cff */
[----:B------:R-:W-:Y:S01]  /*0d90*/  @P0 LOP3.LUT R5, R5, R24, RZ, 0x3c, !PT ;  /* 0x0000001805050212 */ /* 0x000fe200078e3cff */
[----:B------:R-:W-:Y:S06]  /*0da0*/  @P1 BRA `(.L_x_434) ;  /* 0xfffffff400481947 */ /* 0x000fec000383ffff */
[----:B------:R-:W-:-:S05]  /*0db0*/  VIADD R17, R17, 0x1 ;  /* 0x0000000111117836 */ /* 0x000fca0000000000 */
[----:B------:R-:W-:-:S13]  /*0dc0*/  ISETP.NE.AND P0, PT, R17, 0x5, PT ;  /* 0x000000051100780c */ /* 0x000fda0003f05270 */
[----:B------:R-:W-:Y:S05]  /*0dd0*/  @P0 BRA `(.L_x_435) ;  /* 0xfffffff400300947 */ /* 0x000fea000383ffff */
[----:B------:R1:W-:Y:S01]  /*0de0*/  STG.E.64 desc[UR4][R6.64+0x8], R4 ;  /* 0x0000080406007986 */ /* 0x0003e2000c101b04 */
[----:B------:R-:W-:Y:S01]  /*0df0*/  VIADD R14, R14, 0x1 ;  /* 0x000000010e0e7836 */ /* 0x000fe20000000000 */
[----:B------:R-:W-:Y:S02]  /*0e00*/  LOP3.LUT R11, R13, 0x3, RZ, 0xc0, !PT ;  /* 0x000000030d0b7812 */ /* 0x000fe400078ec0ff */
[----:B------:R1:W-:Y:S02]  /*0e10*/  STG.E.64 desc[UR4][R6.64+0x10], R2 ;  /* 0x0000100206007986 */ /* 0x0003e4000c101b04 */
[----:B------:R-:W-:Y:S02]  /*0e20*/  ISETP.GE.U32.AND P0, PT, R14, R11, PT ;  /* 0x0000000b0e00720c */ /* 0x000fe40003f06070 */
[----:B------:R1:W-:Y:S11]  /*0e30*/  STG.E desc[UR4][R6.64+0x4], R15 ;  /* 0x0000040f06007986 */ /* 0x0003f6000c101904 */
[----:B------:R-:W-:Y:S05]  /*0e40*/  @!P0 BRA `(.L_x_436) ;  /* 0xfffffff400048947 */ /* 0x000fea000383ffff */
.L_x_433:
[----:B------:R-:W-:Y:S05]  /*0e50*/  BSYNC.RECONVERGENT B1 ;  /* 0x0000000000017941 */ /* 0x000fea0003800200 */
.L_x_432:
[C---:B------:R-:W-:Y:S01]  /*0e60*/  ISETP.GT.U32.AND P0, PT, R13.reuse, 0x3, PT ;  /* 0x000000030d00780c */ /* 0x040fe20003f04070 */
[----:B------:R-:W-:Y:S01]  /*0e70*/  VIADD R12, R12, 0x1 ;  /* 0x000000010c0c7836 */ /* 0x000fe20000000000 */
[--C-:B------:R-:W-:Y:S02]  /*0e80*/  SHF.R.U64 R13, R13, 0x2, R0.reuse ;  /* 0x000000020d0d7819 */ /* 0x100fe40000001200 */
[----:B------:R-:W-:Y:S02]  /*0e90*/  ISETP.GT.U32.AND.EX P0, PT, R0, RZ, PT, P0 ;  /* 0x000000ff0000720c */ /* 0x000fe40003f04100 */
[----:B------:R-:W-:-:S11]  /*0ea0*/  SHF.R.U32.HI R0, RZ, 0x2, R0 ;  /* 0x00000002ff007819 */ /* 0x000fd60000011600 */
[----:B------:R-:W-:Y:S05]  /*0eb0*/  @P0 BRA `(.L_x_437) ;  /* 0xfffffff000c80947 */ /* 0x000fea000383ffff */
.L_x_431:
[----:B------:R-:W-:Y:S05]  /*0ec0*/  BSYNC.RECONVERGENT B0 ;  /* 0x0000000000007941 */ /* 0x000fea0003800200 */
.L_x_430:
[----:B------:R-:W-:Y:S04]  /*0ed0*/  STG.E.64 desc[UR4][R6.64+0x18], RZ ;  /* 0x000018ff06007986 */ /* 0x000fe8000c101b04 */
[----:B------:R-:W-:Y:S04]  /*0ee0*/  STG.E desc[UR4][R6.64+0x20], RZ ;  /* 0x000020ff06007986 */ /* 0x000fe8000c101904 */
[----:B------:R-:W-:Y:S01]  /*0ef0*/  STG.E.64 desc[UR4][R6.64+0x28], RZ ;  /* 0x000028ff06007986 */ /* 0x000fe2000c101b04 */
[----:B------:R-:W-:Y:S05]  /*0f00*/  EXIT ;  /* 0x000000000000794d */ /* 0x000fea0003800000 */
.L_x_438:
        /* <DEDUP_REMOVED lines=15> */
.L_x_532:


//--------------------- .text._Z21monte_carlo_pi_kernelP17curandStateXORWOWPii --------------------------
	.section	.text._Z21monte_carlo_pi_kernelP17curandStateXORWOWPii,"ax",@progbits
	.align	128
        .global         _Z21monte_carlo_pi_kernelP17curandStateXORWOWPii
        .type           _Z21monte_carlo_pi_kernelP17curandStateXORWOWPii,@function
        .size           _Z21monte_carlo_pi_kernelP17curandStateXORWOWPii,(.L_x_533 - _Z21monte_carlo_pi_kernelP17curandStateXORWOWPii)
        .other          _Z21monte_carlo_pi_kernelP17curandStateXORWOWPii,@"STO_CUDA_ENTRY STV_DEFAULT"
_Z21monte_carlo_pi_kernelP17curandStateXORWOWPii:
.text._Z21monte_carlo_pi_kernelP17curandStateXORWOWPii:
[----:B------:R-:W-:Y:S01]  /*0000*/  LDC R1, c[0x0][0x37c] ;  /* 0x0000df00ff017b82 */ /* 0x000fe20000000800 */
[----:B------:R-:W0:Y:S07]  /*0010*/  S2R R5, SR_TID.X ;  /* 0x0000000000057919 */ /* 0x000e2e0000002100 */
[----:B------:R-:W1:Y:S01]  /*0020*/  LDC R17, c[0x0][0x390] ;  /* 0x0000e400ff117b82 */ /* 0x000e620000000800 */
[----:B------:R-:W2:Y:S07]  /*0030*/  LDCU.64 UR4, c[0x0][0x358] ;  /* 0x00006b00ff0477ac */ /* 0x000eae0008000a00 */
[----:B------:R-:W0:Y:S08]  /*0040*/  S2UR UR6, SR_CTAID.X ;  /* 0x00000000000679c3 */ /* 0x000e300000002500 */
[----:B------:R-:W0:Y:S08]  /*0050*/  LDC R0, c[0x0][0x360] ;  /* 0x0000d800ff007b82 */ /* 0x000e300000000800 */
[----:B------:R-:W3:Y:S01]  /*0060*/  LDC.64 R2, c[0x0][0x380] ;  /* 0x0000e000ff027b82 */ /* 0x000ee20000000a00 */
[----:B-1----:R-:W-:Y:S01]  /*0070*/  ISETP.GE.AND P0, PT, R17, 0x1, PT ;  /* 0x000000011100780c */ /* 0x002fe20003f06270 */
[----:B------:R-:W-:-:S02]  /*0080*/  IMAD.MOV.U32 R14, RZ, RZ, RZ ;  /* 0x000000ffff0e7224 */ /* 0x000fc400078e00ff */
[----:B0-----:R-:W-:-:S04]  /*0090*/  IMAD R0, R0, UR6, R5 ;  /* 0x0000000600007c24 */ /* 0x001fc8000f8e0205 */
[----:B---3--:R-:W-:-:S05]  /*00a0*/  IMAD.WIDE R2, R0, 0x30, R2 ;  /* 0x0000003000027825 */ /* 0x008fca00078e0202 */
[----:B--2---:R0:W5:Y:S04]  /*00b0*/  LDG.E R15, desc[UR4][R2.64+0x20] ;  /* 0x00002004020f7981 */ /* 0x004168000c1e1900 */
[----:B------:R0:W5:Y:S04]  /*00c0*/  LDG.E.64 R4, desc[UR4][R2.64+0x28] ;  /* 0x0000280402047981 */ /* 0x000168000c1e1b00 */
[----:B------:R0:W5:Y:S04]  /*00d0*/  LDG.E.64 R6, desc[UR4][R2.64] ;  /* 0x0000000402067981 */ /* 0x000168000c1e1b00 */
[----:B------:R0:W5:Y:S04]  /*00e0*/  LDG.E.64 R8, desc[UR4][R2.64+0x8] ;  /* 0x0000080402087981 */ /* 0x000168000c1e1b00 */
[----:B------:R0:W5:Y:S04]  /*00f0*/  LDG.E.64 R10, desc[UR4][R2.64+0x10] ;  /* 0x00001004020a7981 */ /* 0x000168000c1e1b00 */
[----:B------:R0:W5:Y:S01]  /*0100*/  LDG.E.64 R12, desc[UR4][R2.64+0x18] ;  /* 0x00001804020c7981 */ /* 0x000162000c1e1b00 */
[----:B------:R-:W-:Y:S05]  /*0110*/  @!P0 BRA `(.L_x_439) ;  /* 0x00000008004c8947 */ /* 0x000fea0003800000 */
[C---:B------:R-:W-:Y:S01]  /*0120*/  ISETP.GE.U32.AND P0, PT, R17.reuse, 0x4, PT ;  /* 0x000000041100780c */ /* 0x040fe20003f06070 */
[----:B------:R-:W-:Y:S01]  /*0130*/  IMAD.MOV.U32 R14, RZ, RZ, RZ ;  /* 0x000000ffff0e7224 */ /* 0x000fe200078e00ff */
[----:B------:R-:W-:Y:S01]  /*0140*/  LOP3.LUT R16, R17, 0x3, RZ, 0xc0, !PT ;  /* 0x0000000311107812 */ /* 0x000fe200078ec0ff */
[----:B-----5:R-:W-:-:S10]  /*0150*/  IMAD.MOV.U32 R18, RZ, RZ, R6 ;  /* 0x000000ffff127224 */ /* 0x020fd400078e0006 */
[----:B------:R-:W-:Y:S05]  /*0160*/  @!P0 BRA `(.L_x_440) ;  /* 0x0000000400988947 */ /* 0x000fea0003800000 */
[----:B------:R-:W-:Y:S01]  /*0170*/  LOP3.LUT R19, R17, 0x7ffffffc, RZ, 0xc0, !PT ;  /* 0x7ffffffc11137812 */ /* 0x000fe200078ec0ff */
[----:B------:R-:W-:Y:S02]  /*0180*/  VIADD R18, R6, 0x161f14 ;  /* 0x00161f1406127836 */ /* 0x000fe40000000000 */
[----:B------:R-:W-:Y:S02]  /*0190*/  IMAD.MOV.U32 R14, RZ, RZ, RZ ;  /* 0x000000ffff0e7224 */ /* 0x000fe400078e00ff */
[----:B------:R-:W-:-:S07]  /*01a0*/  IMAD.MOV R19, RZ, RZ, -R19 ;  /* 0x000000ffff137224 */ /* 0x000fce00078e0a13 */
.L_x_441:
[----:B------:R-:W-:Y:S01]  /*01b0*/  SHF.R.U32.HI R20, RZ, 0x2, R7 ;  /* 0x00000002ff147819 */ /* 0x000fe20000011607 */
[----:B------:R-:W-:Y:S01]  /*01c0*/  IMAD.SHL.U32 R22, R11, 0x10, RZ ;  /* 0x000000100b167824 */ /* 0x000fe200078e00ff */
[----:B------:R-:W-:Y:S01]  /*01d0*/  SHF.R.U32.HI R21, RZ, 0x2, R8 ;  /* 0x00000002ff157819 */ /* 0x000fe20000011608 */
[----:B------:R-:W-:Y:S01]  /*01e0*/  VIADD R19, R19, 0x4 ;  /* 0x0000000413137836 */ /* 0x000fe20000000000 */
[----:B------:R-:W-:Y:S02]  /*01f0*/  LOP3.LUT R20, R20, R7, RZ, 0x3c, !PT ;  /* 0x0000000714147212 */ /* 0x000fe400078e3cff */
[----:B------:R-:W-:-:S03]  /*0200*/  LOP3.LUT R8, R21, R8, RZ, 0x3c, !PT ;  /* 0x0000000815087212 */ /* 0x000fc600078e3cff */
[----:B------:R-:W-:-:S05]  /*0210*/  IMAD.SHL.U32 R7, R20, 0x2, RZ ;  /* 0x0000000214077824 */ /* 0x000fca00078e00ff */
[----:B------:R-:W-:Y:S02]  /*0220*/  LOP3.LUT R7, R11, R22, R7, 0x96, !PT ;  /* 0x000000160b077212 */ /* 0x000fe400078e9607 */
[----:B------:R-:W-:Y:S02]  /*0230*/  SHF.R.U32.HI R22, RZ, 0x2, R9 ;  /* 0x00000002ff167819 */ /* 0x000fe40000011609 */
[----:B------:R-:W-:Y:S01]  /*0240*/  LOP3.LUT R21, R7, R20, RZ, 0x3c, !PT ;  /* 0x0000001407157212 */ /* 0x000fe200078e3cff */
[----:B------:R-:W-:Y:S01]  /*0250*/  IMAD.SHL.U32 R20, R8, 0x2, RZ ;  /* 0x0000000208147824 */ /* 0x000fe200078e00ff */
[----:B------:R-:W-:Y:S02]  /*0260*/  LOP3.LUT R22, R22, R9, RZ, 0x3c, !PT ;  /* 0x0000000916167212 */ /* 0x000fe400078e3cff */
[----:B------:R-:W-:Y:S01]  /*0270*/  SHF.R.U32.HI R9, RZ, 0x2, R10 ;  /* 0x00000002ff097819 */ /* 0x000fe2000001160a */
[----:B------:R-:W-:-:S03]  /*0280*/  IMAD.SHL.U32 R7, R21, 0x10, RZ ;  /* 0x0000001015077824 */ /* 0x000fc600078e00ff */
[----:B------:R-:W-:Y:S02]  /*0290*/  LOP3.LUT R9, R9, R10, RZ, 0x3c, !PT ;  /* 0x0000000a09097212 */ /* 0x000fe400078e3cff */
[----:B------:R-:W-:Y:S02]  /*02a0*/  LOP3.LUT R20, R8, R20, R7, 0x96, !PT ;  /* 0x0000001408147212 */ /* 0x000fe400078e9607 */
[----:B------:R-:W-:Y:S02]  /*02b0*/  SHF.L.U32 R7, R22, 0x1, RZ ;  /* 0x0000000116077819 */ /* 0x000fe400000006ff */
[----:B------:R-:W-:Y:S02]  /*02c0*/  LOP3.LUT R25, R20, R21, RZ, 0x3c, !PT ;  /* 0x0000001514197212 */ /* 0x000fe400078e3cff */
[----:B------:R-:W-:Y:S02]  /*02d0*/  SHF.R.U32.HI R10, RZ, 0x2, R11 ;  /* 0x00000002ff0a7819 */ /* 0x000fe4000001160b */
[----:B------:R-:W-:Y:S01]  /*02e0*/  SHF.R.U32.HI R20, RZ, 0x2, R21 ;  /* 0x00000002ff147819 */ /* 0x000fe20000011615 */
[----:B------:R-:W-:Y:S01]  /*02f0*/  IMAD.SHL.U32 R8, R25, 0x10, RZ ;  /* 0x0000001019087824 */ /* 0x000fe200078e00ff */
[----:B------:R-:W-:-:S02]  /*0300*/  LOP3.LUT R10, R10, R11, RZ, 0x3c, !PT ;  /* 0x0000000b0a0a7212 */ /* 0x000fc400078e3cff */
[----:B------:R-:W-:Y:S02]  /*0310*/  LOP3.LUT R20, R20, R21, RZ, 0x3c, !PT ;  /* 0x0000001514147212 */ /* 0x000fe400078e3cff */
[----:B------:R-:W-:Y:S02]  /*0320*/  LOP3.LUT R7, R25, R8, R7, 0x96, !PT ;  /* 0x0000000819077212 */ /* 0x000fe400078e9607 */
[----:B------:R-:W-:Y:S02]  /*0330*/  IADD3 R21, PT, PT, R18, -0x10974f, R21 ;  /* 0xffef68b112157810 */ /* 0x000fe40007ffe015 */
[----:B------:R-:W-:Y:S01]  /*0340*/  LOP3.LUT R23, R7, R22, RZ, 0x3c, !PT ;  /* 0x0000001607177212 */ /* 0x000fe200078e3cff */
[----:B------:R-:W-:Y:S01]  /*0350*/  IMAD.SHL.U32 R7, R9, 0x2, RZ ;  /* 0x0000000209077824 */ /* 0x000fe200078e00ff */
[----:B------:R-:W-:Y:S02]  /*0360*/  SHF.R.U32.HI R22, RZ, 0x2, R25 ;  /* 0x00000002ff167819 */ /* 0x000fe40000011619 */
[----:B------:R-:W-:Y:S01]  /*0370*/  I2FP.F32.U32 R21, R21 ;  /* 0x0000001500157245 */ /* 0x000fe20000201000 */
[----:B------:R-:W-:Y:S01]  /*0380*/  IMAD.SHL.U32 R8, R23, 0x10, RZ ;  /* 0x0000001017087824 */ /* 0x000fe200078e00ff */
[----:B------:R-:W-:-:S02]  /*0390*/  LOP3.LUT R22, R22, R25, RZ, 0x3c, !PT ;  /* 0x0000001916167212 */ /* 0x000fc400078e3cff */
[----:B------:R-:W-:Y:S02]  /*03a0*/  IADD3 R25, PT, PT, R18, -0xb0f8a, R25 ;  /* 0xfff4f07612197810 */ /* 0x000fe40007ffe019 */
[----:B------:R-:W-:Y:S01]  /*03b0*/  LOP3.LUT R8, R9, R7, R8, 0x96, !PT ;  /* 0x0000000709087212 */ /* 0x000fe200078e9608 */
[----:B------:R-:W-:Y:S01]  /*03c0*/  IMAD.SHL.U32 R9, R10, 0x2, RZ ;  /* 0x000000020a097824 */ /* 0x000fe200078e00ff */
[----:B------:R-:W-:Y:S01]  /*03d0*/  I2FP.F32.U32 R25, R25 ;  /* 0x0000001900197245 */ /* 0x000fe20000201000 */
[----:B------:R-:W-:Y:S01]  /*03e0*/  IMAD.SHL.U32 R11, R22, 0x2, RZ ;  /* 0x00000002160b7824 */ /* 0x000fe200078e00ff */
[----:B------:R-:W-:-:S05]  /*03f0*/  LOP3.LUT R7, R8, R23, RZ, 0x3c, !PT ;  /* 0x0000001708077212 */ /* 0x000fca00078e3cff */
[----:B------:R-:W-:-:S05]  /*0400*/  IMAD.SHL.U32 R8, R7, 0x10, RZ ;  /* 0x0000001007087824 */ /* 0x000fca00078e00ff */
[----:B------:R-:W-:-:S04]  /*0410*/  LOP3.LUT R9, R7, R8, R9, 0x96, !PT ;  /* 0x0000000807097212 */ /* 0x000fc800078e9609 */
[----:B------:R-:W-:Y:S01]  /*0420*/  LOP3.LUT R8, R9, R10, RZ, 0x3c, !PT ;  /* 0x0000000a09087212 */ /* 0x000fe200078e3cff */
[----:B------:R-:W-:-:S04]  /*0430*/  IMAD.SHL.U32 R10, R20, 0x2, RZ ;  /* 0x00000002140a7824 */ /* 0x000fc800078e00ff */
[----:B------:R-:W-:-:S05]  /*0440*/  IMAD.SHL.U32 R9, R8, 0x10, RZ ;  /* 0x0000001008097824 */ /* 0x000fca00078e00ff */
[----:B------:R-:W-:Y:S02]  /*0450*/  LOP3.LUT R9, R20, R10, R9, 0x96, !PT ;  /* 0x0000000a14097212 */ /* 0x000fe400078e9609 */
[--C-:B------:R-:W-:Y:S02]  /*0460*/  SHF.R.U32.HI R20, RZ, 0x2, R23.reuse ;  /* 0x00000002ff147819 */ /* 0x100fe40000011617 */
[----:B------:R-:W-:Y:S02]  /*0470*/  LOP3.LUT R9, R9, R8, RZ, 0x3c, !PT ;  /* 0x0000000809097212 */ /* 0x000fe400078e3cff */
[----:B------:R-:W-:Y:S02]  /*0480*/  LOP3.LUT R20, R20, R23, RZ, 0x3c, !PT ;  /* 0x0000001714147212 */ /* 0x000fe400078e3cff */
[----:B------:R-:W-:Y:S02]  /*0490*/  SHF.L.U32 R10, R9, 0x4, RZ ;  /* 0x00000004090a7819 */ /* 0x000fe400000006ff */
[----:B------:R-:W-:-:S02]  /*04a0*/  IADD3 R23, PT, PT, R18, -0x587c5, R23 ;  /* 0xfffa783b12177810 */ /* 0x000fc40007ffe017 */
[----:B------:R-:W-:Y:S02]  /*04b0*/  LOP3.LUT R11, R9, R10, R11, 0x96, !PT ;  /* 0x0000000a090b7212 */ /* 0x000fe400078e960b */
[----:B------:R-:W-:Y:S02]  /*04c0*/  I2FP.F32.U32 R23, R23 ;  /* 0x0000001700177245 */ /* 0x000fe40000201000 */
[----:B------:R-:W-:Y:S01]  /*04d0*/  LOP3.LUT R10, R11, R22, RZ, 0x3c, !PT ;  /* 0x000000160b0a7212 */ /* 0x000fe200078e3cff */
[----:B------:R-:W-:-:S04]  /*04e0*/  IMAD.SHL.U32 R22, R20, 0x2, RZ ;  /* 0x0000000214167824 */ /* 0x000fc800078e00ff */
[----:B------:R-:W-:-:S05]  /*04f0*/  IMAD.SHL.U32 R11, R10, 0x10, RZ ;  /* 0x000000100a0b7824 */ /* 0x000fca00078e00ff */
[----:B------:R-:W-:Y:S01]  /*0500*/  LOP3.LUT R11, R20, R22, R11, 0x96, !PT ;  /* 0x00000016140b7212 */ /* 0x000fe200078e960b */
[----:B------:R-:W-:Y:S02]  /*0510*/  IMAD.IADD R22, R7, 0x1, R18 ;  /* 0x0000000107167824 */ /* 0x000fe400078e0212 */
[----:B------:R-:W-:Y:S01]  /*0520*/  IMAD.MOV.U32 R20, RZ, RZ, 0x2f800000 ;  /* 0x2f800000ff147424 */ /* 0x000fe200078e00ff */
[----:B------:R-:W-:Y:S02]  /*0530*/  LOP3.LUT R11, R11, R10, RZ, 0x3c, !PT ;  /* 0x0000000a0b0b7212 */ /* 0x000fe400078e3cff */
[----:B------:R-:W-:Y:S01]  /*0540*/  I2FP.F32.U32 R27, R22 ;  /* 0x00000016001b7245 */ /* 0x000fe20000201000 */
[-C--:B------:R-:W-:Y:S01]  /*0550*/  FFMA R25, R25, R20.reuse, 1.1641532182693481445e-10 ;  /* 0x2f00000019197423 */ /* 0x080fe20000000014 */
[-C--:B------:R-:W-:Y:S01]  /*0560*/  FFMA R21, R21, R20.reuse, 1.1641532182693481445e-10 ;  /* 0x2f00000015157423 */ /* 0x080fe20000000014 */
[-C--:B------:R-:W-:Y:S01]  /*0570*/  FFMA R23, R23, R20.reuse, 1.1641532182693481445e-10 ;  /* 0x2f00000017177423 */ /* 0x080fe20000000014 */
[C---:B------:R-:W-:Y:S01]  /*0580*/  IADD3 R26, PT, PT, R18.reuse, 0x161f14, R11 ;  /* 0x00161f14121a7810 */ /* 0x040fe20007ffe00b */
[----:B------:R-:W-:Y:S01]  /*0590*/  FFMA R27, R27, R20, 1.1641532182693481445e-10 ;  /* 0x2f0000001b1b7423 */ /* 0x000fe20000000014 */
[----:B------:R-:W-:Y:S01]  /*05a0*/  FMUL R22, R25, R25 ;  /* 0x0000001919167220 */ /* 0x000fe20000400000 */
[----:B------:R-:W-:-:S02]  /*05b0*/  IADD3 R25, PT, PT, R18, 0xb0f8a, R9 ;  /* 0x000b0f8a12197810 */ /* 0x000fc40007ffe009 */
[----:B------:R-:W-:Y:S01]  /*05c0*/  FMUL R24, R27, R27 ;  /* 0x0000001b1b187220 */ /* 0x000fe20000400000 */
[----:B------:R-:W-:Y:S01]  /*05d0*/  FFMA R21, R21, R21, R22 ;  /* 0x0000001515157223 */ /* 0x000fe20000000016 */
[----:B------:R-:W-:Y:S02]  /*05e0*/  I2FP.F32.U32 R25, R25 ;  /* 0x0000001900197245 */ /* 0x000fe40000201000 */
[----:B------:R-:W-:Y:S01]  /*05f0*/  FFMA R22, R23, R23, R24 ;  /* 0x0000001717167223 */ /* 0x000fe20000000018 */
[----:B------:R-:W-:Y:S02]  /*0600*/  IADD3 R23, PT, PT, R18, 0x587c5, R8 ;  /* 0x000587c512177810 */ /* 0x000fe40007ffe008 */
[----:B------:R-:W-:Y:S01]  /*0610*/  FSETP.GTU.AND P0, PT, R21, 1, PT ;  /* 0x3f8000001500780b */ /* 0x000fe20003f0c000 */
[-C--:B------:R-:W-:Y:S01]  /*0620*/  FFMA R25, R25, R20.reuse, 1.1641532182693481445e-10 ;  /* 0x2f00000019197423 */ /* 0x080fe20000000014 */
[----:B------:R-:W-:Y:S02]  /*0630*/  I2FP.F32.U32 R23, R23 ;  /* 0x0000001700177245 */ /* 0x000fe40000201000 */
[----:B------:R-:W-:Y:S01]  /*0640*/  FSETP.GTU.AND P1, PT, R22, 1, PT ;  /* 0x3f8000001600780b */ /* 0x000fe20003f2c000 */
[----:B------:R-:W-:Y:S01]  /*0650*/  FMUL R24, R25, R25 ;  /* 0x0000001919187220 */ /* 0x000fe20000400000 */
[----:B------:R-:W-:Y:S01]  /*0660*/  IADD3 R21, PT, PT, R18, 0x10974f, R10 ;  /* 0x0010974f12157810 */ /* 0x000fe20007ffe00a */
[----:B------:R-:W-:Y:S01]  /*0670*/  FFMA R23, R23, R20, 1.1641532182693481445e-10 ;  /* 0x2f00000017177423 */ /* 0x000fe20000000014 */
[----:B------:R-:W-:Y:S01]  /*0680*/  I2FP.F32.U32 R25, R26 ;  /* 0x0000001a00197245 */ /* 0x000fe20000201000 */
[----:B------:R-:W-:Y:S01]  /*0690*/  VIADD R22, R14, 0x1 ;  /* 0x000000010e167836 */ /* 0x000fe20000000000 */
[----:B------:R-:W-:Y:S01]  /*06a0*/  I2FP.F32.U32 R21, R21 ;  /* 0x0000001500157245 */ /* 0x000fe20000201000 */
[----:B------:R-:W-:Y:S01]  /*06b0*/  FFMA R24, R23, R23, R24 ;  /* 0x0000001717187223 */ /* 0x000fe20000000018 */
[----:B------:R-:W-:-:S02]  /*06c0*/  VIADD R18, R18, 0x2c3e28 ;  /* 0x002c3e2812127836 */ /* 0x000fc40000000000 */
[-C--:B------:R-:W-:Y:S01]  /*06d0*/  FFMA R25, R25, R20.reuse, 1.1641532182693481445e-10 ;  /* 0x2f00000019197423 */ /* 0x080fe20000000014 */
[----:B------:R-:W-:Y:S02]  /*06e0*/  @P0 IMAD.MOV R22, RZ, RZ, R14 ;  /* 0x000000ffff160224 */ /* 0x000fe400078e020e */
[----:B------:R-:W-:Y:S01]  /*06f0*/  FFMA R21, R21, R20, 1.1641532182693481445e-10 ;  /* 0x2f00000015157423 */ /* 0x000fe20000000014 */
[----:B------:R-:W-:Y:S01]  /*0700*/  FSETP.GTU.AND P0, PT, R24, 1, PT ;  /* 0x3f8000001800780b */ /* 0x000fe20003f0c000 */
[----:B------:R-:W-:Y:S01]  /*0710*/  FMUL R14, R25, R25 ;  /* 0x00000019190e7220 */ /* 0x000fe20000400000 */
[----:B------:R-:W-:Y:S02]  /*0720*/  VIADD R20, R22, 0x1 ;  /* 0x0000000116147836 */ /* 0x000fe40000000000 */
[----:B------:R-:W-:Y:S02]  /*0730*/  @P1 IMAD.MOV R20, RZ, RZ, R22 ;  /* 0x000000ffff141224 */ /* 0x000fe400078e0216 */
[----:B------:R-:W-:-:S03]  /*0740*/  FFMA R14, R21, R21, R14 ;  /* 0x00000015150e7223 */ /* 0x000fc6000000000e */
[----:B------:R-:W-:Y:S02]  /*0750*/  IADD3 R21, PT, PT, R20, 0x1, RZ ;  /* 0x0000000114157810 */ /* 0x000fe40007ffe0ff */
[----:B------:R-:W-:Y:S02]  /*0760*/  FSETP.GTU.AND P1, PT, R14, 1, PT ;  /* 0x3f8000000e00780b */ /* 0x000fe40003f2c000 */
[----:B------:R-:W-:Y:S01]  /*0770*/  @P0 IMAD.MOV R21, RZ, RZ, R20 ;  /* 0x000000ffff150224 */ /* 0x000fe200078e0214 */
[----:B------:R-:W-:-:S03]  /*0780*/  ISETP.NE.AND P0, PT, R19, RZ, PT ;  /* 0x000000ff1300720c */ /* 0x000fc60003f05270 */
[----:B------:R-:W-:-:S07]  /*0790*/  VIADD R14, R21, 0x1 ;  /* 0x00000001150e7836 */ /* 0x000fce0000000000 */
[----:B------:R-:W-:-:S03]  /*07a0*/  @P1 IMAD.MOV R14, RZ, RZ, R21 ;  /* 0x000000ffff0e1224 */ /* 0x000fc600078e0215 */
[----:B------:R-:W-:Y:S05]  /*07b0*/  @P0 BRA `(.L_x_441) ;  /* 0xfffffff8007c0947 */ /* 0x000fea000383ffff */
[----:B------:R-:W-:-:S07]  /*07c0*/  VIADD R18, R18, 0xffe9e0ec ;  /* 0xffe9e0ec12127836 */ /* 0x000fce0000000000 */
.L_x_440:
[----:B------:R-:W-:Y:S01]  /*07d0*/  ISETP.NE.AND P0, PT, R16, RZ, PT ;  /* 0x000000ff1000720c */ /* 0x000fe20003f05270 */
[----:B------:R-:W-:-:S12]  /*07e0*/  IMAD R6, R17, 0xb0f8a, R6 ;  /* 0x000b0f8a11067824 */ /* 0x000fd800078e0206 */
[----:B------:R-:W-:Y:S05]  /*07f0*/  @!P0 BRA `(.L_x_439) ;  /* 0x0000000000948947 */ /* 0x000fea0003800000 */
[----:B------:R-:W-:Y:S01]  /*0800*/  VIADD R17, R18, 0xb0f8a ;  /* 0x000b0f8a12117836 */ /* 0x000fe20000000000 */
[----:B------:R-:W-:Y:S01]  /*0810*/  MOV R19, R8 ;  /* 0x0000000800137202 */ /* 0x000fe20000000f00 */
[----:B------:R-:W-:-:S07]  /*0820*/  IMAD.MOV R16, RZ, RZ, -R16 ;  /* 0x000000ffff107224 */ /* 0x000fce00078e0a10 */
.L_x_442:
[----:B------:R-:W-:Y:S01]  /*0830*/  SHF.R.U32.HI R8, RZ, 0x2, R7 ;  /* 0x00000002ff087819 */ /* 0x000fe20000011607 */
[----:B------:R-:W-:Y:S01]  /*0840*/  IMAD.SHL.U32 R18, R11, 0x10, RZ ;  /* 0x000000100b127824 */ /* 0x000fe200078e00ff */
[----:B------:R-:W-:Y:S01]  /*0850*/  SHF.R.U32.HI R20, RZ, 0x2, R19 ;  /* 0x00000002ff147819 */ /* 0x000fe20000011613 */
[----:B------:R-:W-:Y:S01]  /*0860*/  VIADD R16, R16, 0x1 ;  /* 0x0000000110107836 */ /* 0x000fe20000000000 */
[----:B------:R-:W-:Y:S02]  /*0870*/  LOP3.LUT R7, R8, R7, RZ, 0x3c, !PT ;  /* 0x0000000708077212 */ /* 0x000fe400078e3cff */
[----:B------:R-:W-:Y:S02]  /*0880*/  LOP3.LUT R20, R20, R19, RZ, 0x3c, !PT ;  /* 0x0000001314147212 */ /* 0x000fe400078e3cff */
[----:B------:R-:W-:Y:S01]  /*0890*/  ISETP.NE.AND P1, PT, R16, RZ, PT ;  /* 0x000000ff1000720c */ /* 0x000fe20003f25270 */
[----:B------:R-:W-:-:S05]  /*08a0*/  IMAD.SHL.U32 R8, R7, 0x2, RZ ;  /* 0x0000000207087824 */ /* 0x000fca00078e00ff */
[----:B------:R-:W-:Y:S01]  /*08b0*/  LOP3.LUT R18, R11, R18, R8, 0x96, !PT ;  /* 0x000000120b127212 */ /* 0x000fe200078e9608 */
[----:B------:R-:W-:-:S03]  /*08c0*/  IMAD.MOV.U32 R8, RZ, RZ, R10 ;  /* 0x000000ffff087224 */ /* 0x000fc600078e000a */
[----:B------:R-:W-:Y:S01]  /*08d0*/  LOP3.LUT R10, R18, R7, RZ, 0x3c, !PT ;  /* 0x00000007120a7212 */ /* 0x000fe200078e3cff */
[----:B------:R-:W-:-:S04]  /*08e0*/  IMAD.SHL.U32 R18, R20, 0x2, RZ ;  /* 0x0000000214127824 */ /* 0x000fc800078e00ff */
[----:B------:R-:W-:-:S05]  /*08f0*/  IMAD.SHL.U32 R7, R10, 0x10, RZ ;  /* 0x000000100a077824 */ /* 0x000fca00078e00ff */
[----:B------:R-:W-:Y:S01]  /*0900*/  LOP3.LUT R7, R20, R18, R7, 0x96, !PT ;  /* 0x0000001214077212 */ /* 0x000fe200078e9607 */
[----:B------:R-:W-:-:S03]  /*0910*/  IMAD.MOV.U32 R20, RZ, RZ, 0x2f800000 ;  /* 0x2f800000ff147424 */ /* 0x000fc600078e00ff */
[----:B------:R-:W-:Y:S02]  /*0920*/  LOP3.LUT R18, R7, R10, RZ, 0x3c, !PT ;  /* 0x0000000a07127212 */ /* 0x000fe400078e3cff */
[----:B------:R-:W-:-:S03]  /*0930*/  IADD3 R7, PT, PT, R17, -0x587c5, R10 ;  /* 0xfffa783b11077810 */ /* 0x000fc60007ffe00a */
[----:B------:R-:W-:Y:S01]  /*0940*/  IMAD.IADD R19, R18, 0x1, R17 ;  /* 0x0000000112137824 */ /* 0x000fe200078e0211 */
[----:B------:R-:W-:Y:S01]  /*0950*/  I2FP.F32.U32 R7, R7 ;  /* 0x0000000700077245 */ /* 0x000fe20000201000 */
[----:B------:R-:W-:-:S03]  /*0960*/  VIADD R17, R17, 0xb0f8a ;  /* 0x000b0f8a11117836 */ /* 0x000fc60000000000 */
[----:B------:R-:W-:Y:S01]  /*0970*/  I2FP.F32.U32 R19, R19 ;  /* 0x0000001300137245 */ /* 0x000fe20000201000 */
[----:B------:R-:W-:-:S04]  /*0980*/  FFMA R7, R7, R20, 1.1641532182693481445e-10 ;  /* 0x2f00000007077423 */ /* 0x000fc80000000014 */
[----:B------:R-:W-:-:S04]  /*0990*/  FFMA R19, R19, R20, 1.1641532182693481445e-10 ;  /* 0x2f00000013137423 */ /* 0x000fc80000000014 */
[----:B------:R-:W-:Y:S01]  /*09a0*/  FMUL R20, R19, R19 ;  /* 0x0000001313147220 */ /* 0x000fe20000400000 */
[----:B------:R-:W-:-:S03]  /*09b0*/  IMAD.MOV.U32 R19, RZ, RZ, R8 ;  /* 0x000000ffff137224 */ /* 0x000fc600078e0008 */
[----:B------:R-:W-:Y:S01]  /*09c0*/  FFMA R20, R7, R7, R20 ;  /* 0x0000000707147223 */ /* 0x000fe20000000014 */
[----:B------:R-:W-:Y:S02]  /*09d0*/  IMAD.MOV.U32 R7, RZ, RZ, R9 ;  /* 0x000000ffff077224 */ /* 0x000fe400078e0009 */
[----:B------:R-:W-:Y:S02]  /*09e0*/  IMAD.MOV.U32 R9, RZ, RZ, R11 ;  /* 0x000000ffff097224 */ /* 0x000fe400078e000b */
[----:B------:R-:W-:Y:S01]  /*09f0*/  FSETP.GTU.AND P0, PT, R20, 1, PT ;  /* 0x3f8000001400780b */ /* 0x000fe20003f0c000 */
[----:B------:R-:W-:Y:S01]  /*0a00*/  IMAD.MOV.U32 R11, RZ, RZ, R18 ;  /* 0x000000ffff0b7224 */ /* 0x000fe200078e0012 */
[----:B------:R-:W-:-:S11]  /*0a10*/  IADD3 R20, PT, PT, R14, 0x1, RZ ;  /* 0x000000010e147810 */ /* 0x000fd60007ffe0ff */
[----:B------:R-:W-:-:S04]  /*0a20*/  @P0 IMAD.MOV R20, RZ, RZ, R14 ;  /* 0x000000ffff140224 */ /* 0x000fc800078e020e */
[----:B------:R-:W-:Y:S01]  /*0a30*/  IMAD.MOV.U32 R14, RZ, RZ, R20 ;  /* 0x000000ffff0e7224 */ /* 0x000fe200078e0014 */
[----:B------:R-:W-:Y:S06]  /*0a40*/  @P1 BRA `(.L_x_442) ;  /* 0xfffffffc00781947 */ /* 0x000fec000383ffff */
.L_x_439:
[----:B------:R-:W1:Y:S02]  /*0a50*/  LDC.64 R16, c[0x0][0x388] ;  /* 0x0000e200ff107b82 */ /* 0x000e640000000a00 */
[----:B-1----:R-:W-:-:S05]  /*0a60*/  IMAD.WIDE R16, R0, 0x4, R16 ;  /* 0x0000000400107825 */ /* 0x002fca00078e0210 */
[----:B------:R-:W-:Y:S04]  /*0a70*/  STG.E desc[UR4][R16.64], R14 ;  /* 0x0000000e10007986 */ /* 0x000fe8000c101904 */
[----:B-----5:R-:W-:Y:S04]  /*0a80*/  STG.E.64 desc[UR4][R2.64], R6 ;  /* 0x0000000602007986 */ /* 0x020fe8000c101b04 */
[----:B------:R-:W-:Y:S04]  /*0a90*/  STG.E.64 desc[UR4][R2.64+0x8], R8 ;  /* 0x0000080802007986 */ /* 0x000fe8000c101b04 */
[----:B------:R-:W-:Y:S04]  /*0aa0*/  STG.E.64 desc[UR4][R2.64+0x10], R10 ;  /* 0x0000100a02007986 */ /* 0x000fe8000c101b04 */
[----:B------:R-:W-:Y:S04]  /*0ab0*/  STG.E.64 desc[UR4][R2.64+0x18], R12 ;  /* 0x0000180c02007986 */ /* 0x000fe8000c101b04 */
[----:B------:R-:W-:Y:S04]  /*0ac0*/  STG.E.64 desc[UR4][R2.64+0x28], R4 ;  /* 0x0000280402007986 */ /* 0x000fe8000c101b04 */
[----:B------:R-:W-:Y:S01]  /*0ad0*/  STG.E desc[UR4][R2.64+0x20], R15 ;  /* 0x0000200f02007986 */ /* 0x000fe2000c101904 */
[----:B------:R-:W-:Y:S05]  /*0ae0*/  EXIT ;  /* 0x000000000000794d */ /* 0x000fea0003800000 */
.L_x_443:
        /* <DEDUP_REMOVED lines=9> */
.L_x_533:


//--------------------- .text._Z19nbody_shared_kernelP6float4S0_S0_iff --------------------------
	.section	.text._Z19nbody_shared_kernelP6float4S0_S0_iff,"ax",@progbits
	.align	128
        .global         _Z19nbody_shared_kernelP6float4S0_S0_iff
        .type           _Z19nbody_shared_kernelP6float4S0_S0_iff,@function
        .size           _Z19nbody_shared_kernelP6float4S0_S0_iff,(.L_x_519 - _Z19nbody_shared_kernelP6float4S0_S0_iff)
        .other          _Z19nbody_shared_kernelP6float4S0_S0_iff,@"STO_CUDA_ENTRY STV_DEFAULT"
_Z19nbody_shared_kernelP6float4S0_S0_iff:
.text._Z19nbody_shared_kernelP6float4S0_S0_iff:
[----:B------:R-:W-:Y:S01]  /*0000*/  LDC R1, c[0x0][0x37c] ;  /* 0x0000df00ff017b82 */ /* 0x000fe20000000800 */
[----:B------:R-:W0:Y:S07]  /*0010*/  S2R R3, SR_TID.X ;  /* 0x0000000000037919 */ /* 0x000e2e0000002100 */
[----:B------:R-:W0:Y:S08]  /*0020*/  S2UR UR10, SR_CTAID.X ;  /* 0x00000000000a79c3 */ /* 0x000e300000002500 */
[----:B------:R-:W0:Y:S08]  /*0030*/  LDC R0, c[0x0][0x360] ;  /* 0x0000d800ff007b82 */ /* 0x000e300000000800 */
[----:B------:R-:W1:Y:S01]  /*0040*/  LDC R11, c[0x0][0x398] ;  /* 0x0000e600ff0b7b82 */ /* 0x000e620000000800 */
[----:B0-----:R-:W-:-:S05]  /*0050*/  IMAD R2, R0, UR10, R3 ;  /* 0x0000000a00027c24 */ /* 0x001fca000f8e0203 */
[----:B-1----:R-:W-:-:S13]  /*0060*/  ISETP.GE.AND P0, PT, R2, R11, PT ;  /* 0x0000000b0200720c */ /* 0x002fda0003f06270 */
[----:B------:R-:W-:Y:S05]  /*0070*/  @P0 EXIT ;  /* 0x000000000000094d */ /* 0x000fea0003800000 */
[----:B------:R-:W0:Y:S01]  /*0080*/  LDC.64 R4, c[0x0][0x380] ;  /* 0x0000e000ff047b82 */ /* 0x000e220000000a00 */
[----:B------:R-:W1:Y:S01]  /*0090*/  LDCU.64 UR8, c[0x0][0x358] ;  /* 0x00006b00ff0877ac */ /* 0x000e620008000a00 */
[----:B0-----:R-:W-:-:S06]  /*00a0*/  IMAD.WIDE R4, R2, 0x10, R4 ;  /* 0x0000001002047825 */ /* 0x001fcc00078e0204 */
[----:B-1----:R-:W5:Y:S01]  /*00b0*/  LDG.E.128 R4, desc[UR8][R4.64] ;  /* 0x0000000804047981 */ /* 0x002f62000c1e1d00 */
[C---:B------:R-:W-:Y:S01]  /*00c0*/  IADD3 R11, PT, PT, R0.reuse, -0x1, R11 ;  /* 0xffffffff000b7810 */ /* 0x040fe20007ffe00b */
[----:B------:R-:W-:Y:S01]  /*00d0*/  HFMA2 R10, -RZ, RZ, 0, 0 ;  /* 0x00000000ff0a7431 */ /* 0x000fe200000001ff */
[----:B------:R-:W-:Y:S02]  /*00e0*/  CS2R R8, SRZ ;  /* 0x0000000000087805 */ /* 0x000fe4000001ff00 */
[----:B------:R-:W-:-:S13]  /*00f0*/  ISETP.GT.U32.AND P0, PT, R0, R11, PT ;  /* 0x0000000b0000720c */ /* 0x000fda0003f04070 */
[----:B------:R-:W-:Y:S05]  /*0100*/  @P0 BRA `(.L_x_444) ;  /* 0x0000000c00e40947 */ /* 0x000fea0003800000 */
[----:B------:R-:W0:Y:S01]  /*0110*/  I2F.U32.RP R10, R0 ;  /* 0x00000000000a7306 */ /* 0x000e220000209000 */
[----:B------:R-:W-:Y:S01]  /*0120*/  ISETP.NE.U32.AND P2, PT, R0, RZ, PT ;  /* 0x000000ff0000720c */ /* 0x000fe20003f45070 */
[----:B------:R-:W-:-:S06]  /*0130*/  UMOV UR4, URZ ;  /* 0x000000ff00047c82 */ /* 0x000fcc0008000000 */
[----:B0-----:R-:W0:Y:S02]  /*0140*/  MUFU.RCP R10, R10 ;  /* 0x0000000a000a7308 */ /* 0x001e240000001000 */
[----:B0-----:R-:W-:Y:S02]  /*0150*/  IADD3 R8, PT, PT, R10, 0xffffffe, RZ ;  /* 0x0ffffffe0a087810 */ /* 0x001fe40007ffe0ff */
[----:B------:R-:W-:-:S04]  /*0160*/  MOV R10, RZ ;  /* 0x000000ff000a7202 */ /* 0x000fc80000000f00 */
[----:B------:R0:W1:Y:S02]  /*0170*/  F2I.FTZ.U32.TRUNC.NTZ R9, R8 ;  /* 0x0000000800097305 */ /* 0x000064000021f000 */
[----:B0-----:R-:W-:Y:S02]  /*0180*/  MOV R8, RZ ;  /* 0x000000ff00087202 */ /* 0x001fe40000000f00 */
[----:B-1----:R-:W-:-:S05]  /*0190*/  IADD3 R13, PT, PT, RZ, -R9, RZ ;  /* 0x80000009ff0d7210 */ /* 0x002fca0007ffe0ff */
[----:B------:R-:W-:-:S04]  /*01a0*/  IMAD R13, R13, R0, RZ ;  /* 0x000000000d0d7224 */ /* 0x000fc800078e02ff */
[----:B------:R-:W-:Y:S01]  /*01b0*/  IMAD.HI.U32 R12, R9, R13, R8 ;  /* 0x0000000d090c7227 */ /* 0x000fe200078e0008 */
[----:B------:R-:W-:-:S05]  /*01c0*/  MOV R8, RZ ;  /* 0x000000ff00087202 */ /* 0x000fca0000000f00 */
[----:B------:R-:W-:-:S05]  /*01d0*/  IMAD.HI.U32 R12, R12, R11, RZ ;  /* 0x0000000b0c0c7227 */ /* 0x000fca00078e00ff */
[----:B------:R-:W-:-:S05]  /*01e0*/  IADD3 R9, PT, PT, -R12, RZ, RZ ;  /* 0x000000ff0c097210 */ /* 0x000fca0007ffe1ff */
[----:B------:R-:W-:Y:S01]  /*01f0*/  IMAD R11, R0, R9, R11 ;  /* 0x00000009000b7224 */ /* 0x000fe200078e020b */
[----:B------:R-:W-:-:S04]  /*0200*/  MOV R9, RZ ;  /* 0x000000ff00097202 */ /* 0x000fc80000000f00 */
[----:B------:R-:W-:-:S13]  /*0210*/  ISETP.GE.U32.AND P0, PT, R11, R0, PT ;  /* 0x000000000b00720c */ /* 0x000fda0003f06070 */
[-C--:B------:R-:W-:Y:S02]  /*0220*/  @P0 IADD3 R11, PT, PT, R11, -R0.reuse, RZ ;  /* 0x800000000b0b0210 */ /* 0x080fe40007ffe0ff */
[----:B------:R-:W-:Y:S02]  /*0230*/  @P0 IADD3 R12, PT, PT, R12, 0x1, RZ ;  /* 0x000000010c0c0810 */ /* 0x000fe40007ffe0ff */
[----:B------:R-:W-:-:S13]  /*0240*/  ISETP.GE.U32.AND P1, PT, R11, R0, PT ;  /* 0x000000000b00720c */ /* 0x000fda0003f26070 */
[----:B------:R-:W-:Y:S02]  /*0250*/  @P1 IADD3 R12, PT, PT, R12, 0x1, RZ ;  /* 0x000000010c0c1810 */ /* 0x000fe40007ffe0ff */
[----:B------:R-:W-:-:S04]  /*0260*/  @!P2 LOP3.LUT R12, RZ, R0, RZ, 0x33, !PT ;  /* 0x00000000ff0ca212 */ /* 0x000fc800078e33ff */
[----:B------:R-:W-:-:S07]  /*0270*/  VIMNMX.U32 R11, PT, PT, R12, 0x1, !PT ;  /* 0x000000010c0b7848 */ /* 0x000fce0007fe0000 */
.L_x_462:
[----:B------:R-:W0:Y:S01]  /*0280*/  LDCU UR7, c[0x0][0x398] ;  /* 0x00007300ff0777ac */ /* 0x000e220008000800 */
[----:B------:R-:W-:Y:S01]  /*0290*/  IMAD R20, R0, UR4, RZ ;  /* 0x0000000400147c24 */ /* 0x000fe2000f8e02ff */
[----:B------:R-:W-:-:S04]  /*02a0*/  CS2R R12, SRZ ;  /* 0x00000000000c7805 */ /* 0x000fc8000001ff00 */
[----:B------:R-:W-:-:S04]  /*02b0*/  IADD3 R15, PT, PT, R20, R3, RZ ;  /* 0x00000003140f7210 */ /* 0x000fc80007ffe0ff */
[----:B0-----:R-:W-:-:S13]  /*02c0*/  ISETP.GE.AND P0, PT, R15, UR7, PT ;  /* 0x000000070f007c0c */ /* 0x001fda000bf06270 */
[----:B------:R-:W0:Y:S02]  /*02d0*/  @!P0 LDC.64 R18, c[0x0][0x380] ;  /* 0x0000e000ff128b82 */ /* 0x000e240000000a00 */
[----:B0-----:R-:W-:Y:S01]  /*02e0*/  @!P0 IMAD.WIDE R18, R15, 0x10, R18 ;  /* 0x000000100f128825 */ /* 0x001fe200078e0212 */
[----:B------:R-:W-:-:S06]  /*02f0*/  CS2R R14, SRZ ;  /* 0x00000000000e7805 */ /* 0x000fcc000001ff00 */
[----:B------:R-:W2:Y:S01]  /*0300*/  @!P0 LDG.E.128 R12, desc[UR8][R18.64] ;  /* 0x00000008120c8981 */ /* 0x000ea2000c1e1d00 */
[----:B------:R-:W0:Y:S01]  /*0310*/  S2UR UR6, SR_CgaCtaId ;  /* 0x00000000000679c3 */ /* 0x000e220000008800 */
[----:B------:R-:W-:Y:S01]  /*0320*/  UMOV UR5, 0x400 ;  /* 0x0000040000057882 */ /* 0x000fe20000000000 */
[----:B------:R-:W-:Y:S02]  /*0330*/  ISETP.GE.U32.AND P0, PT, R0, 0x4, PT ;  /* 0x000000040000780c */ /* 0x000fe40003f06070 */
[----:B------:R-:W-:Y:S01]  /*0340*/  MOV R16, RZ ;  /* 0x000000ff00107202 */ /* 0x000fe20000000f00 */
[----:B0-----:R-:W-:-:S06]  /*0350*/  ULEA UR5, UR6, UR5, 0x18 ;  /* 0x0000000506057291 */ /* 0x001fcc000f8ec0ff */
[----:B------:R-:W-:-:S05]  /*0360*/  LEA R17, R3, UR5, 0x4 ;  /* 0x0000000503117c11 */ /* 0x000fca000f8e20ff */
[----:B--2---:R0:W-:Y:S01]  /*0370*/  STS.128 [R17], R12 ;  /* 0x0000000c11007388 */ /* 0x0041e20000000c00 */
[----:B------:R-:W-:Y:S06]  /*0380*/  BAR.SYNC.DEFER_BLOCKING 0x0 ;  /* 0x0000000000007b1d */ /* 0x000fec0000010000 */
[----:B------:R-:W-:Y:S05]  /*0390*/  @!P0 BRA `(.L_x_445) ;  /* 0x0000000400c48947 */ /* 0x000fea0003800000 */
[----:B------:R-:W-:Y:S01]  /*03a0*/  UIADD3 UR6, UPT, UPT, UR10, -UR4, URZ ;  /* 0x800000040a067290 */ /* 0x000fe2000fffe0ff */
[----:B------:R-:W-:Y:S01]  /*03b0*/  LOP3.LUT R19, R0, 0xfffffffc, RZ, 0xc0, !PT ;  /* 0xfffffffc00137812 */ /* 0x000fe200078ec0ff */
[----:B------:R-:W1:Y:S01]  /*03c0*/  LDCU UR7, c[0x0][0x398] ;  /* 0x00007300ff0777ac */ /* 0x000e620008000800 */
[----:B------:R-:W-:Y:S02]  /*03d0*/  IADD3 R18, PT, PT, R20, 0x3, RZ ;  /* 0x0000000314127810 */ /* 0x000fe40007ffe0ff */
[----:B------:R-:W-:Y:S01]  /*03e0*/  IADD3 R19, PT, PT, -R19, RZ, RZ ;  /* 0x000000ff13137210 */ /* 0x000fe20007ffe1ff */
[----:B------:R-:W-:Y:S01]  /*03f0*/  IMAD R16, R0, UR6, R3 ;  /* 0x0000000600107c24 */ /* 0x000fe2000f8e0203 */
[----:B------:R-:W-:-:S04]  /*0400*/  UIADD3 UR5, UPT, UPT, UR5, 0x20, URZ ;  /* 0x0000002005057890 */ /* 0x000fc8000fffe0ff */
[----:B------:R-:W-:-:S08]  /*0410*/  IADD3 R16, PT, PT, R16, -0x3, RZ ;  /* 0xfffffffd10107810 */ /* 0x000fd00007ffe0ff */
.L_x_454:
[----:B------:R-:W-:Y:S01]  /*0420*/  ISETP.NE.AND P1, PT, R16, -0x2, PT ;  /* 0xfffffffe1000780c */ /* 0x000fe20003f25270 */
[----:B0-----:R-:W0:Y:S01]  /*0430*/  LDC R17, c[0x0][0x3a0] ;  /* 0x0000e800ff117b82 */ /* 0x001e220000000800 */
[----:B------:R-:W-:Y:S01]  /*0440*/  IADD3 R12, PT, PT, R18, -0x2, RZ ;  /* 0xfffffffe120c7810 */ /* 0x000fe20007ffe0ff */
[----:B------:R-:W-:Y:S01]  /*0450*/  BSSY.RECONVERGENT B0, `(.L_x_446) ;  /* 0x0000021000007945 */ /* 0x000fe20003800200 */
[----:B------:R-:W-:Y:S02]  /*0460*/  IADD3 R14, PT, PT, R16, 0x2, RZ ;  /* 0x00000002100e7810 */ /* 0x000fe40007ffe0ff */
[----:B-1----:R-:W-:Y:S02]  /*0470*/  ISETP.GE.OR P1, PT, R12, UR7, !P1 ;  /* 0x000000070c007c0c */ /* 0x002fe4000cf26670 */
[----:B------:R-:W-:Y:S02]  /*0480*/  IADD3 R12, PT, PT, R18, -0x3, RZ ;  /* 0xfffffffd120c7810 */ /* 0x000fe40007ffe0ff */
[----:B------:R-:W-:-:S02]  /*0490*/  ISETP.NE.AND P2, PT, R14, -0x1, PT ;  /* 0xffffffff0e00780c */ /* 0x000fc40003f45270 */
[----:B------:R-:W-:Y:S02]  /*04a0*/  IADD3 R13, PT, PT, R18, -0x1, RZ ;  /* 0xffffffff120d7810 */ /* 0x000fe40007ffe0ff */
[----:B------:R-:W-:Y:S02]  /*04b0*/  ISETP.GE.OR P2, PT, R12, UR7, !P2 ;  /* 0x000000070c007c0c */ /* 0x000fe4000d746670 */
[C---:B------:R-:W-:Y:S02]  /*04c0*/  ISETP.NE.AND P0, PT, R14.reuse, 0x1, PT ;  /* 0x000000010e00780c */ /* 0x040fe40003f05270 */
[----:B------:R-:W-:Y:S02]  /*04d0*/  IADD3 R19, PT, PT, R19, 0x4, RZ ;  /* 0x0000000413137810 */ /* 0x000fe40007ffe0ff */
[----:B------:R-:W-:Y:S02]  /*04e0*/  ISETP.NE.AND P3, PT, R14, 0x2, PT ;  /* 0x000000020e00780c */ /* 0x000fe40003f65270 */
[----:B------:R-:W-:-:S02]  /*04f0*/  ISETP.GE.OR P0, PT, R13, UR7, !P0 ;  /* 0x000000070d007c0c */ /* 0x000fc4000c706670 */
[----:B------:R-:W-:Y:S02]  /*0500*/  ISETP.NE.AND P4, PT, R19, RZ, PT ;  /* 0x000000ff1300720c */ /* 0x000fe40003f85270 */
[----:B------:R-:W-:Y:S01]  /*0510*/  ISETP.GE.OR P3, PT, R18, UR7, !P3 ;  /* 0x0000000712007c0c */ /* 0x000fe2000df66670 */
[----:B------:R-:W-:-:S12]  /*0520*/  @P2 BRA `(.L_x_447) ;  /* 0x00000000004c2947 */ /* 0x000fd80003800000 */
[----:B------:R-:W1:Y:S01]  /*0530*/  LDS.128 R12, [UR5+-0x20] ;  /* 0xffffe005ff0c7984 */ /* 0x000e620008000c00 */
[----:B------:R-:W2:Y:S01]  /*0540*/  LDC R23, c[0x0][0x3a0] ;  /* 0x0000e800ff177b82 */ /* 0x000ea20000000800 */
[----:B-1---5:R-:W-:Y:S01]  /*0550*/  FADD R20, -R5, R13 ;  /* 0x0000000d05147221 */ /* 0x022fe20000000100 */
[----:B------:R-:W-:Y:S01]  /*0560*/  FADD R13, -R4, R12 ;  /* 0x0000000c040d7221 */ /* 0x000fe20000000100 */
[----:B------:R-:W-:Y:S02]  /*0570*/  FADD R21, -R6, R14 ;  /* 0x0000000e06157221 */ /* 0x000fe40000000100 */
[----:B------:R-:W-:-:S04]  /*0580*/  FMUL R12, R20, R20 ;  /* 0x00000014140c7220 */ /* 0x000fc80000400000 */
[----:B------:R-:W-:-:S04]  /*0590*/  FFMA R12, R13, R13, R12 ;  /* 0x0000000d0d0c7223 */ /* 0x000fc8000000000c */
[----:B------:R-:W-:-:S04]  /*05a0*/  FFMA R12, R21, R21, R12 ;  /* 0x00000015150c7223 */ /* 0x000fc8000000000c */
[----:B--2---:R-:W-:-:S05]  /*05b0*/  FFMA R12, R23, R23, R12 ;  /* 0x00000017170c7223 */ /* 0x004fca000000000c */
[----:B------:R-:W-:-:S13]  /*05c0*/  FSETP.GEU.AND P2, PT, |R12|, 1.175494350822287508e-38, PT ;  /* 0x008000000c00780b */ /* 0x000fda0003f4e200 */
[----:B------:R-:W-:-:S04]  /*05d0*/  @!P2 FMUL R12, R12, 16777216 ;  /* 0x4b8000000c0ca820 */ /* 0x000fc80000400000 */
[----:B------:R-:W1:Y:S02]  /*05e0*/  MUFU.RSQ R14, R12 ;  /* 0x0000000c000e7308 */ /* 0x000e640000001400 */
[----:B-1----:R-:W-:-:S04]  /*05f0*/  @!P2 FMUL R14, R14, 4096 ;  /* 0x458000000e0ea820 */ /* 0x002fc80000400000 */
[----:B------:R-:W-:-:S04]  /*0600*/  FMUL R23, R14, R14 ;  /* 0x0000000e0e177220 */ /* 0x000fc80000400000 */
[----:B------:R-:W-:-:S04]  /*0610*/  FMUL R14, R14, R23 ;  /* 0x000000170e0e7220 */ /* 0x000fc80000400000 */
[----:B------:R-:W-:-:S04]  /*0620*/  FMUL R14, R15, R14 ;  /* 0x0000000e0f0e7220 */ /* 0x000fc80000400000 */
[-C--:B------:R-:W-:Y:S01]  /*0630*/  FFMA R8, R13, R14.reuse, R8 ;  /* 0x0000000e0d087223 */ /* 0x080fe20000000008 */
[-C--:B------:R-:W-:Y:S01]  /*0640*/  FFMA R9, R20, R14.reuse, R9 ;  /* 0x0000000e14097223 */ /* 0x080fe20000000009 */
[----:B------:R-:W-:-:S07]  /*0650*/  FFMA R10, R21, R14, R10 ;  /* 0x0000000e150a7223 */ /* 0x000fce000000000a */
.L_x_447:
[----:B------:R-:W-:Y:S05]  /*0660*/  BSYNC.RECONVERGENT B0 ;  /* 0x0000000000007941 */ /* 0x000fea0003800200 */
.L_x_446:
[----:B------:R-:W-:Y:S04]  /*0670*/  BSSY.RECONVERGENT B0, `(.L_x_448) ;  /* 0x0000014000007945 */ /* 0x000fe80003800200 */
[----:B------:R-:W-:Y:S05]  /*0680*/  @P1 BRA `(.L_x_449) ;  /* 0x0000000000481947 */ /* 0x000fea0003800000 */
[----:B------:R-:W1:Y:S02]  /*0690*/  LDS.128 R12, [UR5+-0x10] ;  /* 0xfffff005ff0c7984 */ /* 0x000e640008000c00 */
[----:B-1---5:R-:W-:Y:S01]  /*06a0*/  FADD R20, -R5, R13 ;  /* 0x0000000d05147221 */ /* 0x022fe20000000100 */
[----:B------:R-:W-:Y:S01]  /*06b0*/  FADD R13, -R4, R12 ;  /* 0x0000000c040d7221 */ /* 0x000fe20000000100 */
[----:B------:R-:W-:Y:S02]  /*06c0*/  FADD R21, -R6, R14 ;  /* 0x0000000e06157221 */ /* 0x000fe40000000100 */
[----:B------:R-:W-:-:S04]  /*06d0*/  FMUL R12, R20, R20 ;  /* 0x00000014140c7220 */ /* 0x000fc80000400000 */
[----:B------:R-:W-:-:S04]  /*06e0*/  FFMA R12, R13, R13, R12 ;  /* 0x0000000d0d0c7223 */ /* 0x000fc8000000000c */
[----:B------:R-:W-:-:S04]  /*06f0*/  FFMA R12, R21, R21, R12 ;  /* 0x00000015150c7223 */ /* 0x000fc8000000000c */
[----:B0-----:R-:W-:-:S05]  /*0700*/  FFMA R12, R17, R17, R12 ;  /* 0x00000011110c7223 */ /* 0x001fca000000000c */
[----:B------:R-:W-:-:S13]  /*0710*/  FSETP.GEU.AND P1, PT, |R12|, 1.175494350822287508e-38, PT ;  /* 0x008000000c00780b */ /* 0x000fda0003f2e200 */
[----:B------:R-:W-:-:S04]  /*0720*/  @!P1 FMUL R12, R12, 16777216 ;  /* 0x4b8000000c0c9820 */ /* 0x000fc80000400000 */
[----:B------:R-:W0:Y:S02]  /*0730*/  MUFU.RSQ R14, R12 ;  /* 0x0000000c000e7308 */ /* 0x000e240000001400 */
[----:B0-----:R-:W-:-:S04]  /*0740*/  @!P1 FMUL R14, R14, 4096 ;  /* 0x458000000e0e9820 */ /* 0x001fc80000400000 */
[----:B------:R-:W-:-:S04]  /*0750*/  FMUL R23, R14, R14 ;  /* 0x0000000e0e177220 */ /* 0x000fc80000400000 */
[----:B------:R-:W-:-:S04]  /*0760*/  FMUL R14, R14, R23 ;  /* 0x000000170e0e7220 */ /* 0x000fc80000400000 */
[----:B------:R-:W-:-:S04]  /*0770*/  FMUL R14, R15, R14 ;  /* 0x0000000e0f0e7220 */ /* 0x000fc80000400000 */
[-C--:B------:R-:W-:Y:S01]  /*0780*/  FFMA R8, R13, R14.reuse, R8 ;  /* 0x0000000e0d087223 */ /* 0x080fe20000000008 */
[-C--:B------:R-:W-:Y:S01]  /*0790*/  FFMA R9, R20, R14.reuse, R9 ;  /* 0x0000000e14097223 */ /* 0x080fe20000000009 */
[----:B------:R-:W-:-:S07]  /*07a0*/  FFMA R10, R21, R14, R10 ;  /* 0x0000000e150a7223 */ /* 0x000fce000000000a */
.L_x_449:
[----:B------:R-:W-:Y:S05]  /*07b0*/  BSYNC.RECONVERGENT B0 ;  /* 0x0000000000007941 */ /* 0x000fea0003800200 */
.L_x_448:
[----:B------:R-:W-:Y:S04]  /*07c0*/  BSSY.RECONVERGENT B0, `(.L_x_450) ;  /* 0x0000014000007945 */ /* 0x000fe80003800200 */
[----:B------:R-:W-:Y:S05]  /*07d0*/  @P0 BRA `(.L_x_451) ;  /* 0x0000000000480947 */ /* 0x000fea0003800000 */
[----:B------:R-:W1:Y:S02]  /*07e0*/  LDS.128 R12, [UR5] ;  /* 0x00000005ff0c7984 */ /* 0x000e640008000c00 */
        /* <DEDUP_REMOVED lines=17> */
.L_x_451:
[----:B------:R-:W-:Y:S05]  /*0900*/  BSYNC.RECONVERGENT B0 ;  /* 0x0000000000007941 */ /* 0x000fea0003800200 */
.L_x_450:
[----:B------:R-:W-:Y:S04]  /*0910*/  BSSY.RECONVERGENT B0, `(.L_x_452) ;  /* 0x0000014000007945 */ /* 0x000fe80003800200 */
[----:B------:R-:W-:Y:S05]  /*0920*/  @P3 BRA `(.L_x_453) ;  /* 0x0000000000483947 */ /* 0x000fea0003800000 */
[----:B------:R-:W1:Y:S02]  /*0930*/  LDS.128 R12, [UR5+0x10] ;  /* 0x00001005ff0c7984 */ /* 0x000e640008000c00 */
        /* <DEDUP_REMOVED lines=17> */
.L_x_453:
[----:B------:R-:W-:Y:S05]  /*0a50*/  BSYNC.RECONVERGENT B0 ;  /* 0x0000000000007941 */ /* 0x000fea0003800200 */
.L_x_452:
[----:B------:R-:W-:Y:S01]  /*0a60*/  UIADD3 UR5, UPT, UPT, UR5, 0x40, URZ ;  /* 0x0000004005057890 */ /* 0x000fe2000fffe0ff */
[----:B------:R-:W-:Y:S02]  /*0a70*/  IADD3 R18, PT, PT, R18, 0x4, RZ ;  /* 0x0000000412127810 */ /* 0x000fe40007ffe0ff */
[----:B------:R-:W-:Y:S01]  /*0a80*/  IADD3 R16, PT, PT, R16, -0x4, RZ ;  /* 0xfffffffc10107810 */ /* 0x000fe20007ffe0ff */
[----:B------:R-:W-:Y:S08]  /*0a90*/  @P4 BRA `(.L_x_454) ;  /* 0xfffffff800604947 */ /* 0x000ff0000383ffff */
[----:B------:R-:W-:-:S07]  /*0aa0*/  LOP3.LUT R16, R0, 0x7fc, RZ, 0xc0, !PT ;  /* 0x000007fc00107812 */ /* 0x000fce00078ec0ff */
.L_x_445:
[----:B0-----:R-:W-:-:S13]  /*0ab0*/  LOP3.LUT P0, R12, R0, 0x3, RZ, 0xc0, !PT ;  /* 0x00000003000c7812 */ /* 0x001fda000780c0ff */
[----:B------:R-:W-:Y:S05]  /*0ac0*/  @!P0 BRA `(.L_x_455) ;  /* 0x0000000400648947 */ /* 0x000fea0003800000 */
[----:B------:R-:W-:Y:S01]  /*0ad0*/  ISETP.NE.AND P0, PT, R12, 0x1, PT ;  /* 0x000000010c00780c */ /* 0x000fe20003f05270 */
[----:B------:R-:W-:-:S12]  /*0ae0*/  IMAD R17, R0, UR4, RZ ;  /* 0x0000000400117c24 */ /* 0x000fd8000f8e02ff */
[----:B------:R-:W-:Y:S05]  /*0af0*/  @!P0 BRA `(.L_x_456) ;  /* 0x0000000000dc8947 */ /* 0x000fea0003800000 */
[----:B------:R-:W0:Y:S01]  /*0b00*/  S2R R19, SR_CgaCtaId ;  /* 0x0000000000137919 */ /* 0x000e220000008800 */
[----:B------:R-:W-:Y:S01]  /*0b10*/  IADD3 R15, PT, PT, R17, R16, RZ ;  /* 0x00000010110f7210 */ /* 0x000fe20007ffe0ff */
[----:B------:R-:W-:Y:S01]  /*0b20*/  BSSY.RECONVERGENT B0, `(.L_x_457) ;  /* 0x000001d000007945 */ /* 0x000fe20003800200 */
[----:B------:R-:W-:Y:S02]  /*0b30*/  MOV R12, 0x400 ;  /* 0x00000400000c7802 */ /* 0x000fe40000000f00 */
[CC--:B------:R-:W-:Y:S02]  /*0b40*/  ISETP.NE.AND P0, PT, R15.reuse, R2.reuse, PT ;  /* 0x000000020f00720c */ /* 0x0c0fe40003f05270 */
[C---:B------:R-:W-:Y:S02]  /*0b50*/  IADD3 R13, PT, PT, R15.reuse, 0x1, RZ ;  /* 0x000000010f0d7810 */ /* 0x040fe40007ffe0ff */
[----:B------:R-:W-:Y:S02]  /*0b60*/  ISETP.GE.OR P0, PT, R15, UR7, !P0 ;  /* 0x000000070f007c0c */ /* 0x000fe4000c706670 */
[----:B------:R-:W-:-:S04]  /*0b70*/  ISETP.NE.AND P1, PT, R13, R2, PT ;  /* 0x000000020d00720c */ /* 0x000fc80003f25270 */
[----:B------:R-:W-:Y:S02]  /*0b80*/  ISETP.GE.OR P1, PT, R13, UR7, !P1 ;  /* 0x000000070d007c0c */ /* 0x000fe4000cf26670 */
[----:B0-----:R-:W-:-:S04]  /*0b90*/  LEA R19, R19, R12, 0x18 ;  /* 0x0000000c13137211 */ /* 0x001fc800078ec0ff */
[----:B------:R-:W-:Y:S01]  /*0ba0*/  LEA R18, R16, R19, 0x4 ;  /* 0x0000001310127211 */ /* 0x000fe200078e20ff */
[----:B------:R-:W-:Y:S06]  /*0bb0*/  @P0 BRA `(.L_x_458) ;  /* 0x00000000004c0947 */ /* 0x000fec0003800000 */
[----:B------:R-:W0:Y:S01]  /*0bc0*/  LDS.128 R12, [R18] ;  /* 0x00000000120c7984 */ /* 0x000e220000000c00 */
[----:B------:R-:W1:Y:S01]  /*0bd0*/  LDC R21, c[0x0][0x3a0] ;  /* 0x0000e800ff157b82 */ /* 0x000e620000000800 */
[----:B0----5:R-:W-:Y:S01]  /*0be0*/  FADD R20, -R5, R13 ;  /* 0x0000000d05147221 */ /* 0x021fe20000000100 */
[----:B------:R-:W-:Y:S01]  /*0bf0*/  FADD R13, -R4, R12 ;  /* 0x0000000c040d7221 */ /* 0x000fe20000000100 */
[----:B------:R-:W-:Y:S02]  /*0c00*/  FADD R19, -R6, R14 ;  /* 0x0000000e06137221 */ /* 0x000fe40000000100 */
[----:B------:R-:W-:-:S04]  /*0c10*/  FMUL R12, R20, R20 ;  /* 0x00000014140c7220 */ /* 0x000fc80000400000 */
[----:B------:R-:W-:-:S04]  /*0c20*/  FFMA R12, R13, R13, R12 ;  /* 0x0000000d0d0c7223 */ /* 0x000fc8000000000c */
[----:B------:R-:W-:-:S04]  /*0c30*/  FFMA R12, R19, R19, R12 ;  /* 0x00000013130c7223 */ /* 0x000fc8000000000c */
[----:B-1----:R-:W-:-:S05]  /*0c40*/  FFMA R12, R21, R21, R12 ;  /* 0x00000015150c7223 */ /* 0x002fca000000000c */
        /* <DEDUP_REMOVED lines=10> */
.L_x_458:
[----:B------:R-:W-:Y:S05]  /*0cf0*/  BSYNC.RECONVERGENT B0 ;  /* 0x0000000000007941 */ /* 0x000fea0003800200 */
.L_x_457:
[----:B------:R-:W-:Y:S04]  /*0d00*/  BSSY.RECONVERGENT B0, `(.L_x_459) ;  /* 0x0000015000007945 */ /* 0x000fe80003800200 */
[----:B------:R-:W-:Y:S05]  /*0d10*/  @P1 BRA `(.L_x_460) ;  /* 0x00000000004c1947 */ /* 0x000fea0003800000 */
[----:B------:R-:W0:Y:S01]  /*0d20*/  LDS.128 R12, [R18+0x10] ;  /* 0x00001000120c7984 */ /* 0x000e220000000c00 */
        /* <DEDUP_REMOVED lines=18> */
.L_x_460:
[----:B------:R-:W-:Y:S05]  /*0e50*/  BSYNC.RECONVERGENT B0 ;  /* 0x0000000000007941 */ /* 0x000fea0003800200 */
.L_x_459:
[----:B------:R-:W-:-:S07]  /*0e60*/  IADD3 R16, PT, PT, R16, 0x2, RZ ;  /* 0x0000000210107810 */ /* 0x000fce0007ffe0ff */
.L_x_456:
[----:B------:R-:W-:Y:S01]  /*0e70*/  IADD3 R17, PT, PT, R17, R16, RZ ;  /* 0x0000001011117210 */ /* 0x000fe20007ffe0ff */
[----:B------:R-:W-:Y:S01]  /*0e80*/  BSSY.RECONVERGENT B0, `(.L_x_455) ;  /* 0x000001d000007945 */ /* 0x000fe20003800200 */
[----:B------:R-:W-:Y:S02]  /*0e90*/  LOP3.LUT R12, R0, 0x1, RZ, 0xc0, !PT ;  /* 0x00000001000c7812 */ /* 0x000fe400078ec0ff */
[----:B------:R-:W-:-:S04]  /*0ea0*/  ISETP.NE.AND P0, PT, R17, R2, PT ;  /* 0x000000021100720c */ /* 0x000fc80003f05270 */
[----:B------:R-:W-:-:S04]  /*0eb0*/  ISETP.GE.OR P0, PT, R17, UR7, !P0 ;  /* 0x0000000711007c0c */ /* 0x000fc8000c706670 */
[----:B------:R-:W-:-:S13]  /*0ec0*/  ISETP.NE.U32.OR P0, PT, R12, 0x1, P0 ;  /* 0x000000010c00780c */ /* 0x000fda0000705470 */
[----:B------:R-:W-:Y:S05]  /*0ed0*/  @P0 BRA `(.L_x_461) ;  /* 0x00000000005c0947 */ /* 0x000fea0003800000 */
[----:B------:R-:W0:Y:S01]  /*0ee0*/  S2R R13, SR_CgaCtaId ;  /* 0x00000000000d7919 */ /* 0x000e220000008800 */
[----:B------:R-:W-:Y:S01]  /*0ef0*/  MOV R12, 0x400 ;  /* 0x00000400000c7802 */ /* 0x000fe20000000f00 */
[----:B------:R-:W1:Y:S03]  /*0f00*/  LDC R19, c[0x0][0x3a0] ;  /* 0x0000e800ff137b82 */ /* 0x000e660000000800 */
[----:B0-----:R-:W-:-:S04]  /*0f10*/  LEA R13, R13, R12, 0x18 ;  /* 0x0000000c0d0d7211 */ /* 0x001fc800078ec0ff */
[----:B------:R-:W-:-:S06]  /*0f20*/  LEA R12, R16, R13, 0x4 ;  /* 0x0000000d100c7211 */ /* 0x000fcc00078e20ff */
[----:B------:R-:W0:Y:S02]  /*0f30*/  LDS.128 R12, [R12] ;  /* 0x000000000c0c7984 */ /* 0x000e240000000c00 */
        /* <DEDUP_REMOVED lines=17> */
.L_x_461:
[----:B------:R-:W-:Y:S05]  /*1050*/  BSYNC.RECONVERGENT B0 ;  /* 0x0000000000007941 */ /* 0x000fea0003800200 */
.L_x_455:
[----:B------:R-:W-:Y:S01]  /*1060*/  UIADD3 UR4, UPT, UPT, UR4, 0x1, URZ ;  /* 0x0000000104047890 */ /* 0x000fe2000fffe0ff */
[----:B------:R-:W-:Y:S05]  /*1070*/  BAR.SYNC.DEFER_BLOCKING 0x0 ;  /* 0x0000000000007b1d */ /* 0x000fea0000010000 */
[----:B------:R-:W-:-:S13]  /*1080*/  ISETP.NE.AND P0, PT, R11, UR4, PT ;  /* 0x000000040b007c0c */ /* 0x000fda000bf05270 */
[----:B------:R-:W-:Y:S05]  /*1090*/  @P0 BRA `(.L_x_462) ;  /* 0xfffffff000780947 */ /* 0x000fea000383ffff */
.L_x_444:
[----:B------:R-:W0:Y:S01]  /*10a0*/  LDC.64 R18, c[0x0][0x390] ;  /* 0x0000e400ff127b82 */ /* 0x000e220000000a00 */
[----:B------:R-:W-:Y:S01]  /*10b0*/  MOV R11, RZ ;  /* 0x000000ff000b7202 */ /* 0x000fe20000000f00 */
[----:B------:R-:W1:Y:S06]  /*10c0*/  LDCU UR4, c[0x0][0x39c] ;  /* 0x00007380ff0477ac */ /* 0x000e6c0008000800 */
[----:B------:R-:W2:Y:S01]  /*10d0*/  LDC.64 R16, c[0x0][0x388] ;  /* 0x0000e200ff107b82 */ /* 0x000ea20000000a00 */
[----:B0-----:R-:W-:-:S05]  /*10e0*/  IMAD.WIDE R18, R2, 0x10, R18 ;  /* 0x0000001002127825 */ /* 0x001fca00078e0212 */
[----:B------:R0:W-:Y:S01]  /*10f0*/  STG.E.128 desc[UR8][R18.64], R8 ;  /* 0x0000000812007986 */ /* 0x0001e2000c101d08 */
[----:B--2---:R-:W-:-:S05]  /*1100*/  IMAD.WIDE R16, R2, 0x10, R16 ;  /* 0x0000001002107825 */ /* 0x004fca00078e0210 */
[----:B------:R0:W5:Y:S02]  /*1110*/  LDG.E.128 R12, desc[UR8][R16.64] ;  /* 0x00000008100c7981 */ /* 0x000164000c1e1d00 */
[----:B-----5:R-:W2:Y:S01]  /*1120*/  MUFU.RCP R20, R7 ;  /* 0x0000000700147308 */ /* 0x020ea20000001000 */
[----:B-1----:R-:W-:Y:S01]  /*1130*/  FMUL R2, R8, UR4 ;  /* 0x0000000408027c20 */ /* 0x002fe20008400000 */
[----:B------:R-:W-:Y:S06]  /*1140*/  BSSY.RECONVERGENT B0, `(.L_x_463) ;  /* 0x000000b000007945 */ /* 0x000fec0003800200 */
[----:B------:R-:W1:Y:S01]  /*1150*/  FCHK P0, R2, R7 ;  /* 0x0000000702007302 */ /* 0x000e620000000000 */
[----:B--2---:R-:W-:-:S04]  /*1160*/  FFMA R3, -R7, R20, 1 ;  /* 0x3f80000007037423 */ /* 0x004fc80000000114 */
[----:B------:R-:W-:-:S04]  /*1170*/  FFMA R3, R20, R3, R20 ;  /* 0x0000000314037223 */ /* 0x000fc80000000014 */
[----:B------:R-:W-:-:S04]  /*1180*/  FFMA R20, R2, R3, RZ ;  /* 0x0000000302147223 */ /* 0x000fc800000000ff */
[----:B------:R-:W-:-:S04]  /*1190*/  FFMA R21, -R7, R20, R2 ;  /* 0x0000001407157223 */ /* 0x000fc80000000102 */
[----:B------:R-:W-:Y:S01]  /*11a0*/  FFMA R3, R3, R21, R20 ;  /* 0x0000001503037223 */ /* 0x000fe20000000014 */
[----:B01----:R-:W-:Y:S06]  /*11b0*/  @!P0 BRA `(.L_x_464) ;  /* 0x00000000000c8947 */ /* 0x003fec0003800000 */
[----:B------:R-:W-:-:S07]  /*11c0*/  MOV R8, 0x11e0 ;  /* 0x000011e000087802 */ /* 0x000fce0000000f00 */
[----:B------:R-:W-:Y:S05]  /*11d0*/  CALL.REL.NOINC `($__internal_4_$__cuda_sm3x_div_rn_noftz_f32_slowpath) ;  /* 0x0000000000c47944 */ /* 0x000fea0003c00000 */
[----:B------:R-:W-:-:S07]  /*11e0*/  MOV R3, R11 ;  /* 0x0000000b00037202 */ /* 0x000fce0000000f00 */
.L_x_464:
[----:B------:R-:W-:Y:S05]  /*11f0*/  BSYNC.RECONVERGENT B0 ;  /* 0x0000000000007941 */ /* 0x000fea0003800200 */
.L_x_463:
[----:B------:R-:W0:Y:S01]  /*1200*/  LDCU UR4, c[0x0][0x39c] ;  /* 0x00007380ff0477ac */ /* 0x000e220008000800 */
[----:B------:R-:W1:Y:S01]  /*1210*/  MUFU.RCP R2, R7 ;  /* 0x0000000700027308 */ /* 0x000e620000001000 */
[----:B------:R-:W-:Y:S01]  /*1220*/  BSSY.RECONVERGENT B0, `(.L_x_465) ;  /* 0x000000e000007945 */ /* 0x000fe20003800200 */
[----:B------:R-:W-:Y:S01]  /*1230*/  FADD R12, R12, R3 ;  /* 0x000000030c0c7221 */ /* 0x000fe20000000000 */
[----:B0-----:R-:W-:Y:S01]  /*1240*/  FMUL R18, R9, UR4 ;  /* 0x0000000409127c20 */ /* 0x001fe20008400000 */
[----:B-1----:R-:W-:-:S04]  /*1250*/  FFMA R11, -R7, R2, 1 ;  /* 0x3f800000070b7423 */ /* 0x002fc80000000102 */
[----:B------:R-:W0:Y:S01]  /*1260*/  FCHK P0, R18, R7 ;  /* 0x0000000712007302 */ /* 0x000e220000000000 */
[----:B------:R-:W-:-:S04]  /*1270*/  FFMA R2, R2, R11, R2 ;  /* 0x0000000b02027223 */ /* 0x000fc80000000002 */
[----:B------:R-:W-:-:S04]  /*1280*/  FFMA R8, R2, R18, RZ ;  /* 0x0000001202087223 */ /* 0x000fc800000000ff */
[----:B------:R-:W-:-:S04]  /*1290*/  FFMA R9, -R7, R8, R18 ;  /* 0x0000000807097223 */ /* 0x000fc80000000112 */
[----:B------:R-:W-:Y:S01]  /*12a0*/  FFMA R8, R2, R9, R8 ;  /* 0x0000000902087223 */ /* 0x000fe20000000008 */
[----:B0-----:R-:W-:Y:S06]  /*12b0*/  @!P0 BRA `(.L_x_466) ;  /* 0x0000000000108947 */ /* 0x001fec0003800000 */
[----:B------:R-:W-:Y:S02]  /*12c0*/  MOV R2, R18 ;  /* 0x0000001200027202 */ /* 0x000fe40000000f00 */
[----:B------:R-:W-:-:S07]  /*12d0*/  MOV R8, 0x12f0 ;  /* 0x000012f000087802 */ /* 0x000fce0000000f00 */
[----:B------:R-:W-:Y:S05]  /*12e0*/  CALL.REL.NOINC `($__internal_4_$__cuda_sm3x_div_rn_noftz_f32_slowpath) ;  /* 0x0000000000807944 */ /* 0x000fea0003c00000 */
[----:B------:R-:W-:-:S07]  /*12f0*/  MOV R8, R11 ;  /* 0x0000000b00087202 */ /* 0x000fce0000000f00 */
.L_x_466:
[----:B------:R-:W-:Y:S05]  /*1300*/  BSYNC.RECONVERGENT B0 ;  /* 0x0000000000007941 */ /* 0x000fea0003800200 */
.L_x_465:
        /* <DEDUP_REMOVED lines=16> */
.L_x_468:
[----:B------:R-:W-:Y:S05]  /*1410*/  BSYNC.RECONVERGENT B0 ;  /* 0x0000000000007941 */ /* 0x000fea0003800200 */
.L_x_467:
[----:B------:R-:W0:Y:S01]  /*1420*/  S2R R11, SR_TID.X ;  /* 0x00000000000b7919 */ /* 0x000e220000002100 */
[----:B------:R-:W1:Y:S01]  /*1430*/  LDC.64 R2, c[0x0][0x380] ;  /* 0x0000e000ff027b82 */ /* 0x000e620000000a00 */
[----:B------:R-:W2:Y:S01]  /*1440*/  LDCU UR4, c[0x0][0x39c] ;  /* 0x00007380ff0477ac */ /* 0x000ea20008000800 */
[----:B------:R-:W-:Y:S01]  /*1450*/  FADD R9, R14, R9 ;  /* 0x000000090e097221 */ /* 0x000fe20000000000 */
[----:B------:R-:W-:Y:S04]  /*1460*/  STG.E.64 desc[UR8][R16.64], R12 ;  /* 0x0000000c10007986 */ /* 0x000fe8000c101b08 */
[----:B------:R-:W-:Y:S01]  /*1470*/  STG.E desc[UR8][R16.64+0x8], R9 ;  /* 0x0000080910007986 */ /* 0x000fe2000c101908 */
[----:B--2---:R-:W-:Y:S01]  /*1480*/  FFMA R4, R12, UR4, R4 ;  /* 0x000000040c047c23 */ /* 0x004fe20008000004 */
[----:B------:R-:W-:Y:S01]  /*1490*/  FFMA R5, R13, UR4, R5 ;  /* 0x000000040d057c23 */ /* 0x000fe20008000005 */
[----:B------:R-:W-:Y:S01]  /*14a0*/  FFMA R6, R9, UR4, R6 ;  /* 0x0000000409067c23 */ /* 0x000fe20008000006 */
[----:B0-----:R-:W-:-:S04]  /*14b0*/  IMAD R11, R0, UR10, R11 ;  /* 0x0000000a000b7c24 */ /* 0x001fc8000f8e020b */
[----:B-1----:R-:W-:-:S05]  /*14c0*/  IMAD.WIDE R2, R11, 0x10, R2 ;  /* 0x000000100b027825 */ /* 0x002fca00078e0202 */
[----:B------:R-:W-:Y:S01]  /*14d0*/  STG.E.128 desc[UR8][R2.64], R4 ;  /* 0x0000000402007986 */ /* 0x000fe2000c101d08 */
[----:B------:R-:W-:Y:S05]  /*14e0*/  EXIT ;  /* 0x000000000000794d */ /* 0x000fea0003800000 */
        .weak           $__internal_4_$__cuda_sm3x_div_rn_noftz_f32_slowpath
        .type           $__internal_4_$__cuda_sm3x_div_rn_noftz_f32_slowpath,@function
        .size           $__internal_4_$__cuda_sm3x_div_rn_noftz_f32_slowpath,(.L_x_519 - $__internal_4_$__cuda_sm3x_div_rn_noftz_f32_slowpath)
$__internal_4_$__cuda_sm3x_div_rn_noftz_f32_slowpath:
[----:B------:R-:W-:Y:S01]  /*14f0*/  SHF.R.U32.HI R3, RZ, 0x17, R7 ;  /* 0x00000017ff037819 */ /* 0x000fe20000011607 */
[----:B------:R-:W-:Y:S01]  /*1500*/  BSSY.RECONVERGENT B1, `(.L_x_469) ;  /* 0x0000063000017945 */ /* 0x000fe20003800200 */
[----:B------:R-:W-:Y:S02]  /*1510*/  SHF.R.U32.HI R11, RZ, 0x17, R2 ;  /* 0x00000017ff0b7819 */ /* 0x000fe40000011602 */
[----:B------:R-:W-:Y:S02]  /*1520*/  LOP3.LUT R3, R3, 0xff, RZ, 0xc0, !PT ;  /* 0x000000ff03037812 */ /* 0x000fe400078ec0ff */
[----:B------:R-:W-:Y:S02]  /*1530*/  LOP3.LUT R20, R11, 0xff, RZ, 0xc0, !PT ;  /* 0x000000ff0b147812 */ /* 0x000fe400078ec0ff */
[----:B------:R-:W-:Y:S02]  /*1540*/  IADD3 R19, PT, PT, R3, -0x1, RZ ;  /* 0xffffffff03137810 */ /* 0x000fe40007ffe0ff */
[----:B------:R-:W-:-:S02]  /*1550*/  IADD3 R18, PT, PT, R20, -0x1, RZ ;  /* 0xffffffff14127810 */ /* 0x000fc40007ffe0ff */
[----:B------:R-:W-:Y:S02]  /*1560*/  ISETP.GT.U32.AND P0, PT, R19, 0xfd, PT ;  /* 0x000000fd1300780c */ /* 0x000fe40003f04070 */
[----:B------:R-:W-:Y:S02]  /*1570*/  MOV R15, R7 ;  /* 0x00000007000f7202 */ /* 0x000fe40000000f00 */
        /* <DEDUP_REMOVED lines=26> */
.L_x_470:
[----:B------:R-:W-:Y:S01]  /*1720*/  LEA R18, R3, 0xc0800000, 0x17 ;  /* 0xc080000003127811 */ /* 0x000fe200078eb8ff */
[----:B------:R-:W-:Y:S01]  /*1730*/  BSSY.RECONVERGENT B2, `(.L_x_475) ;  /* 0x0000036000027945 */ /* 0x000fe20003800200 */
[----:B------:R-:W-:Y:S02]  /*1740*/  IADD3 R20, PT, PT, R20, -0x7f, RZ ;  /* 0xffffff8114147810 */ /* 0x000fe40007ffe0ff */
[----:B------:R-:W-:-:S03]  /*1750*/  IADD3 R21, PT, PT, -R18, R15, RZ ;  /* 0x0000000f12157210 */ /* 0x000fc60007ffe1ff */
[C---:B------:R-:W-:Y:S01]  /*1760*/  IMAD R2, R20.reuse, -0x800000, R2 ;  /* 0xff80000014027824 */ /* 0x040fe200078e0202 */
[----:B------:R-:W0:Y:S01]  /*1770*/  MUFU.RCP R15, R21 ;  /* 0x00000015000f7308 */ /* 0x000e220000001000 */
[----:B------:R-:W-:Y:S01]  /*1780*/  FADD.FTZ R19, -R21, -RZ ;  /* 0x800000ff15137221 */ /* 0x000fe20000010100 */
[----:B------:R-:W-:-:S04]  /*1790*/  IADD3 R20, PT, PT, R20, 0x7f, -R3 ;  /* 0x0000007f14147810 */ /* 0x000fc80007ffe803 */
[----:B------:R-:W-:Y:S01]  /*17a0*/  IADD3 R20, PT, PT, R20, R11, RZ ;  /* 0x0000000b14147210 */ /* 0x000fe20007ffe0ff */
        /* <DEDUP_REMOVED lines=20> */
[-CC-:B------:R-:W-:Y:S01]  /*18f0*/  FFMA.RZ R3, R15, R19.reuse, R18.reuse ;  /* 0x000000130f037223 */ /* 0x180fe2000000c012 */
[C---:B------:R-:W-:Y:S02]  /*1900*/  IADD3 R20, PT, PT, R21.reuse, 0x20, RZ ;  /* 0x0000002015147810 */ /* 0x040fe40007ffe0ff */
[----:B------:R-:W-:Y:S02]  /*1910*/  ISETP.NE.AND P2, PT, R21, RZ, PT ;  /* 0x000000ff1500720c */ /* 0x000fe40003f45270 */
[----:B------:R-:W-:Y:S01]  /*1920*/  LOP3.LUT R11, R3, 0x7fffff, RZ, 0xc0, !PT ;  /* 0x007fffff030b7812 */ /* 0x000fe200078ec0ff */
[CCC-:B------:R-:W-:Y:S01]  /*1930*/  FFMA.RP R3, R15.reuse, R19.reuse, R18.reuse ;  /* 0x000000130f037223 */ /* 0x1c0fe20000008012 */
[----:B------:R-:W-:Y:S01]  /*1940*/  FFMA.RM R18, R15, R19, R18 ;  /* 0x000000130f127223 */ /* 0x000fe20000004012 */
        /* <DEDUP_REMOVED lines=16> */
.L_x_477:
[----:B------:R-:W-:-:S04]  /*1a50*/  LOP3.LUT R2, R2, 0x80000000, RZ, 0xc0, !PT ;  /* 0x8000000002027812 */ /* 0x000fc800078ec0ff */
[----:B------:R-:W-:Y:S01]  /*1a60*/  LOP3.LUT R2, R2, 0x7f800000, RZ, 0xfc, !PT ;  /* 0x7f80000002027812 */ /* 0x000fe200078efcff */
[----:B------:R-:W-:Y:S06]  /*1a70*/  BRA `(.L_x_478) ;  /* 0x0000000000047947 */ /* 0x000fec0003800000 */
.L_x_476:
[----:B------:R-:W-:-:S07]  /*1a80*/  LEA R2, R20, R2, 0x17 ;  /* 0x0000000214027211 */ /* 0x000fce00078eb8ff */
.L_x_478:
[----:B------:R-:W-:Y:S05]  /*1a90*/  BSYNC.RECONVERGENT B2 ;  /* 0x0000000000027941 */ /* 0x000fea0003800200 */
.L_x_475:
[----:B------:R-:W-:Y:S05]  /*1aa0*/  BRA `(.L_x_479) ;  /* 0x0000000000207947 */ /* 0x000fea0003800000 */
.L_x_474:
[----:B------:R-:W-:-:S04]  /*1ab0*/  LOP3.LUT R2, R15, 0x80000000, R2, 0x48, !PT ;  /* 0x800000000f027812 */ /* 0x000fc800078e4802 */
[----:B------:R-:W-:Y:S01]  /*1ac0*/  LOP3.LUT R2, R2, 0x7f800000, RZ, 0xfc, !PT ;  /* 0x7f80000002027812 */ /* 0x000fe200078efcff */
[----:B------:R-:W-:Y:S06]  /*1ad0*/  BRA `(.L_x_479) ;  /* 0x0000000000147947 */ /* 0x000fec0003800000 */
.L_x_473:
[----:B------:R-:W-:Y:S01]  /*1ae0*/  LOP3.LUT R2, R15, 0x80000000, R2, 0x48, !PT ;  /* 0x800000000f027812 */ /* 0x000fe200078e4802 */
[----:B------:R-:W-:Y:S06]  /*1af0*/  BRA `(.L_x_479) ;  /* 0x00000000000c7947 */ /* 0x000fec0003800000 */
.L_x_472:
[----:B------:R-:W0:Y:S01]  /*1b00*/  MUFU.RSQ R2, -QNAN ;  /* 0xffc0000000027908 */ /* 0x000e220000001400 */
[----:B------:R-:W-:Y:S05]  /*1b10*/  BRA `(.L_x_479) ;  /* 0x0000000000047947 */ /* 0x000fea0003800000 */
.L_x_471:
[----:B------:R-:W-:-:S07]  /*1b20*/  FADD.FTZ R2, R2, R7 ;  /* 0x0000000702027221 */ /* 0x000fce0000010000 */
.L_x_479:
[----:B------:R-:W-:Y:S05]  /*1b30*/  BSYNC.RECONVERGENT B1 ;  /* 0x0000000000017941 */ /* 0x000fea0003800200 */
.L_x_469:
[----:B------:R-:W-:Y:S01]  /*1b40*/  HFMA2 R3, -RZ, RZ, 0, 0 ;  /* 0x00000000ff037431 */ /* 0x000fe200000001ff */
[----:B0-----:R-:W-:Y:S02]  /*1b50*/  MOV R11, R2 ;  /* 0x00000002000b7202 */ /* 0x001fe40000000f00 */
[----:B------:R-:W-:-:S04]  /*1b60*/  MOV R2, R8 ;  /* 0x0000000800027202 */ /* 0x000fc80000000f00 */
[----:B------:R-:W-:Y:S05]  /*1b70*/  RET.REL.NODEC R2 `(_Z19nbody_shared_kernelP6float4S0_S0_iff) ;  /* 0xffffffe402207950 */ /* 0x000fea0003c3ffff */
.L_x_480:
        /* <DEDUP_REMOVED lines=16> */
.L_x_519:


//--------------------- .text._Z12nbody_kernelP6float4S0_S0_iff --------------------------
	.section	.text._Z12nbody_kernelP6float4S0_S0_iff,"ax",@progbits
	.align	128
        .global         _Z12nbody_kernelP6float4S0_S0_iff
        .type           _Z12nbody_kernelP6float4S0_S0_iff,@function
        .size           _Z12nbody_kernelP6float4S0_S0_iff,(.L_x_520 - _Z12nbody_kernelP6float4S0_S0_iff)
        .other          _Z12nbody_kernelP6float4S0_S0_iff,@"STO_CUDA_ENTRY STV_DEFAULT"
_Z12nbody_kernelP6float4S0_S0_iff:
.text._Z12nbody_kernelP6float4S0_S0_iff:
        /* <DEDUP_REMOVED lines=10> */
[----:B0-----:R-:W-:-:S05]  /*00a0*/  IMAD.WIDE R30, R0, 0x10, R28 ;  /* 0x00000010001e7825 */ /* 0x001fca00078e021c */
[----:B-1----:R0:W5:Y:S01]  /*00b0*/  LDG.E.128 R4, desc[UR6][R30.64] ;  /* 0x000000061e047981 */ /* 0x002162000c1e1d00 */
[----:B------:R-:W-:Y:S01]  /*00c0*/  ISETP.GE.AND P0, PT, R0, 0x1, PT ;  /* 0x000000010000780c */ /* 0x000fe20003f06270 */
[----:B------:R-:W-:Y:S01]  /*00d0*/  BSSY.RECONVERGENT B0, `(.L_x_481) ;  /* 0x00000a9000007945 */ /* 0x000fe20003800200 */
[----:B------:R-:W-:Y:S01]  /*00e0*/  HFMA2 R3, -RZ, RZ, 0, 0 ;  /* 0x00000000ff037431 */ /* 0x000fe200000001ff */
[----:B------:R-:W-:Y:S02]  /*00f0*/  CS2R R8, SRZ ;  /* 0x0000000000087805 */ /* 0x000fe4000001ff00 */
[----:B------:R-:W-:-:S08]  /*0100*/  MOV R10, RZ ;  /* 0x000000ff000a7202 */ /* 0x000fd00000000f00 */
[----:B0-----:R-:W-:Y:S05]  /*0110*/  @!P0 BRA `(.L_x_482) ;  /* 0x0000000800908947 */ /* 0x001fea0003800000 */
[----:B------:R-:W-:Y:S01]  /*0120*/  VIMNMX R3, PT, PT, R0, UR8, PT ;  /* 0x0000000800037c48 */ /* 0x000fe2000bfe0100 */
[----:B------:R-:W-:Y:S01]  /*0130*/  BSSY.RECONVERGENT B1, `(.L_x_483) ;  /* 0x000005e000017945 */ /* 0x000fe20003800200 */
[----:B------:R-:W-:Y:S02]  /*0140*/  CS2R R10, SRZ ;  /* 0x00000000000a7805 */ /* 0x000fe4000001ff00 */
[----:B------:R-:W-:Y:S02]  /*0150*/  CS2R R8, SRZ ;  /* 0x0000000000087805 */ /* 0x000fe4000001ff00 */
[C---:B------:R-:W-:Y:S02]  /*0160*/  ISETP.GE.AND P0, PT, R3.reuse, 0x4, PT ;  /* 0x000000040300780c */ /* 0x040fe40003f06270 */
[----:B------:R-:W-:-:S11]  /*0170*/  VIMNMX R3, PT, PT, R3, 0x1, !PT ;  /* 0x0000000103037848 */ /* 0x000fd60007fe0100 */
[----:B------:R-:W-:Y:S05]  /*0180*/  @!P0 BRA `(.L_x_484) ;  /* 0x0000000400608947 */ /* 0x000fea0003800000 */
[----:B------:R-:W0:Y:S01]  /*0190*/  LDCU.64 UR4, c[0x0][0x380] ;  /* 0x00007000ff0477ac */ /* 0x000e220008000a00 */
[----:B------:R-:W1:Y:S01]  /*01a0*/  LDC R2, c[0x0][0x3a0] ;  /* 0x0000e800ff027b82 */ /* 0x000e620000000800 */
[----:B------:R-:W-:Y:S01]  /*01b0*/  LOP3.LUT R11, R3, 0x7ffffffc, RZ, 0xc0, !PT ;  /* 0x7ffffffc030b7812 */ /* 0x000fe200078ec0ff */
[----:B------:R-:W-:Y:S01]  /*01c0*/  HFMA2 R10, -RZ, RZ, 0, 0 ;  /* 0x00000000ff0a7431 */ /* 0x000fe200000001ff */
[----:B------:R-:W-:Y:S02]  /*01d0*/  BSSY.RECONVERGENT B2, `(.L_x_484) ;  /* 0x0000053000027945 */ /* 0x000fe40003800200 */
[----:B------:R-:W-:Y:S01]  /*01e0*/  IADD3 R34, PT, PT, -R11, RZ, RZ ;  /* 0x000000ff0b227210 */ /* 0x000fe20007ffe1ff */
[----:B0-----:R-:W-:-:S04]  /*01f0*/  UIADD3 UR4, UP0, UPT, UR4, 0x20, URZ ;  /* 0x0000002004047890 */ /* 0x001fc8000ff1e0ff */
[----:B------:R-:W-:Y:S02]  /*0200*/  UIADD3.X UR5, UPT, UPT, URZ, UR5, URZ, UP0, !UPT ;  /* 0x00000005ff057290 */ /* 0x000fe400087fe4ff */
[----:B------:R-:W-:-:S04]  /*0210*/  MOV R32, UR4 ;  /* 0x0000000400207c02 */ /* 0x000fc80008000f00 */
[----:B------:R-:W-:-:S07]  /*0220*/  MOV R33, UR5 ;  /* 0x0000000500217c02 */ /* 0x000fce0008000f00 */
.L_x_485:
[----:B------:R-:W2:Y:S04]  /*0230*/  LDG.E.128 R12, desc[UR6][R32.64+-0x20] ;  /* 0xffffe006200c7981 */ /* 0x000ea8000c1e1d00 */
[----:B------:R-:W3:Y:S04]  /*0240*/  LDG.E.128 R16, desc[UR6][R32.64+-0x10] ;  /* 0xfffff00620107981 */ /* 0x000ee8000c1e1d00 */
[----:B------:R-:W4:Y:S04]  /*0250*/  LDG.E.128 R20, desc[UR6][R32.64] ;  /* 0x0000000620147981 */ /* 0x000f28000c1e1d00 */
[----:B------:R-:W3:Y:S01]  /*0260*/  LDG.E.128 R24, desc[UR6][R32.64+0x10] ;  /* 0x0000100620187981 */ /* 0x000ee2000c1e1d00 */
[----:B------:R-:W-:Y:S01]  /*0270*/  IADD3 R34, PT, PT, R34, 0x4, RZ ;  /* 0x0000000422227810 */ /* 0x000fe20007ffe0ff */
[----:B--2--5:R-:W-:Y:S01]  /*0280*/  FADD R36, -R5, R13 ;  /* 0x0000000d05247221 */ /* 0x024fe20000000100 */
[----:B------:R-:W-:Y:S01]  /*0290*/  FADD R35, -R4, R12 ;  /* 0x0000000c04237221 */ /* 0x000fe20000000100 */
[----:B------:R-:W-:-:S02]  /*02a0*/  FADD R13, -R6, R14 ;  /* 0x0000000e060d7221 */ /* 0x000fc40000000100 */
[----:B------:R-:W-:-:S04]  /*02b0*/  FMUL R12, R36, R36 ;  /* 0x00000024240c7220 */ /* 0x000fc80000400000 */
[----:B------:R-:W-:Y:S01]  /*02c0*/  FFMA R12, R35, R35, R12 ;  /* 0x00000023230c7223 */ /* 0x000fe2000000000c */
[----:B----4-:R-:W-:Y:S01]  /*02d0*/  FADD R21, -R5, R21 ;  /* 0x0000001505157221 */ /* 0x010fe20000000100 */
[----:B------:R-:W-:Y:S01]  /*02e0*/  FADD R20, -R4, R20 ;  /* 0x0000001404147221 */ /* 0x000fe20000000100 */
[----:B------:R-:W-:Y:S01]  /*02f0*/  FADD R22, -R6, R22 ;  /* 0x0000001606167221 */ /* 0x000fe20000000100 */
[----:B------:R-:W-:Y:S01]  /*0300*/  FFMA R37, R13, R13, R12 ;  /* 0x0000000d0d257223 */ /* 0x000fe2000000000c */
[----:B---3--:R-:W-:Y:S01]  /*0310*/  FADD R25, -R5, R25 ;  /* 0x0000001905197221 */ /* 0x008fe20000000100 */
[----:B------:R-:W-:Y:S01]  /*0320*/  FADD R24, -R4, R24 ;  /* 0x0000001804187221 */ /* 0x000fe20000000100 */
[----:B------:R-:W-:Y:S01]  /*0330*/  FADD R26, -R6, R26 ;  /* 0x0000001a061a7221 */ /* 0x000fe20000000100 */
[----:B-1----:R-:W-:-:S05]  /*0340*/  FFMA R37, R2, R2, R37 ;  /* 0x0000000202257223 */ /* 0x002fca0000000025 */
[----:B------:R-:W-:-:S13]  /*0350*/  FSETP.GEU.AND P0, PT, |R37|, 1.175494350822287508e-38, PT ;  /* 0x008000002500780b */ /* 0x000fda0003f0e200 */
[----:B------:R-:W-:-:S04]  /*0360*/  @!P0 FMUL R37, R37, 16777216 ;  /* 0x4b80000025258820 */ /* 0x000fc80000400000 */
[----:B------:R0:W1:Y:S02]  /*0370*/  MUFU.RSQ R12, R37 ;  /* 0x00000025000c7308 */ /* 0x0000640000001400 */
[----:B0-----:R-:W-:-:S04]  /*0380*/  FMUL R37, R25, R25 ;  /* 0x0000001919257220 */ /* 0x001fc80000400000 */
[----:B------:R-:W-:Y:S01]  /*0390*/  FFMA R37, R24, R24, R37 ;  /* 0x0000001818257223 */ /* 0x000fe20000000025 */
[----:B-1----:R-:W-:-:S03]  /*03a0*/  @!P0 FMUL R12, R12, 4096 ;  /* 0x458000000c0c8820 */ /* 0x002fc60000400000 */
[----:B------:R-:W-:Y:S01]  /*03b0*/  FFMA R37, R26, R26, R37 ;  /* 0x0000001a1a257223 */ /* 0x000fe20000000025 */
[----:B------:R-:W-:-:S03]  /*03c0*/  FMUL R14, R12, R12 ;  /* 0x0000000c0c0e7220 */ /* 0x000fc60000400000 */
[----:B------:R-:W-:Y:S01]  /*03d0*/  FFMA R37, R2, R2, R37 ;  /* 0x0000000202257223 */ /* 0x000fe20000000025 */
[----:B------:R-:W-:Y:S01]  /*03e0*/  FMUL R14, R12, R14 ;  /* 0x0000000e0c0e7220 */ /* 0x000fe20000400000 */
[----:B------:R-:W-:-:S03]  /*03f0*/  FADD R12, -R5, R17 ;  /* 0x00000011050c7221 */ /* 0x000fc60000000100 */
[----:B------:R-:W-:Y:S01]  /*0400*/  FSETP.GEU.AND P2, PT, |R37|, 1.175494350822287508e-38, PT ;  /* 0x008000002500780b */ /* 0x000fe20003f4e200 */
[----:B------:R-:W-:Y:S01]  /*0410*/  FMUL R14, R15, R14 ;  /* 0x0000000e0f0e7220 */ /* 0x000fe20000400000 */
[----:B------:R-:W-:-:S03]  /*0420*/  FADD R15, -R6, R18 ;  /* 0x00000012060f7221 */ /* 0x000fc60000000100 */
[-C--:B------:R-:W-:Y:S01]  /*0430*/  FFMA R8, R35, R14.reuse, R8 ;  /* 0x0000000e23087223 */ /* 0x080fe20000000008 */
[-C--:B------:R-:W-:Y:S01]  /*0440*/  FFMA R9, R36, R14.reuse, R9 ;  /* 0x0000000e24097223 */ /* 0x080fe20000000009 */
[----:B------:R-:W-:Y:S01]  /*0450*/  FFMA R10, R13, R14, R10 ;  /* 0x0000000e0d0a7223 */ /* 0x000fe2000000000a */
[----:B------:R-:W-:Y:S01]  /*0460*/  FADD R13, -R4, R16 ;  /* 0x00000010040d7221 */ /* 0x000fe20000000100 */
[----:B------:R-:W-:Y:S01]  /*0470*/  FMUL R14, R12, R12 ;  /* 0x0000000c0c0e7220 */ /* 0x000fe20000400000 */
[----:B------:R-:W-:-:S03]  /*0480*/  FMUL R35, R21, R21 ;  /* 0x0000001515237220 */ /* 0x000fc60000400000 */
[----:B------:R-:W-:Y:S01]  /*0490*/  @!P2 FMUL R37, R37, 16777216 ;  /* 0x4b8000002525a820 */ /* 0x000fe20000400000 */
[----:B------:R-:W-:Y:S01]  /*04a0*/  FFMA R14, R13, R13, R14 ;  /* 0x0000000d0d0e7223 */ /* 0x000fe2000000000e */
[----:B------:R-:W-:-:S03]  /*04b0*/  FFMA R35, R20, R20, R35 ;  /* 0x0000001414237223 */ /* 0x000fc60000000023 */
[----:B------:R-:W-:Y:S01]  /*04c0*/  FFMA R17, R15, R15, R14 ;  /* 0x0000000f0f117223 */ /* 0x000fe2000000000e */
[----:B------:R-:W-:Y:S01]  /*04d0*/  FFMA R35, R22, R22, R35 ;  /* 0x0000001616237223 */ /* 0x000fe20000000023 */
[----:B------:R-:W0:Y:S02]  /*04e0*/  MUFU.RSQ R14, R37 ;  /* 0x00000025000e7308 */ /* 0x000e240000001400 */
[CC--:B------:R-:W-:Y:S01]  /*04f0*/  FFMA R17, R2.reuse, R2.reuse, R17 ;  /* 0x0000000202117223 */ /* 0x0c0fe20000000011 */
[----:B------:R-:W-:-:S04]  /*0500*/  FFMA R36, R2, R2, R35 ;  /* 0x0000000202247223 */ /* 0x000fc80000000023 */
[----:B------:R-:W-:Y:S02]  /*0510*/  FSETP.GEU.AND P0, PT, |R17|, 1.175494350822287508e-38, PT ;  /* 0x008000001100780b */ /* 0x000fe40003f0e200 */
[----:B------:R-:W-:Y:S01]  /*0520*/  FSETP.GEU.AND P1, PT, |R36|, 1.175494350822287508e-38, PT ;  /* 0x008000002400780b */ /* 0x000fe20003f2e200 */
[----:B0-----:R-:W-:-:S10]  /*0530*/  @!P2 FMUL R14, R14, 4096 ;  /* 0x458000000e0ea820 */ /* 0x001fd40000400000 */
[----:B------:R-:W-:Y:S02]  /*0540*/  @!P0 FMUL R17, R17, 16777216 ;  /* 0x4b80000011118820 */ /* 0x000fe40000400000 */
[----:B------:R-:W-:Y:S02]  /*0550*/  @!P1 FMUL R36, R36, 16777216 ;  /* 0x4b80000024249820 */ /* 0x000fe40000400000 */
[----:B------:R-:W0:Y:S08]  /*0560*/  MUFU.RSQ R18, R17 ;  /* 0x0000001100127308 */ /* 0x000e300000001400 */
[----:B------:R-:W1:Y:S01]  /*0570*/  MUFU.RSQ R16, R36 ;  /* 0x0000002400107308 */ /* 0x000e620000001400 */
[----:B0-----:R-:W-:Y:S01]  /*0580*/  @!P0 FMUL R18, R18, 4096 ;  /* 0x4580000012128820 */ /* 0x001fe20000400000 */
[----:B------:R-:W-:-:S03]  /*0590*/  ISETP.NE.AND P0, PT, R34, RZ, PT ;  /* 0x000000ff2200720c */ /* 0x000fc60003f05270 */
[----:B------:R-:W-:Y:S01]  /*05a0*/  FMUL R35, R18, R18 ;  /* 0x0000001212237220 */ /* 0x000fe20000400000 */
[----:B-1----:R-:W-:-:S03]  /*05b0*/  @!P1 FMUL R16, R16, 4096 ;  /* 0x4580000010109820 */ /* 0x002fc60000400000 */
[----:B------:R-:W-:Y:S01]  /*05c0*/  FMUL R18, R18, R35 ;  /* 0x0000002312127220 */ /* 0x000fe20000400000 */
[----:B------:R-:W-:Y:S01]  /*05d0*/  IADD3 R32, P1, PT, R32, 0x40, RZ ;  /* 0x0000004020207810 */ /* 0x000fe20007f3e0ff */
[C---:B------:R-:W-:Y:S02]  /*05e0*/  FMUL R17, R16.reuse, R16 ;  /* 0x0000001010117220 */ /* 0x040fe40000400000 */
[----:B------:R-:W-:Y:S01]  /*05f0*/  FMUL R19, R19, R18 ;  /* 0x0000001213137220 */ /* 0x000fe20000400000 */
[----:B------:R-:W-:Y:S01]  /*0600*/  IADD3.X R33, PT, PT, RZ, R33, RZ, P1, !PT ;  /* 0x00000021ff217210 */ /* 0x000fe20000ffe4ff */
[----:B------:R-:W-:Y:S01]  /*0610*/  FMUL R16, R16, R17 ;  /* 0x0000001110107220 */ /* 0x000fe20000400000 */
[----:B------:R-:W-:Y:S01]  /*0620*/  FMUL R17, R14, R14 ;  /* 0x0000000e0e117220 */ /* 0x000fe20000400000 */
[-C--:B------:R-:W-:Y:S01]  /*0630*/  FFMA R13, R13, R19.reuse, R8 ;  /* 0x000000130d0d7223 */ /* 0x080fe20000000008 */
[----:B------:R-:W-:Y:S01]  /*0640*/  FFMA R12, R12, R19, R9 ;  /* 0x000000130c0c7223 */ /* 0x000fe20000000009 */
[----:B------:R-:W-:Y:S01]  /*0650*/  FMUL R16, R23, R16 ;  /* 0x0000001017107220 */ /* 0x000fe20000400000 */
[----:B------:R-:W-:Y:S01]  /*0660*/  FMUL R14, R14, R17 ;  /* 0x000000110e0e7220 */ /* 0x000fe20000400000 */
[----:B------:R-:W-:-:S02]  /*0670*/  FFMA R15, R15, R19, R10 ;  /* 0x000000130f0f7223 */ /* 0x000fc4000000000a */
[----:B------:R-:W-:Y:S01]  /*0680*/  FFMA R13, R20, R16, R13 ;  /* 0x00000010140d7223 */ /* 0x000fe2000000000d */
[----:B------:R-:W-:Y:S01]  /*0690*/  FMUL R14, R27, R14 ;  /* 0x0000000e1b0e7220 */ /* 0x000fe20000400000 */
[-C--:B------:R-:W-:Y:S01]  /*06a0*/  FFMA R12, R21, R16.reuse, R12 ;  /* 0x00000010150c7223 */ /* 0x080fe2000000000c */
[----:B------:R-:W-:Y:S02]  /*06b0*/  FFMA R15, R22, R16, R15 ;  /* 0x00000010160f7223 */ /* 0x000fe4000000000f */
[-C--:B------:R-:W-:Y:S01]  /*06c0*/  FFMA R8, R24, R14.reuse, R13 ;  /* 0x0000000e18087223 */ /* 0x080fe2000000000d */
[-C--:B------:R-:W-:Y:S01]  /*06d0*/  FFMA R9, R25, R14.reuse, R12 ;  /* 0x0000000e19097223 */ /* 0x080fe2000000000c */
[----:B------:R-:W-:Y:S01]  /*06e0*/  FFMA R10, R26, R14, R15 ;  /* 0x0000000e1a0a7223 */ /* 0x000fe2000000000f */
[----:B------:R-:W-:Y:S06]  /*06f0*/  @P0 BRA `(.L_x_485) ;  /* 0xfffffff800cc0947 */ /* 0x000fec000383ffff */
[----:B------:R-:W-:Y:S05]  /*0700*/  BSYNC.RECONVERGENT B2 ;  /* 0x0000000000027941 */ /* 0x000fea0003800200 */
.L_x_484:
[----:B------:R-:W-:Y:S05]  /*0710*/  BSYNC.RECONVERGENT B1 ;  /* 0x0000000000017941 */ /* 0x000fea0003800200 */
.L_x_483:
[----:B------:R-:W-:-:S13]  /*0720*/  LOP3.LUT P0, R12, R3, 0x3, RZ, 0xc0, !PT ;  /* 0x00000003030c7812 */ /* 0x000fda000780c0ff */
[----:B------:R-:W-:Y:S05]  /*0730*/  @!P0 BRA `(.L_x_482) ;  /* 0x0000000400088947 */ /* 0x000fea0003800000 */
[----:B------:R-:W-:Y:S01]  /*0740*/  ISETP.NE.AND P1, PT, R12, 0x1, PT ;  /* 0x000000010c00780c */ /* 0x000fe20003f25270 */
[----:B------:R-:W-:Y:S01]  /*0750*/  BSSY.RECONVERGENT B1, `(.L_x_486) ;  /* 0x000002b000017945 */ /* 0x000fe20003800200 */
[----:B------:R-:W-:-:S04]  /*0760*/  LOP3.LUT R2, R3, 0x1, RZ, 0xc0, !PT ;  /* 0x0000000103027812 */ /* 0x000fc800078ec0ff */
[----:B------:R-:W-:-:S07]  /*0770*/  ISETP.NE.U32.AND P0, PT, R2, 0x1, PT ;  /* 0x000000010200780c */ /* 0x000fce0003f05070 */
[----:B------:R-:W-:Y:S06]  /*0780*/  @!P1 BRA `(.L_x_487) ;  /* 0x00000000009c9947 */ /* 0x000fec0003800000 */
[C---:B------:R-:W-:Y:S01]  /*0790*/  IMAD.WIDE.U32 R22, R11.reuse, 0x10, R28 ;  /* 0x000000100b167825 */ /* 0x040fe200078e001c */
[----:B------:R-:W0:Y:S04]  /*07a0*/  LDC R27, c[0x0][0x3a0] ;  /* 0x0000e800ff1b7b82 */ /* 0x000e280000000800 */
[----:B------:R-:W2:Y:S04]  /*07b0*/  LDG.E.128 R12, desc[UR6][R22.64] ;  /* 0x00000006160c7981 */ /* 0x000ea8000c1e1d00 */
[----:B------:R-:W3:Y:S01]  /*07c0*/  LDG.E.128 R16, desc[UR6][R22.64+0x10] ;  /* 0x0000100616107981 */ /* 0x000ee2000c1e1d00 */
[----:B------:R-:W-:Y:S01]  /*07d0*/  IADD3 R11, PT, PT, R11, 0x2, RZ ;  /* 0x000000020b0b7810 */ /* 0x000fe20007ffe0ff */
[C---:B--2--5:R-:W-:Y:S01]  /*07e0*/  FADD R2, -R5.reuse, R13 ;  /* 0x0000000d05027221 */ /* 0x064fe20000000100 */
[----:B------:R-:W-:Y:S01]  /*07f0*/  FADD R21, -R4, R12 ;  /* 0x0000000c04157221 */ /* 0x000fe20000000100 */
[----:B------:R-:W-:Y:S01]  /*0800*/  FADD R13, -R6, R14 ;  /* 0x0000000e060d7221 */ /* 0x000fe20000000100 */
[----:B---3--:R-:W-:Y:S01]  /*0810*/  FADD R17, -R5, R17 ;  /* 0x0000001105117221 */ /* 0x008fe20000000100 */
[----:B------:R-:W-:Y:S01]  /*0820*/  FMUL R12, R2, R2 ;  /* 0x00000002020c7220 */ /* 0x000fe20000400000 */
[----:B------:R-:W-:Y:S01]  /*0830*/  FADD R16, -R4, R16 ;  /* 0x0000001004107221 */ /* 0x000fe20000000100 */
[----:B------:R-:W-:Y:S01]  /*0840*/  FADD R18, -R6, R18 ;  /* 0x0000001206127221 */ /* 0x000fe20000000100 */
[----:B------:R-:W-:Y:S01]  /*0850*/  FMUL R25, R17, R17 ;  /* 0x0000001111197220 */ /* 0x000fe20000400000 */
[----:B------:R-:W-:-:S03]  /*0860*/  FFMA R12, R21, R21, R12 ;  /* 0x00000015150c7223 */ /* 0x000fc6000000000c */
[----:B------:R-:W-:Y:S01]  /*0870*/  FFMA R25, R16, R16, R25 ;  /* 0x0000001010197223 */ /* 0x000fe20000000019 */
[----:B------:R-:W-:-:S03]  /*0880*/  FFMA R12, R13, R13, R12 ;  /* 0x0000000d0d0c7223 */ /* 0x000fc6000000000c */
[----:B------:R-:W-:Y:S01]  /*0890*/  FFMA R25, R18, R18, R25 ;  /* 0x0000001212197223 */ /* 0x000fe20000000019 */
[----:B0-----:R-:W-:-:S03]  /*08a0*/  FFMA R12, R27, R27, R12 ;  /* 0x0000001b1b0c7223 */ /* 0x001fc6000000000c */
[----:B------:R-:W-:Y:S02]  /*08b0*/  FFMA R25, R27, R27, R25 ;  /* 0x0000001b1b197223 */ /* 0x000fe40000000019 */
[----:B------:R-:W-:-:S03]  /*08c0*/  FSETP.GEU.AND P1, PT, |R12|, 1.175494350822287508e-38, PT ;  /* 0x008000000c00780b */ /* 0x000fc60003f2e200 */
[----:B------:R-:W-:-:S10]  /*08d0*/  FSETP.GEU.AND P2, PT, |R25|, 1.175494350822287508e-38, PT ;  /* 0x008000001900780b */ /* 0x000fd40003f4e200 */
[----:B------:R-:W-:-:S03]  /*08e0*/  @!P1 FMUL R12, R12, 16777216 ;  /* 0x4b8000000c0c9820 */ /* 0x000fc60000400000 */
[----:B------:R-:W-:Y:S01]  /*08f0*/  @!P2 FMUL R25, R25, 16777216 ;  /* 0x4b8000001919a820 */ /* 0x000fe20000400000 */
[----:B------:R-:W0:Y:S08]  /*0900*/  MUFU.RSQ R14, R12 ;  /* 0x0000000c000e7308 */ /* 0x000e300000001400 */
[----:B------:R-:W1:Y:S01]  /*0910*/  MUFU.RSQ R20, R25 ;  /* 0x0000001900147308 */ /* 0x000e620000001400 */
[----:B0-----:R-:W-:-:S04]  /*0920*/  @!P1 FMUL R14, R14, 4096 ;  /* 0x458000000e0e9820 */ /* 0x001fc80000400000 */
[----:B------:R-:W-:Y:S01]  /*0930*/  FMUL R23, R14, R14 ;  /* 0x0000000e0e177220 */ /* 0x000fe20000400000 */
[----:B-1----:R-:W-:-:S03]  /*0940*/  @!P2 FMUL R20, R20, 4096 ;  /* 0x458000001414a820 */ /* 0x002fc60000400000 */
[----:B------:R-:W-:Y:S01]  /*0950*/  FMUL R14, R14, R23 ;  /* 0x000000170e0e7220 */ /* 0x000fe20000400000 */
[----:B------:R-:W-:-:S03]  /*0960*/  FMUL R27, R20, R20 ;  /* 0x00000014141b7220 */ /* 0x000fc60000400000 */
[----:B------:R-:W-:Y:S01]  /*0970*/  FMUL R14, R15, R14 ;  /* 0x0000000e0f0e7220 */ /* 0x000fe20000400000 */
[----:B------:R-:W-:-:S03]  /*0980*/  FMUL R20, R20, R27 ;  /* 0x0000001b14147220 */ /* 0x000fc60000400000 */
[-C--:B------:R-:W-:Y:S01]  /*0990*/  FFMA R21, R21, R14.reuse, R8 ;  /* 0x0000000e15157223 */ /* 0x080fe20000000008 */
[-C--:B------:R-:W-:Y:S01]  /*09a0*/  FFMA R2, R2, R14.reuse, R9 ;  /* 0x0000000e02027223 */ /* 0x080fe20000000009 */
[----:B------:R-:W-:Y:S01]  /*09b0*/  FFMA R13, R13, R14, R10 ;  /* 0x0000000e0d0d7223 */ /* 0x000fe2000000000a */
[----:B------:R-:W-:-:S04]  /*09c0*/  FMUL R19, R19, R20 ;  /* 0x0000001413137220 */ /* 0x000fc80000400000 */
[-C--:B------:R-:W-:Y:S01]  /*09d0*/  FFMA R8, R16, R19.reuse, R21 ;  /* 0x0000001310087223 */ /* 0x080fe20000000015 */
[-C--:B------:R-:W-:Y:S01]  /*09e0*/  FFMA R9, R17, R19.reuse, R2 ;  /* 0x0000001311097223 */ /* 0x080fe20000000002 */
[----:B------:R-:W-:-:S07]  /*09f0*/  FFMA R10, R18, R19, R13 ;  /* 0x00000013120a7223 */ /* 0x000fce000000000d */
.L_x_487:
[----:B------:R-:W-:Y:S05]  /*0a00*/  BSYNC.RECONVERGENT B1 ;  /* 0x0000000000017941 */ /* 0x000fea0003800200 */
.L_x_486:
[----:B------:R-:W-:Y:S05]  /*0a10*/  @P0 BRA `(.L_x_482) ;  /* 0x0000000000500947 */ /* 0x000fea0003800000 */
[----:B------:R-:W-:Y:S01]  /*0a20*/  IMAD.WIDE.U32 R12, R11, 0x10, R28 ;  /* 0x000000100b0c7825 */ /* 0x000fe200078e001c */
[----:B------:R-:W0:Y:S05]  /*0a30*/  LDC R19, c[0x0][0x3a0] ;  /* 0x0000e800ff137b82 */ /* 0x000e2a0000000800 */
[----:B------:R-:W2:Y:S02]  /*0a40*/  LDG.E.128 R12, desc[UR6][R12.64] ;  /* 0x000000060c0c7981 */ /* 0x000ea4000c1e1d00 */
[----:B--2--5:R-:W-:Y:S01]  /*0a50*/  FADD R2, -R5, R13 ;  /* 0x0000000d05027221 */ /* 0x024fe20000000100 */
[----:B------:R-:W-:Y:S01]  /*0a60*/  FADD R11, -R4, R12 ;  /* 0x0000000c040b7221 */ /* 0x000fe20000000100 */
[----:B------:R-:W-:-:S02]  /*0a70*/  FADD R17, -R6, R14 ;  /* 0x0000000e06117221 */ /* 0x000fc40000000100 */
        /* <DEDUP_REMOVED lines=14> */
.L_x_482:
[----:B------:R-:W-:Y:S05]  /*0b60*/  BSYNC.RECONVERGENT B0 ;  /* 0x0000000000007941 */ /* 0x000fea0003800200 */
.L_x_481:
[----:B------:R-:W-:Y:S01]  /*0b70*/  ISETP.GE.AND P0, PT, R3, UR8, PT ;  /* 0x0000000803007c0c */ /* 0x000fe2000bf06270 */
[----:B------:R-:W-:-:S12]  /*0b80*/  BSSY.RECONVERGENT B0, `(.L_x_488) ;  /* 0x00000bb000007945 */ /* 0x000fd80003800200 */
[----:B------:R-:W-:Y:S05]  /*0b90*/  @P0 BRA `(.L_x_489) ;  /* 0x0000000800e40947 */ /* 0x000fea0003800000 */
[----:B------:R-:W-:Y:S01]  /*0ba0*/  ISETP.NE.AND P0, PT, R3, R0, PT ;  /* 0x000000000300720c */ /* 0x000fe20003f05270 */
[----:B------:R-:W-:-:S12]  /*0bb0*/  BSSY.RECONVERGENT B1, `(.L_x_490) ;  /* 0x0000016000017945 */ /* 0x000fd80003800200 */
[----:B------:R-:W-:Y:S05]  /*0bc0*/  @!P0 BRA `(.L_x_491) ;  /* 0x0000000000508947 */ /* 0x000fea0003800000 */
        /* <DEDUP_REMOVED lines=20> */
.L_x_491:
[----:B------:R-:W-:Y:S05]  /*0d10*/  BSYNC.RECONVERGENT B1 ;  /* 0x0000000000017941 */ /* 0x000fea0003800200 */
.L_x_490:
[----:B------:R-:W-:-:S04]  /*0d20*/  IADD3 R3, PT, PT, R3, 0x1, RZ ;  /* 0x0000000103037810 */ /* 0x000fc80007ffe0ff */
[----:B------:R-:W-:-:S13]  /*0d30*/  ISETP.GE.AND P0, PT, R3, UR8, PT ;  /* 0x0000000803007c0c */ /* 0x000fda000bf06270 */
[----:B------:R-:W-:Y:S05]  /*0d40*/  @P0 BRA `(.L_x_489) ;  /* 0x0000000800780947 */ /* 0x000fea0003800000 */
[C---:B------:R-:W-:Y:S01]  /*0d50*/  IADD3 R2, PT, PT, R3.reuse, -UR8, RZ ;  /* 0x8000000803027c10 */ /* 0x040fe2000fffe0ff */
[----:B------:R-:W-:Y:S03]  /*0d60*/  BSSY.RECONVERGENT B1, `(.L_x_492) ;  /* 0x0000058000017945 */ /* 0x000fe60003800200 */
[----:B------:R-:W-:Y:S02]  /*0d70*/  ISETP.GT.U32.AND P0, PT, R2, -0x4, PT ;  /* 0xfffffffc0200780c */ /* 0x000fe40003f04070 */
[----:B------:R-:W-:-:S11]  /*0d80*/  IADD3 R2, PT, PT, -R3, UR8, RZ ;  /* 0x0000000803027c10 */ /* 0x000fd6000fffe1ff */
[----:B------:R-:W-:Y:S05]  /*0d90*/  @P0 BRA `(.L_x_493) ;  /* 0x0000000400500947 */ /* 0x000fea0003800000 */
[----:B------:R-:W0:Y:S01]  /*0da0*/  LDC R11, c[0x0][0x3a0] ;  /* 0x0000e800ff0b7b82 */ /* 0x000e220000000800 */
[----:B------:R-:W-:Y:S01]  /*0db0*/  IMAD.WIDE.U32 R12, R3, 0x10, R28 ;  /* 0x00000010030c7825 */ /* 0x000fe200078e001c */
[----:B------:R-:W-:Y:S02]  /*0dc0*/  LOP3.LUT R34, R2, 0xfffffffc, RZ, 0xc0, !PT ;  /* 0xfffffffc02227812 */ /* 0x000fe400078ec0ff */
[----:B------:R-:W-:Y:S02]  /*0dd0*/  IADD3 R32, P0, PT, R12, 0x20, RZ ;  /* 0x000000200c207810 */ /* 0x000fe40007f1e0ff */
[----:B------:R-:W-:Y:S02]  /*0de0*/  IADD3 R34, PT, PT, -R34, RZ, RZ ;  /* 0x000000ff22227210 */ /* 0x000fe40007ffe1ff */
[----:B------:R-:W-:-:S09]  /*0df0*/  IADD3.X R33, PT, PT, RZ, R13, RZ, P0, !PT ;  /* 0x0000000dff217210 */ /* 0x000fd200007fe4ff */
.L_x_494:
[----:B------:R-:W2:Y:S04]  /*0e00*/  LDG.E.128 R12, desc[UR6][R32.64+-0x20] ;  /* 0xffffe006200c7981 */ /* 0x000ea8000c1e1d00 */
[----:B------:R-:W3:Y:S04]  /*0e10*/  LDG.E.128 R20, desc[UR6][R32.64] ;  /* 0x0000000620147981 */ /* 0x000ee8000c1e1d00 */
[----:B------:R-:W4:Y:S04]  /*0e20*/  LDG.E.128 R16, desc[UR6][R32.64+-0x10] ;  /* 0xfffff00620107981 */ /* 0x000f28000c1e1d00 */
[----:B------:R-:W4:Y:S01]  /*0e30*/  LDG.E.128 R24, desc[UR6][R32.64+0x10] ;  /* 0x0000100620187981 */ /* 0x000f22000c1e1d00 */
[----:B------:R-:W-:-:S02]  /*0e40*/  IADD3 R34, PT, PT, R34, 0x4, RZ ;  /* 0x0000000422227810 */ /* 0x000fc40007ffe0ff */
[----:B------:R-:W-:Y:S01]  /*0e50*/  IADD3 R3, PT, PT, R3, 0x4, RZ ;  /* 0x0000000403037810 */ /* 0x000fe20007ffe0ff */
[----:B--2--5:R-:W-:Y:S01]  /*0e60*/  FADD R36, -R5, R13 ;  /* 0x0000000d05247221 */ /* 0x024fe20000000100 */
[----:B------:R-:W-:-:S03]  /*0e70*/  FADD R35, -R4, R12 ;  /* 0x0000000c04237221 */ /* 0x000fc60000000100 */
[----:B------:R-:W-:Y:S01]  /*0e80*/  FMUL R12, R36, R36 ;  /* 0x00000024240c7220 */ /* 0x000fe20000400000 */
[----:B------:R-:W-:-:S03]  /*0e90*/  FADD R13, -R6, R14 ;  /* 0x0000000e060d7221 */ /* 0x000fc60000000100 */
[----:B------:R-:W-:-:S04]  /*0ea0*/  FFMA R12, R35, R35, R12 ;  /* 0x00000023230c7223 */ /* 0x000fc8000000000c */
[----:B------:R-:W-:-:S04]  /*0eb0*/  FFMA R12, R13, R13, R12 ;  /* 0x0000000d0d0c7223 */ /* 0x000fc8000000000c */
[----:B0-----:R-:W-:-:S05]  /*0ec0*/  FFMA R14, R11, R11, R12 ;  /* 0x0000000b0b0e7223 */ /* 0x001fca000000000c */
[----:B------:R-:W-:-:S13]  /*0ed0*/  FSETP.GEU.AND P0, PT, |R14|, 1.175494350822287508e-38, PT ;  /* 0x008000000e00780b */ /* 0x000fda0003f0e200 */
[----:B------:R-:W-:-:S04]  /*0ee0*/  @!P0 FMUL R14, R14, 16777216 ;  /* 0x4b8000000e0e8820 */ /* 0x000fc80000400000 */
[----:B------:R-:W0:Y:S01]  /*0ef0*/  MUFU.RSQ R12, R14 ;  /* 0x0000000e000c7308 */ /* 0x000e220000001400 */
[----:B---3--:R-:W-:Y:S01]  /*0f00*/  FADD R21, -R5, R21 ;  /* 0x0000001505157221 */ /* 0x008fe20000000100 */
[----:B0-----:R-:W-:-:S04]  /*0f10*/  @!P0 FMUL R12, R12, 4096 ;  /* 0x458000000c0c8820 */ /* 0x001fc80000400000 */
[----:B------:R-:W-:-:S04]  /*0f20*/  FMUL R37, R12, R12 ;  /* 0x0000000c0c257220 */ /* 0x000fc80000400000 */
[----:B------:R-:W-:-:S04]  /*0f30*/  FMUL R12, R12, R37 ;  /* 0x000000250c0c7220 */ /* 0x000fc80000400000 */
[----:B------:R-:W-:Y:S01]  /*0f40*/  FMUL R15, R15, R12 ;  /* 0x0000000c0f0f7220 */ /* 0x000fe20000400000 */
[----:B----4-:R-:W-:Y:S01]  /*0f50*/  FADD R12, -R5, R17 ;  /* 0x00000011050c7221 */ /* 0x010fe20000000100 */
[C---:B------:R-:W-:Y:S01]  /*0f60*/  FADD R20, -R4.reuse, R20 ;  /* 0x0000001404147221 */ /* 0x040fe20000000100 */
[----:B------:R-:W-:Y:S01]  /*0f70*/  FMUL R17, R21, R21 ;  /* 0x0000001515117220 */ /* 0x000fe20000400000 */
[-C--:B------:R-:W-:Y:S01]  /*0f80*/  FFMA R10, R13, R15.reuse, R10 ;  /* 0x0000000f0d0a7223 */ /* 0x080fe2000000000a */
[----:B------:R-:W-:Y:S01]  /*0f90*/  FADD R13, -R4, R16 ;  /* 0x00000010040d7221 */ /* 0x000fe20000000100 */
[----:B------:R-:W-:Y:S01]  /*0fa0*/  FMUL R16, R12, R12 ;  /* 0x0000000c0c107220 */ /* 0x000fe20000400000 */
[-C--:B------:R-:W-:Y:S01]  /*0fb0*/  FFMA R8, R35, R15.reuse, R8 ;  /* 0x0000000f23087223 */ /* 0x080fe20000000008 */
[----:B------:R-:W-:Y:S01]  /*0fc0*/  FFMA R9, R36, R15, R9 ;  /* 0x0000000f24097223 */ /* 0x000fe20000000009 */
[----:B------:R-:W-:Y:S01]  /*0fd0*/  FADD R22, -R6, R22 ;  /* 0x0000001606167221 */ /* 0x000fe20000000100 */
[----:B------:R-:W-:Y:S01]  /*0fe0*/  FFMA R17, R20, R20, R17 ;  /* 0x0000001414117223 */ /* 0x000fe20000000011 */
[----:B------:R-:W-:Y:S01]  /*0ff0*/  FADD R15, -R6, R18 ;  /* 0x00000012060f7221 */ /* 0x000fe20000000100 */
[----:B------:R-:W-:Y:S01]  /*1000*/  FFMA R16, R13, R13, R16 ;  /* 0x0000000d0d107223 */ /* 0x000fe20000000010 */
[----:B------:R-:W-:Y:S01]  /*1010*/  FADD R25, -R5, R25 ;  /* 0x0000001905197221 */ /* 0x000fe20000000100 */
[----:B------:R-:W-:Y:S01]  /*1020*/  FFMA R14, R22, R22, R17 ;  /* 0x00000016160e7223 */ /* 0x000fe20000000011 */
[----:B------:R-:W-:Y:S01]  /*1030*/  FADD R24, -R4, R24 ;  /* 0x0000001804187221 */ /* 0x000fe20000000100 */
[----:B------:R-:W-:Y:S01]  /*1040*/  FFMA R16, R15, R15, R16 ;  /* 0x0000000f0f107223 */ /* 0x000fe20000000010 */
[----:B------:R-:W-:Y:S01]  /*1050*/  FMUL R17, R25, R25 ;  /* 0x0000001919117220 */ /* 0x000fe20000400000 */
[----:B------:R-:W-:-:S02]  /*1060*/  FADD R26, -R6, R26 ;  /* 0x0000001a061a7221 */ /* 0x000fc40000000100 */
[CC--:B------:R-:W-:Y:S01]  /*1070*/  FFMA R16, R11.reuse, R11.reuse, R16 ;  /* 0x0000000b0b107223 */ /* 0x0c0fe20000000010 */
[----:B------:R-:W-:Y:S01]  /*1080*/  FFMA R17, R24, R24, R17 ;  /* 0x0000001818117223 */ /* 0x000fe20000000011 */
[----:B------:R-:W-:-:S03]  /*1090*/  FFMA R36, R11, R11, R14 ;  /* 0x0000000b0b247223 */ /* 0x000fc6000000000e */
[----:B------:R-:W-:Y:S01]  /*10a0*/  FFMA R14, R26, R26, R17 ;  /* 0x0000001a1a0e7223 */ /* 0x000fe20000000011 */
[----:B------:R-:W-:Y:S02]  /*10b0*/  FSETP.GEU.AND P0, PT, |R16|, 1.175494350822287508e-38, PT ;  /* 0x008000001000780b */ /* 0x000fe40003f0e200 */
[----:B------:R-:W-:Y:S01]  /*10c0*/  FSETP.GEU.AND P1, PT, |R36|, 1.175494350822287508e-38, PT ;  /* 0x008000002400780b */ /* 0x000fe20003f2e200 */
[----:B------:R-:W-:-:S05]  /*10d0*/  FFMA R37, R11, R11, R14 ;  /* 0x0000000b0b257223 */ /* 0x000fca000000000e */
[----:B------:R-:W-:-:S05]  /*10e0*/  FSETP.GEU.AND P2, PT, |R37|, 1.175494350822287508e-38, PT ;  /* 0x008000002500780b */ /* 0x000fca0003f4e200 */
[----:B------:R-:W-:Y:S02]  /*10f0*/  @!P0 FMUL R16, R16, 16777216 ;  /* 0x4b80000010108820 */ /* 0x000fe40000400000 */
[----:B------:R-:W-:Y:S02]  /*1100*/  @!P1 FMUL R36, R36, 16777216 ;  /* 0x4b80000024249820 */ /* 0x000fe40000400000 */
[----:B------:R-:W0:Y:S04]  /*1110*/  MUFU.RSQ R18, R16 ;  /* 0x0000001000127308 */ /* 0x000e280000001400 */
[----:B------:R-:W-:-:S04]  /*1120*/  @!P2 FMUL R37, R37, 16777216 ;  /* 0x4b8000002525a820 */ /* 0x000fc80000400000 */
[----:B------:R-:W1:Y:S08]  /*1130*/  MUFU.RSQ R17, R36 ;  /* 0x0000002400117308 */ /* 0x000e700000001400 */
[----:B------:R-:W2:Y:S01]  /*1140*/  MUFU.RSQ R14, R37 ;  /* 0x00000025000e7308 */ /* 0x000ea20000001400 */
[----:B0-----:R-:W-:-:S04]  /*1150*/  @!P0 FMUL R18, R18, 4096 ;  /* 0x4580000012128820 */ /* 0x001fc80000400000 */
[----:B------:R-:W-:Y:S01]  /*1160*/  FMUL R35, R18, R18 ;  /* 0x0000001212237220 */ /* 0x000fe20000400000 */
[----:B-1----:R-:W-:-:S03]  /*1170*/  @!P1 FMUL R17, R17, 4096 ;  /* 0x4580000011119820 */ /* 0x002fc60000400000 */
[----:B------:R-:W-:Y:S01]  /*1180*/  FMUL R18, R18, R35 ;  /* 0x0000002312127220 */ /* 0x000fe20000400000 */
[----:B------:R-:W-:Y:S01]  /*1190*/  ISETP.NE.AND P0, PT, R34, RZ, PT ;  /* 0x000000ff2200720c */ /* 0x000fe20003f05270 */
[----:B------:R-:W-:Y:S01]  /*11a0*/  FMUL R16, R17, R17 ;  /* 0x0000001111107220 */ /* 0x000fe20000400000 */
[----:B--2---:R-:W-:-:S03]  /*11b0*/  @!P2 FMUL R14, R14, 4096 ;  /* 0x458000000e0ea820 */ /* 0x004fc60000400000 */
[----:B------:R-:W-:Y:S01]  /*11c0*/  FMUL R16, R17, R16 ;  /* 0x0000001011107220 */ /* 0x000fe20000400000 */
[----:B------:R-:W-:Y:S01]  /*11d0*/  FMUL R19, R19, R18 ;  /* 0x0000001213137220 */ /* 0x000fe20000400000 */
[----:B------:R-:W-:Y:S02]  /*11e0*/  FMUL R17, R14, R14 ;  /* 0x0000000e0e117220 */ /* 0x000fe40000400000 */
[----:B------:R-:W-:Y:S01]  /*11f0*/  FMUL R23, R23, R16 ;  /* 0x0000001017177220 */ /* 0x000fe20000400000 */
[-C--:B------:R-:W-:Y:S01]  /*1200*/  FFMA R13, R13, R19.reuse, R8 ;  /* 0x000000130d0d7223 */ /* 0x080fe20000000008 */
[-C--:B------:R-:W-:Y:S01]  /*1210*/  FFMA R12, R12, R19.reuse, R9 ;  /* 0x000000130c0c7223 */ /* 0x080fe20000000009 */
[----:B------:R-:W-:Y:S01]  /*1220*/  FFMA R15, R15, R19, R10 ;  /* 0x000000130f0f7223 */ /* 0x000fe2000000000a */
[----:B------:R-:W-:Y:S01]  /*1230*/  FMUL R14, R14, R17 ;  /* 0x000000110e0e7220 */ /* 0x000fe20000400000 */
[-C--:B------:R-:W-:Y:S01]  /*1240*/  FFMA R13, R20, R23.reuse, R13 ;  /* 0x00000017140d7223 */ /* 0x080fe2000000000d */
[-C--:B------:R-:W-:Y:S01]  /*1250*/  FFMA R12, R21, R23.reuse, R12 ;  /* 0x00000017150c7223 */ /* 0x080fe2000000000c */
[----:B------:R-:W-:Y:S01]  /*1260*/  IADD3 R32, P1, PT, R32, 0x40, RZ ;  /* 0x0000004020207810 */ /* 0x000fe20007f3e0ff */
[----:B------:R-:W-:Y:S01]  /*1270*/  FMUL R14, R27, R14 ;  /* 0x0000000e1b0e7220 */ /* 0x000fe20000400000 */
[----:B------:R-:W-:-:S02]  /*1280*/  FFMA R15, R22, R23, R15 ;  /* 0x00000017160f7223 */ /* 0x000fc4000000000f */
[----:B------:R-:W-:Y:S01]  /*1290*/  IADD3.X R33, PT, PT, RZ, R33, RZ, P1, !PT ;  /* 0x00000021ff217210 */ /* 0x000fe20000ffe4ff */
[-C--:B------:R-:W-:Y:S01]  /*12a0*/  FFMA R8, R24, R14.reuse, R13 ;  /* 0x0000000e18087223 */ /* 0x080fe2000000000d */
[-C--:B------:R-:W-:Y:S01]  /*12b0*/  FFMA R9, R25, R14.reuse, R12 ;  /* 0x0000000e19097223 */ /* 0x080fe2000000000c */
[----:B------:R-:W-:Y:S01]  /*12c0*/  FFMA R10, R26, R14, R15 ;  /* 0x0000000e1a0a7223 */ /* 0x000fe2000000000f */
[----:B------:R-:W-:Y:S06]  /*12d0*/  @P0 BRA `(.L_x_494) ;  /* 0xfffffff800c80947 */ /* 0x000fec000383ffff */
.L_x_493:
[----:B------:R-:W-:Y:S05]  /*12e0*/  BSYNC.RECONVERGENT B1 ;  /* 0x0000000000017941 */ /* 0x000fea0003800200 */
.L_x_492:
        /* <DEDUP_REMOVED lines=46> */
.L_x_496:
[----:B------:R-:W-:Y:S05]  /*15d0*/  BSYNC.RECONVERGENT B1 ;  /* 0x0000000000017941 */ /* 0x000fea0003800200 */
.L_x_495:
        /* <DEDUP_REMOVED lines=21> */
.L_x_489:
[----:B------:R-:W-:Y:S05]  /*1730*/  BSYNC.RECONVERGENT B0 ;  /* 0x0000000000007941 */ /* 0x000fea0003800200 */
.L_x_488:
        /* <DEDUP_REMOVED lines=19> */
[----:B------:R-:W-:Y:S05]  /*1870*/  CALL.REL.NOINC `($__internal_5_$__cuda_sm3x_div_rn_noftz_f32_slowpath) ;  /* 0x0000000000b47944 */ /* 0x000fea0003c00000 */
[----:B------:R-:W-:-:S07]  /*1880*/  MOV R19, R0 ;  /* 0x0000000000137202 */ /* 0x000fce0000000f00 */
.L_x_498:
[----:B------:R-:W-:Y:S05]  /*1890*/  BSYNC.RECONVERGENT B0 ;  /* 0x0000000000007941 */ /* 0x000fea0003800200 */
.L_x_497:
        /* <DEDUP_REMOVED lines=14> */
[----:B------:R-:W-:Y:S05]  /*1980*/  CALL.REL.NOINC `($__internal_5_$__cuda_sm3x_div_rn_noftz_f32_slowpath) ;  /* 0x0000000000707944 */ /* 0x000fea0003c00000 */
[----:B------:R-:W-:-:S07]  /*1990*/  MOV R8, R0 ;  /* 0x0000000000087202 */ /* 0x000fce0000000f00 */
.L_x_500:
[----:B------:R-:W-:Y:S05]  /*19a0*/  BSYNC.RECONVERGENT B0 ;  /* 0x0000000000007941 */ /* 0x000fea0003800200 */
.L_x_499:
        /* <DEDUP_REMOVED lines=16> */
.L_x_502:
[----:B------:R-:W-:Y:S05]  /*1ab0*/  BSYNC.RECONVERGENT B0 ;  /* 0x0000000000007941 */ /* 0x000fea0003800200 */
.L_x_501:
[----:B------:R-:W0:Y:S01]  /*1ac0*/  LDCU UR4, c[0x0][0x39c] ;  /* 0x00007380ff0477ac */ /* 0x000e220008000800 */
[----:B------:R-:W-:Y:S01]  /*1ad0*/  FADD R9, R14, R9 ;  /* 0x000000090e097221 */ /* 0x000fe20000000000 */
[----:B------:R-:W-:Y:S04]  /*1ae0*/  STG.E.64 desc[UR6][R2.64], R12 ;  /* 0x0000000c02007986 */ /* 0x000fe8000c101b06 */
[----:B------:R-:W-:Y:S01]  /*1af0*/  STG.E desc[UR6][R2.64+0x8], R9 ;  /* 0x0000080902007986 */ /* 0x000fe2000c101906 */
[----:B0-----:R-:W-:Y:S01]  /*1b00*/  FFMA R4, R12, UR4, R4 ;  /* 0x000000040c047c23 */ /* 0x001fe20008000004 */
[----:B------:R-:W-:Y:S01]  /*1b10*/  FFMA R5, R13, UR4, R5 ;  /* 0x000000040d057c23 */ /* 0x000fe20008000005 */
[----:B------:R-:W-:-:S05]  /*1b20*/  FFMA R6, R9, UR4, R6 ;  /* 0x0000000409067c23 */ /* 0x000fca0008000006 */
[----:B------:R-:W-:Y:S01]  /*1b30*/  STG.E.128 desc[UR6][R30.64], R4 ;  /* 0x000000041e007986 */ /* 0x000fe2000c101d06 */
[----:B------:R-:W-:Y:S05]  /*1b40*/  EXIT ;  /* 0x000000000000794d */ /* 0x000fea0003800000 */
        .weak           $__internal_5_$__cuda_sm3x_div_rn_noftz_f32_slowpath
        .type           $__internal_5_$__cuda_sm3x_div_rn_noftz_f32_slowpath,@function
        .size           $__internal_5_$__cuda_sm3x_div_rn_noftz_f32_slowpath,(.L_x_520 - $__internal_5_$__cuda_sm3x_div_rn_noftz_f32_slowpath)
$__internal_5_$__cuda_sm3x_div_rn_noftz_f32_slowpath:
        /* <DEDUP_REMOVED lines=35> */
.L_x_504:
[----:B------:R-:W-:Y:S01]  /*1d80*/  LEA R16, R15, 0xc0800000, 0x17 ;  /* 0xc08000000f107811 */ /* 0x000fe200078eb8ff */
[----:B------:R-:W-:Y:S03]  /*1d90*/  BSSY.RECONVERGENT B2, `(.L_x_509) ;  /* 0x0000036000027945 */ /* 0x000fe60003800200 */
[----:B------:R-:W-:Y:S02]  /*1da0*/  IADD3 R17, PT, PT, -R16, R17, RZ ;  /* 0x0000001110117210 */ /* 0x000fe40007ffe1ff */
[----:B------:R-:W-:Y:S02]  /*1db0*/  IADD3 R16, PT, PT, R20, -0x7f, RZ ;  /* 0xffffff8114107810 */ /* 0x000fe40007ffe0ff */
[----:B------:R-:W0:Y:S01]  /*1dc0*/  MUFU.RCP R18, R17 ;  /* 0x0000001100127308 */ /* 0x000e220000001000 */
[----:B------:R-:W-:Y:S02]  /*1dd0*/  FADD.FTZ R19, -R17, -RZ ;  /* 0x800000ff11137221 */ /* 0x000fe40000010100 */
[C---:B------:R-:W-:Y:S01]  /*1de0*/  IMAD R0, R16.reuse, -0x800000, R0 ;  /* 0xff80000010007824 */ /* 0x040fe200078e0200 */
        /* <DEDUP_REMOVED lines=23> */
[-CC-:B------:R-:W-:Y:S01]  /*1f60*/  FFMA.RM R16, R23, R19.reuse, R18.reuse ;  /* 0x0000001317107223 */ /* 0x180fe20000004012 */
[C---:B------:R-:W-:Y:S02]  /*1f70*/  ISETP.NE.AND P2, PT, R17.reuse, RZ, PT ;  /* 0x000000ff1100720c */ /* 0x040fe40003f45270 */
[----:B------:R-:W-:Y:S02]  /*1f80*/  ISETP.NE.AND P1, PT, R17, RZ, PT ;  /* 0x000000ff1100720c */ /* 0x000fe40003f25270 */
[----:B------:R-:W-:Y:S01]  /*1f90*/  LOP3.LUT R15, R11, 0x7fffff, RZ, 0xc0, !PT ;  /* 0x007fffff0b0f7812 */ /* 0x000fe200078ec0ff */
[----:B------:R-:W-:Y:S01]  /*1fa0*/  FFMA.RP R11, R23, R19, R18 ;  /* 0x00000013170b7223 */ /* 0x000fe20000008012 */
[----:B------:R-:W-:Y:S02]  /*1fb0*/  IADD3 R18, PT, PT, R17, 0x20, RZ ;  /* 0x0000002011127810 */ /* 0x000fe40007ffe0ff */
        /* <DEDUP_REMOVED lines=15> */
.L_x_511:
[----:B------:R-:W-:-:S04]  /*20b0*/  LOP3.LUT R0, R0, 0x80000000, RZ, 0xc0, !PT ;  /* 0x8000000000007812 */ /* 0x000fc800078ec0ff */
[----:B------:R-:W-:Y:S01]  /*20c0*/  LOP3.LUT R0, R0, 0x7f800000, RZ, 0xfc, !PT ;  /* 0x7f80000000007812 */ /* 0x000fe200078efcff */
[----:B------:R-:W-:Y:S06]  /*20d0*/  BRA `(.L_x_512) ;  /* 0x0000000000047947 */ /* 0x000fec0003800000 */
.L_x_510:
[----:B------:R-:W-:-:S07]  /*20e0*/  LEA R0, R16, R0, 0x17 ;  /* 0x0000000010007211 */ /* 0x000fce00078eb8ff */
.L_x_512:
[----:B------:R-:W-:Y:S05]  /*20f0*/  BSYNC.RECONVERGENT B2 ;  /* 0x0000000000027941 */ /* 0x000fea0003800200 */
.L_x_509:
[----:B------:R-:W-:Y:S05]  /*2100*/  BRA `(.L_x_513) ;  /* 0x0000000000207947 */ /* 0x000fea0003800000 */
.L_x_508:
[----:B------:R-:W-:-:S04]  /*2110*/  LOP3.LUT R0, R17, 0x80000000, R0, 0x48, !PT ;  /* 0x8000000011007812 */ /* 0x000fc800078e4800 */
[----:B------:R-:W-:Y:S01]  /*2120*/  LOP3.LUT R0, R0, 0x7f800000, RZ, 0xfc, !PT ;  /* 0x7f80000000007812 */ /* 0x000fe200078efcff */
[----:B------:R-:W-:Y:S06]  /*2130*/  BRA `(.L_x_513) ;  /* 0x0000000000147947 */ /* 0x000fec0003800000 */
.L_x_507:
[----:B------:R-:W-:Y:S01]  /*2140*/  LOP3.LUT R0, R17, 0x80000000, R0, 0x48, !PT ;  /* 0x8000000011007812 */ /* 0x000fe200078e4800 */
[----:B------:R-:W-:Y:S06]  /*2150*/  BRA `(.L_x_513) ;  /* 0x00000000000c7947 */ /* 0x000fec0003800000 */
.L_x_506:
[----:B------:R-:W0:Y:S01]  /*2160*/  MUFU.RSQ R0, -QNAN ;  /* 0xffc0000000007908 */ /* 0x000e220000001400 */
[----:B------:R-:W-:Y:S05]  /*2170*/  BRA `(.L_x_513) ;  /* 0x0000000000047947 */ /* 0x000fea0003800000 */
.L_x_505:
[----:B------:R-:W-:-:S07]  /*2180*/  FADD.FTZ R0, R0, R7 ;  /* 0x0000000700007221 */ /* 0x000fce0000010000 */
.L_x_513:
[----:B------:R-:W-:Y:S05]  /*2190*/  BSYNC.RECONVERGENT B1 ;  /* 0x0000000000017941 */ /* 0x000fea0003800200 */
.L_x_503:
[----:B------:R-:W-:Y:S01]  /*21a0*/  HFMA2 R17, -RZ, RZ, 0, 0 ;  /* 0x00000000ff117431 */ /* 0x000fe200000001ff */
[----:B------:R-:W-:-:S04]  /*21b0*/  MOV R16, R8 ;  /* 0x0000000800107202 */ /* 0x000fc80000000f00 */
[----:B0-----:R-:W-:Y:S05]  /*21c0*/  RET.REL.NODEC R16 `(_Z12nbody_kernelP6float4S0_S0_iff) ;  /* 0xffffffdc108c7950 */ /* 0x001fea0003c3ffff */
.L_x_514:
        /* <DEDUP_REMOVED lines=11> */
.L_x_520:


//--------------------- .nv.global.init           --------------------------
	.section	.nv.global.init,"aw",@progbits
	.align	4
.nv.global.init:
	.type		mrg32k3aM1SubSeq,@object
	.size		mrg32k3aM1SubSeq,(mrg32k3aM2SubSeq - mrg32k3aM1SubSeq)
mrg32k3aM1SubSeq:
        /*0000*/ 	.byte	0x0b, 0xcc, 0xee, 0x04, 0x73, 0x29, 0x8b, 0x6f, 0xf6, 0x53, 0x03, 0xf6, 0x23, 0xf6, 0xea, 0xda
        /* <DEDUP_REMOVED lines=125> */
	.type		mrg32k3aM2SubSeq,@object
	.size		mrg32k3aM2SubSeq,(mrg32k3aM1 - mrg32k3aM2SubSeq)
mrg32k3aM2SubSeq:
        /* <DEDUP_REMOVED lines=126> */
	.type		mrg32k3aM1,@object
	.size		mrg32k3aM1,(mrg32k3aM1Seq - mrg32k3aM1)
mrg32k3aM1:
        /* <DEDUP_REMOVED lines=144> */
	.type		mrg32k3aM1Seq,@object
	.size		mrg32k3aM1Seq,(mrg32k3aM2 - mrg32k3aM1Seq)
mrg32k3aM1Seq:
        /* <DEDUP_REMOVED lines=144> */
	.type		mrg32k3aM2,@object
	.size		mrg32k3aM2,(mrg32k3aM2Seq - mrg32k3aM2)
mrg32k3aM2:
        /* <DEDUP_REMOVED lines=144> */
	.type		mrg32k3aM2Seq,@object
	.size		mrg32k3aM2Seq,(precalc_xorwow_matrix - mrg32k3aM2Seq)
mrg32k3aM2Seq:
        /* <DEDUP_REMOVED lines=144> */
	.type		precalc_xorwow_matrix,@object
	.size		precalc_xorwow_matrix,(precalc_xorwow_offset_matrix - precalc_xorwow_matrix)
precalc_xorwow_matrix:
        /* <DEDUP_REMOVED lines=6400> */
	.type		precalc_xorwow_offset_matrix,@object
	.size		precalc_xorwow_offset_matrix,(.L_1 - precalc_xorwow_offset_matrix)
precalc_xorwow_offset_matrix:
        /* <DEDUP_REMOVED lines=6400> */
.L_1:


//--------------------- .nv.shared._ZN3cub18CUB_300001_SM_10006detail6reduce28DeviceReduceSingleTileKernelINS2_10policy_hubIiyN4cuda3std3__44plusIiEEE10Policy1000EPiSC_iS9_iiNS7_10__identityEEEvT0_T1_T2_T3_T4_T6_ --------------------------
	.section	.nv.shared._ZN3cub18CUB_300001_SM_10006detail6reduce28DeviceReduceSingleTileKernelINS2_10policy_hubIiyN4cuda3std3__44plusIiEEE10Policy1000EPiSC_iS9_iiNS7_10__identityEEEvT0_T1_T2_T3_T4_T6_,"aw",@nobits
	.sectionflags	@""
	.align	16
.nv.shared._ZN3cub18CUB_300001_SM_10006detail6reduce28DeviceReduceSingleTileKernelINS2_10policy_hubIiyN4cuda3std3__44plusIiEEE10Policy1000EPiSC_iS9_iiNS7_10__identityEEEvT0_T1_T2_T3_T4_T6_:
	.zero		1072


//--------------------- .nv.shared.reserved.0     --------------------------
	.section	.nv.shared.reserved.0,"aw",@nobits
	.weak		__nv_reservedSMEM_offset_0_alias
	.size		__nv_reservedSMEM_offset_0_alias, 0, 64
	.other		__nv_reservedSMEM_offset_0_alias,@"STO_CUDA_RESERVED_SHARED STV_DEFAULT"
__nv_reservedSMEM_offset_0_alias:
	.zero		0
	.zero		64


//--------------------- .nv.global                --------------------------
	.section	.nv.global,"aw",@nobits
.nv.global:
	.type		_ZN34_INTERNAL_c714323e_4_k_cu_2f1e8b6b6thrust24THRUST_300001_SM_1000_NS3seqE,@object
	.size		_ZN34_INTERNAL_c714323e_4_k_cu_2f1e8b6b6thrust24THRUST_300001_SM_1000_NS3seqE,(_ZN34_INTERNAL_c714323e_4_k_cu_2f1e8b6b4cuda3std3__48in_placeE - _ZN34_INTERNAL_c714323e_4_k_cu_2f1e8b6b6thrust24THRUST_300001_SM_1000_NS3seqE)
_ZN34_INTERNAL_c714323e_4_k_cu_2f1e8b6b6thrust24THRUST_300001_SM_1000_NS3seqE:
	.zero		1
	.type		_ZN34_INTERNAL_c714323e_4_k_cu_2f1e8b6b4cuda3std3__48in_placeE,@object
	.size		_ZN34_INTERNAL_c714323e_4_k_cu_2f1e8b6b4cuda3std3__48in_placeE,(_ZN34_INTERNAL_c714323e_4_k_cu_2f1e8b6b4cuda3std6ranges3__45__cpo4sizeE - _ZN34_INTERNAL_c714323e_4_k_cu_2f1e8b6b4cuda3std3__48in_placeE)
_ZN34_INTERNAL_c714323e_4_k_cu_2f1e8b6b4cuda3std3__48in_placeE:
	.zero		1
	.type		_ZN34_INTERNAL_c714323e_4_k_cu_2f1e8b6b4cuda3std6ranges3__45__cpo4sizeE,@object
	.size		_ZN34_INTERNAL_c714323e_4_k_cu_2f1e8b6b4cuda3std6ranges3__45__cpo4sizeE,(_ZN34_INTERNAL_c714323e_4_k_cu_2f1e8b6b6thrust24THRUST_300001_SM_1000_NS12placeholders2_3E - _ZN34_INTERNAL_c714323e_4_k_cu_2f1e8b6b4cuda3std6ranges3__45__cpo4sizeE)
_ZN34_INTERNAL_c714323e_4_k_cu_2f1e8b6b4cuda3std6ranges3__45__cpo4sizeE:
	.zero		1
	.type		_ZN34_INTERNAL_c714323e_4_k_cu_2f1e8b6b6thrust24THRUST_300001_SM_1000_NS12placeholders2_3E,@object
	.size		_ZN34_INTERNAL_c714323e_4_k_cu_2f1e8b6b6thrust24THRUST_300001_SM_1000_NS12placeholders2_3E,(_ZN34_INTERNAL_c714323e_4_k_cu_2f1e8b6b4cuda3std3__45__cpo6cbeginE - _ZN34_INTERNAL_c714323e_4_k_cu_2f1e8b6b6thrust24THRUST_300001_SM_1000_NS12placeholders2_3E)
_ZN34_INTERNAL_c714323e_4_k_cu_2f1e8b6b6thrust24THRUST_300001_SM_1000_NS12placeholders2_3E:
	.zero		1
	.type		_ZN34_INTERNAL_c714323e_4_k_cu_2f1e8b6b4cuda3std3__45__cpo6cbeginE,@object
	.size		_ZN34_INTERNAL_c714323e_4_k_cu_2f1e8b6b4cuda3std3__45__cpo6cbeginE,(_ZN34_INTERNAL_c714323e_4_k_cu_2f1e8b6b4cuda3std6ranges3__45__cpo6cbeginE - _ZN34_INTERNAL_c714323e_4_k_cu_2f1e8b6b4cuda3std3__45__cpo6cbeginE)
_ZN34_INTERNAL_c714323e_4_k_cu_2f1e8b6b4cuda3std3__45__cpo6cbeginE:
	.zero		1
	.type		_ZN34_INTERNAL_c714323e_4_k_cu_2f1e8b6b4cuda3std6ranges3__45__cpo6cbeginE,@object
	.size		_ZN34_INTERNAL_c714323e_4_k_cu_2f1e8b6b4cuda3std6ranges3__45__cpo6cbeginE,(_ZN34_INTERNAL_c714323e_4_k_cu_2f1e8b6b6thrust24THRUST_300001_SM_1000_NS12placeholders2_7E - _ZN34_INTERNAL_c714323e_4_k_cu_2f1e8b6b4cuda3std6ranges3__45__cpo6cbeginE)
_ZN34_INTERNAL_c714323e_4_k_cu_2f1e8b6b4cuda3std6ranges3__45__cpo6cbeginE:
	.zero		1
	.type		_ZN34_INTERNAL_c714323e_4_k_cu_2f1e8b6b6thrust24THRUST_300001_SM_1000_NS12placeholders2_7E,@object
	.size		_ZN34_INTERNAL_c714323e_4_k_cu_2f1e8b6b6thrust24THRUST_300001_SM_1000_NS12placeholders2_7E,(_ZN34_INTERNAL_c714323e_4_k_cu_2f1e8b6b4cuda3std3__45__cpo7crbeginE - _ZN34_INTERNAL_c714323e_4_k_cu_2f1e8b6b6thrust24THRUST_300001_SM_1000_NS12placeholders2_7E)
_ZN34_INTERNAL_c714323e_4_k_cu_2f1e8b6b6thrust24THRUST_300001_SM_1000_NS12placeholders2_7E:
	.zero		1
	.type		_ZN34_INTERNAL_c714323e_4_k_cu_2f1e8b6b4cuda3std3__45__cpo7crbeginE,@object
	.size		_ZN34_INTERNAL_c714323e_4_k_cu_2f1e8b6b4cuda3std3__45__cpo7crbeginE,(_ZN34_INTERNAL_c714323e_4_k_cu_2f1e8b6b4cuda3std6ranges3__45__cpo4nextE - _ZN34_INTERNAL_c714323e_4_k_cu_2f1e8b6b4cuda3std3__45__cpo7crbeginE)
_ZN34_INTERNAL_c714323e_4_k_cu_2f1e8b6b4cuda3std3__45__cpo7crbeginE:
	.zero		1
	.type		_ZN34_INTERNAL_c714323e_4_k_cu_2f1e8b6b4cuda3std6ranges3__45__cpo4nextE,@object
	.size		_ZN34_INTERNAL_c714323e_4_k_cu_2f1e8b6b4cuda3std6ranges3__45__cpo4nextE,(_ZN34_INTERNAL_c714323e_4_k_cu_2f1e8b6b4cuda3std6ranges3__45__cpo4swapE - _ZN34_INTERNAL_c714323e_4_k_cu_2f1e8b6b4cuda3std6ranges3__45__cpo4nextE)
_ZN34_INTERNAL_c714323e_4_k_cu_2f1e8b6b4cuda3std6ranges3__45__cpo4nextE:
	.zero		1
	.type		_ZN34_INTERNAL_c714323e_4_k_cu_2f1e8b6b4cuda3std6ranges3__45__cpo4swapE,@object
	.size		_ZN34_INTERNAL_c714323e_4_k_cu_2f1e8b6b4cuda3std6ranges3__45__cpo4swapE,(_ZN34_INTERNAL_c714323e_4_k_cu_2f1e8b6b6thrust24THRUST_300001_SM_1000_NS8cuda_cub10par_nosyncE - _ZN34_INTERNAL_c714323e_4_k_cu_2f1e8b6b4cuda3std6ranges3__45__cpo4swapE)
_ZN34_INTERNAL_c714323e_4_k_cu_2f1e8b6b4cuda3std6ranges3__45__cpo4swapE:
	.zero		1
	.type		_ZN34_INTERNAL_c714323e_4_k_cu_2f1e8b6b6thrust24THRUST_300001_SM_1000_NS8cuda_cub10par_nosyncE,@object
	.size		_ZN34_INTERNAL_c714323e_4_k_cu_2f1e8b6b6thrust24THRUST_300001_SM_1000_NS8cuda_cub10par_nosyncE,(_ZN34_INTERNAL_c714323e_4_k_cu_2f1e8b6b6thrust24THRUST_300001_SM_1000_NS12placeholders2_9E - _ZN34_INTERNAL_c714323e_4_k_cu_2f1e8b6b6thrust24THRUST_300001_SM_1000_NS8cuda_cub10par_nosyncE)
_ZN34_INTERNAL_c714323e_4_k_cu_2f1e8b6b6thrust24THRUST_300001_SM_1000_NS8cuda_cub10par_nosyncE:
	.zero		1
	.type		_ZN34_INTERNAL_c714323e_4_k_cu_2f1e8b6b6thrust24THRUST_300001_SM_1000_NS12placeholders2_9E,@object
	.size		_ZN34_INTERNAL_c714323e_4_k_cu_2f1e8b6b6thrust24THRUST_300001_SM_1000_NS12placeholders2_9E,(_ZN34_INTERNAL_c714323e_4_k_cu_2f1e8b6b4cuda3std3__436_GLOBAL__N__c714323e_4_k_cu_2f1e8b6b6ignoreE - _ZN34_INTERNAL_c714323e_4_k_cu_2f1e8b6b6thrust24THRUST_300001_SM_1000_NS12placeholders2_9E)
_ZN34_INTERNAL_c714323e_4_k_cu_2f1e8b6b6thrust24THRUST_300001_SM_1000_NS12placeholders2_9E:
	.zero		1
	.type		_ZN34_INTERNAL_c714323e_4_k_cu_2f1e8b6b4cuda3std3__436_GLOBAL__N__c714323e_4_k_cu_2f1e8b6b6ignoreE,@object
	.size		_ZN34_INTERNAL_c714323e_4_k_cu_2f1e8b6b4cuda3std3__436_GLOBAL__N__c714323e_4_k_cu_2f1e8b6b6ignoreE,(_ZN34_INTERNAL_c714323e_4_k_cu_2f1e8b6b4cuda3std6ranges3__45__cpo4dataE - _ZN34_INTERNAL_c714323e_4_k_cu_2f1e8b6b4cuda3std3__436_GLOBAL__N__c714323e_4_k_cu_2f1e8b6b6ignoreE)
_ZN34_INTERNAL_c714323e_4_k_cu_2f1e8b6b4cuda3std3__436_GLOBAL__N__c714323e_4_k_cu_2f1e8b6b6ignoreE:
	.zero		1
	.type		_ZN34_INTERNAL_c714323e_4_k_cu_2f1e8b6b4cuda3std6ranges3__45__cpo4dataE,@object
	.size		_ZN34_INTERNAL_c714323e_4_k_cu_2f1e8b6b4cuda3std6ranges3__45__cpo4dataE,(_ZN34_INTERNAL_c714323e_4_k_cu_2f1e8b6b6thrust24THRUST_300001_SM_1000_NS12placeholders2_1E - _ZN34_INTERNAL_c714323e_4_k_cu_2f1e8b6b4cuda3std6ranges3__45__cpo4dataE)
_ZN34_INTERNAL_c714323e_4_k_cu_2f1e8b6b4cuda3std6ranges3__45__cpo4dataE:
	.zero		1
	.type		_ZN34_INTERNAL_c714323e_4_k_cu_2f1e8b6b6thrust24THRUST_300001_SM_1000_NS12placeholders2_1E,@object
	.size		_ZN34_INTERNAL_c714323e_4_k_cu_2f1e8b6b6thrust24THRUST_300001_SM_1000_NS12placeholders2_1E,(_ZN34_INTERNAL_c714323e_4_k_cu_2f1e8b6b4cuda3std3__45__cpo5beginE - _ZN34_INTERNAL_c714323e_4_k_cu_2f1e8b6b6thrust24THRUST_300001_SM_1000_NS12placeholders2_1E)
_ZN34_INTERNAL_c714323e_4_k_cu_2f1e8b6b6thrust24THRUST_300001_SM_1000_NS12placeholders2_1E:
	.zero		1
	.type		_ZN34_INTERNAL_c714323e_4_k_cu_2f1e8b6b4cuda3std3__45__cpo5beginE,@object
	.size		_ZN34_INTERNAL_c714323e_4_k_cu_2f1e8b6b4cuda3std3__45__cpo5beginE,(_ZN34_INTERNAL_c714323e_4_k_cu_2f1e8b6b4cuda3std6ranges3__45__cpo5beginE - _ZN34_INTERNAL_c714323e_4_k_cu_2f1e8b6b4cuda3std3__45__cpo5beginE)
_ZN34_INTERNAL_c714323e_4_k_cu_2f1e8b6b4cuda3std3__45__cpo5beginE:
	.zero		1
	.type		_ZN34_INTERNAL_c714323e_4_k_cu_2f1e8b6b4cuda3std6ranges3__45__cpo5beginE,@object
	.size		_ZN34_INTERNAL_c714323e_4_k_cu_2f1e8b6b4cuda3std6ranges3__45__cpo5beginE,(_ZN34_INTERNAL_c714323e_4_k_cu_2f1e8b6b6thrust24THRUST_300001_SM_1000_NS12placeholders2_5E - _ZN34_INTERNAL_c714323e_4_k_cu_2f1e8b6b4cuda3std6ranges3__45__cpo5beginE)
_ZN34_INTERNAL_c714323e_4_k_cu_2f1e8b6b4cuda3std6ranges3__45__cpo5beginE:
	.zero		1
	.type		_ZN34_INTERNAL_c714323e_4_k_cu_2f1e8b6b6thrust24THRUST_300001_SM_1000_NS12placeholders2_5E,@object
	.size		_ZN34_INTERNAL_c714323e_4_k_cu_2f1e8b6b6thrust24THRUST_300001_SM_1000_NS12placeholders2_5E,(_ZN34_INTERNAL_c714323e_4_k_cu_2f1e8b6b4cuda3std3__45__cpo6rbeginE - _ZN34_INTERNAL_c714323e_4_k_cu_2f1e8b6b6thrust24THRUST_300001_SM_1000_NS12placeholders2_5E)
_ZN34_INTERNAL_c714323e_4_k_cu_2f1e8b6b6thrust24THRUST_300001_SM_1000_NS12placeholders2_5E:
	.zero		1
	.type		_ZN34_INTERNAL_c714323e_4_k_cu_2f1e8b6b4cuda3std3__45__cpo6rbeginE,@object
	.size		_ZN34_INTERNAL_c714323e_4_k_cu_2f1e8b6b4cuda3std3__45__cpo6rbeginE,(_ZN34_INTERNAL_c714323e_4_k_cu_2f1e8b6b4cuda3std6ranges3__45__cpo7advanceE - _ZN34_INTERNAL_c714323e_4_k_cu_2f1e8b6b4cuda3std3__45__cpo6rbeginE)
_ZN34_INTERNAL_c714323e_4_k_cu_2f1e8b6b4cuda3std3__45__cpo6rbeginE:
	.zero		1
	.type		_ZN34_INTERNAL_c714323e_4_k_cu_2f1e8b6b4cuda3std6ranges3__45__cpo7advanceE,@object
	.size		_ZN34_INTERNAL_c714323e_4_k_cu_2f1e8b6b4cuda3std6ranges3__45__cpo7advanceE,(_ZN34_INTERNAL_c714323e_4_k_cu_2f1e8b6b4cuda3std3__47nulloptE - _ZN34_INTERNAL_c714323e_4_k_cu_2f1e8b6b4cuda3std6ranges3__45__cpo7advanceE)
_ZN34_INTERNAL_c714323e_4_k_cu_2f1e8b6b4cuda3std6ranges3__45__cpo7advanceE:
	.zero		1
	.type		_ZN34_INTERNAL_c714323e_4_k_cu_2f1e8b6b4cuda3std3__47nulloptE,@object
	.size		_ZN34_INTERNAL_c714323e_4_k_cu_2f1e8b6b4cuda3std3__47nulloptE,(_ZN34_INTERNAL_c714323e_4_k_cu_2f1e8b6b4cuda3std6ranges3__45__cpo8distanceE - _ZN34_INTERNAL_c714323e_4_k_cu_2f1e8b6b4cuda3std3__47nulloptE)
_ZN34_INTERNAL_c714323e_4_k_cu_2f1e8b6b4cuda3std3__47nulloptE:
	.zero		1
	.type		_ZN34_INTERNAL_c714323e_4_k_cu_2f1e8b6b4cuda3std6ranges3__45__cpo8distanceE,@object
	.size		_ZN34_INTERNAL_c714323e_4_k_cu_2f1e8b6b4cuda3std6ranges3__45__cpo8distanceE,(_ZN34_INTERNAL_c714323e_4_k_cu_2f1e8b6b6thrust24THRUST_300001_SM_1000_NS12placeholders3_10E - _ZN34_INTERNAL_c714323e_4_k_cu_2f1e8b6b4cuda3std6ranges3__45__cpo8distanceE)
_ZN34_INTERNAL_c714323e_4_k_cu_2f1e8b6b4cuda3std6ranges3__45__cpo8distanceE:
	.zero		1
	.type		_ZN34_INTERNAL_c714323e_4_k_cu_2f1e8b6b6thrust24THRUST_300001_SM_1000_NS12placeholders3_10E,@object
	.size		_ZN34_INTERNAL_c714323e_4_k_cu_2f1e8b6b6thrust24THRUST_300001_SM_1000_NS12placeholders3_10E,(_ZN34_INTERNAL_c714323e_4_k_cu_2f1e8b6b4cuda3std3__419piecewise_constructE - _ZN34_INTERNAL_c714323e_4_k_cu_2f1e8b6b6thrust24THRUST_300001_SM_1000_NS12placeholders3_10E)
_ZN34_INTERNAL_c714323e_4_k_cu_2f1e8b6b6thrust24THRUST_300001_SM_1000_NS12placeholders3_10E:
	.zero		1
	.type		_ZN34_INTERNAL_c714323e_4_k_cu_2f1e8b6b4cuda3std3__419piecewise_constructE,@object
	.size		_ZN34_INTERNAL_c714323e_4_k_cu_2f1e8b6b4cuda3std3__419piecewise_constructE,(_ZN34_INTERNAL_c714323e_4_k_cu_2f1e8b6b4cuda3std6ranges3__45__cpo5cdataE - _ZN34_INTERNAL_c714323e_4_k_cu_2f1e8b6b4cuda3std3__419piecewise_constructE)
_ZN34_INTERNAL_c714323e_4_k_cu_2f1e8b6b4cuda3std3__419piecewise_constructE:
	.zero		1
	.type		_ZN34_INTERNAL_c714323e_4_k_cu_2f1e8b6b4cuda3std6ranges3__45__cpo5cdataE,@object
	.size		_ZN34_INTERNAL_c714323e_4_k_cu_2f1e8b6b4cuda3std6ranges3__45__cpo5cdataE,(_ZN34_INTERNAL_c714323e_4_k_cu_2f1e8b6b6thrust24THRUST_300001_SM_1000_NS12placeholders2_2E - _ZN34_INTERNAL_c714323e_4_k_cu_2f1e8b6b4cuda3std6ranges3__45__cpo5cdataE)
_ZN34_INTERNAL_c714323e_4_k_cu_2f1e8b6b4cuda3std6ranges3__45__cpo5cdataE:
	.zero		1
	.type		_ZN34_INTERNAL_c714323e_4_k_cu_2f1e8b6b6thrust24THRUST_300001_SM_1000_NS12placeholders2_2E,@object
	.size		_ZN34_INTERNAL_c714323e_4_k_cu_2f1e8b6b6thrust24THRUST_300001_SM_1000_NS12placeholders2_2E,(_ZN34_INTERNAL_c714323e_4_k_cu_2f1e8b6b4cuda3std3__45__cpo3endE - _ZN34_INTERNAL_c714323e_4_k_cu_2f1e8b6b6thrust24THRUST_300001_SM_1000_NS12placeholders2_2E)
_ZN34_INTERNAL_c714323e_4_k_cu_2f1e8b6b6thrust24THRUST_300001_SM_1000_NS12placeholders2_2E:
	.zero		1
	.type		_ZN34_INTERNAL_c714323e_4_k_cu_2f1e8b6b4cuda3std3__45__cpo3endE,@object
	.size		_ZN34_INTERNAL_c714323e_4_k_cu_2f1e8b6b4cuda3std3__45__cpo3endE,(_ZN34_INTERNAL_c714323e_4_k_cu_2f1e8b6b4cuda3std6ranges3__45__cpo3endE - _ZN34_INTERNAL_c714323e_4_k_cu_2f1e8b6b4cuda3std3__45__cpo3endE)
_ZN34_INTERNAL_c714323e_4_k_cu_2f1e8b6b4cuda3std3__45__cpo3endE:
	.zero		1
	.type		_ZN34_INTERNAL_c714323e_4_k_cu_2f1e8b6b4cuda3std6ranges3__45__cpo3endE,@object
	.size		_ZN34_INTERNAL_c714323e_4_k_cu_2f1e8b6b4cuda3std6ranges3__45__cpo3endE,(_ZN34_INTERNAL_c714323e_4_k_cu_2f1e8b6b6thrust24THRUST_300001_SM_1000_NS12placeholders2_6E - _ZN34_INTERNAL_c714323e_4_k_cu_2f1e8b6b4cuda3std6ranges3__45__cpo3endE)
_ZN34_INTERNAL_c714323e_4_k_cu_2f1e8b6b4cuda3std6ranges3__45__cpo3endE:
	.zero		1
	.type		_ZN34_INTERNAL_c714323e_4_k_cu_2f1e8b6b6thrust24THRUST_300001_SM_1000_NS12placeholders2_6E,@object
	.size		_ZN34_INTERNAL_c714323e_4_k_cu_2f1e8b6b6thrust24THRUST_300001_SM_1000_NS12placeholders2_6E,(_ZN34_INTERNAL_c714323e_4_k_cu_2f1e8b6b4cuda3std3__45__cpo4rendE - _ZN34_INTERNAL_c714323e_4_k_cu_2f1e8b6b6thrust24THRUST_300001_SM_1000_NS12placeholders2_6E)
_ZN34_INTERNAL_c714323e_4_k_cu_2f1e8b6b6thrust24THRUST_300001_SM_1000_NS12placeholders2_6E:
	.zero		1
	.type		_ZN34_INTERNAL_c714323e_4_k_cu_2f1e8b6b4cuda3std3__45__cpo4rendE,@object
	.size		_ZN34_INTERNAL_c714323e_4_k_cu_2f1e8b6b4cuda3std3__45__cpo4rendE,(_ZN34_INTERNAL_c714323e_4_k_cu_2f1e8b6b4cuda3std6ranges3__45__cpo9iter_swapE - _ZN34_INTERNAL_c714323e_4_k_cu_2f1e8b6b4cuda3std3__45__cpo4rendE)
_ZN34_INTERNAL_c714323e_4_k_cu_2f1e8b6b4cuda3std3__45__cpo4rendE:
	.zero		1
	.type		_ZN34_INTERNAL_c714323e_4_k_cu_2f1e8b6b4cuda3std6ranges3__45__cpo9iter_swapE,@object
	.size		_ZN34_INTERNAL_c714323e_4_k_cu_2f1e8b6b4cuda3std6ranges3__45__cpo9iter_swapE,(_ZN34_INTERNAL_c714323e_4_k_cu_2f1e8b6b4cuda3std3__48unexpectE - _ZN34_INTERNAL_c714323e_4_k_cu_2f1e8b6b4cuda3std6ranges3__45__cpo9iter_swapE)
_ZN34_INTERNAL_c714323e_4_k_cu_2f1e8b6b4cuda3std6ranges3__45__cpo9iter_swapE:
	.zero		1
	.type		_ZN34_INTERNAL_c714323e_4_k_cu_2f1e8b6b4cuda3std3__48unexpectE,@object
	.size		_ZN34_INTERNAL_c714323e_4_k_cu_2f1e8b6b4cuda3std3__48unexpectE,(_ZN34_INTERNAL_c714323e_4_k_cu_2f1e8b6b6thrust24THRUST_300001_SM_1000_NS8cuda_cub3parE - _ZN34_INTERNAL_c714323e_4_k_cu_2f1e8b6b4cuda3std3__48unexpectE)
_ZN34_INTERNAL_c714323e_4_k_cu_2f1e8b6b4cuda3std3__48unexpectE:
	.zero		1
	.type		_ZN34_INTERNAL_c714323e_4_k_cu_2f1e8b6b6thrust24THRUST_300001_SM_1000_NS8cuda_cub3parE,@object
	.size		_ZN34_INTERNAL_c714323e_4_k_cu_2f1e8b6b6thrust24THRUST_300001_SM_1000_NS8cuda_cub3parE,(_ZN34_INTERNAL_c714323e_4_k_cu_2f1e8b6b6thrust24THRUST_300001_SM_1000_NS12placeholders2_4E - _ZN34_INTERNAL_c714323e_4_k_cu_2f1e8b6b6thrust24THRUST_300001_SM_1000_NS8cuda_cub3parE)
_ZN34_INTERNAL_c714323e_4_k_cu_2f1e8b6b6thrust24THRUST_300001_SM_1000_NS8cuda_cub3parE:
	.zero		1
	.type		_ZN34_INTERNAL_c714323e_4_k_cu_2f1e8b6b6thrust24THRUST_300001_SM_1000_NS12placeholders2_4E,@object
	.size		_ZN34_INTERNAL_c714323e_4_k_cu_2f1e8b6b6thrust24THRUST_300001_SM_1000_NS12placeholders2_4E,(_ZN34_INTERNAL_c714323e_4_k_cu_2f1e8b6b4cuda3std3__45__cpo4cendE - _ZN34_INTERNAL_c714323e_4_k_cu_2f1e8b6b6thrust24THRUST_300001_SM_1000_NS12placeholders2_4E)
_ZN34_INTERNAL_c714323e_4_k_cu_2f1e8b6b6thrust24THRUST_300001_SM_1000_NS12placeholders2_4E:
	.zero		1
	.type		_ZN34_INTERNAL_c714323e_4_k_cu_2f1e8b6b4cuda3std3__45__cpo4cendE,@object
	.size		_ZN34_INTERNAL_c714323e_4_k_cu_2f1e8b6b4cuda3std3__45__cpo4cendE,(_ZN34_INTERNAL_c714323e_4_k_cu_2f1e8b6b4cuda3std6ranges3__45__cpo4cendE - _ZN34_INTERNAL_c714323e_4_k_cu_2f1e8b6b4cuda3std3__45__cpo4cendE)
_ZN34_INTERNAL_c714323e_4_k_cu_2f1e8b6b4cuda3std3__45__cpo4cendE:
	.zero		1
	.type		_ZN34_INTERNAL_c714323e_4_k_cu_2f1e8b6b4cuda3std6ranges3__45__cpo4cendE,@object
	.size		_ZN34_INTERNAL_c714323e_4_k_cu_2f1e8b6b4cuda3std6ranges3__45__cpo4cendE,(_ZN34_INTERNAL_c714323e_4_k_cu_2f1e8b6b4cuda3std3__420unreachable_sentinelE - _ZN34_INTERNAL_c714323e_4_k_cu_2f1e8b6b4cuda3std6ranges3__45__cpo4cendE)
_ZN34_INTERNAL_c714323e_4_k_cu_2f1e8b6b4cuda3std6ranges3__45__cpo4cendE:
	.zero		1
	.type		_ZN34_INTERNAL_c714323e_4_k_cu_2f1e8b6b4cuda3std3__420unreachable_sentinelE,@object
	.size		_ZN34_INTERNAL_c714323e_4_k_cu_2f1e8b6b4cuda3std3__420unreachable_sentinelE,(_ZN34_INTERNAL_c714323e_4_k_cu_2f1e8b6b4cuda3std6ranges3__45__cpo5ssizeE - _ZN34_INTERNAL_c714323e_4_k_cu_2f1e8b6b4cuda3std3__420unreachable_sentinelE)
_ZN34_INTERNAL_c714323e_4_k_cu_2f1e8b6b4cuda3std3__420unreachable_sentinelE:
	.zero		1
	.type		_ZN34_INTERNAL_c714323e_4_k_cu_2f1e8b6b4cuda3std6ranges3__45__cpo5ssizeE,@object
	.size		_ZN34_INTERNAL_c714323e_4_k_cu_2f1e8b6b4cuda3std6ranges3__45__cpo5ssizeE,(_ZN34_INTERNAL_c714323e_4_k_cu_2f1e8b6b6thrust24THRUST_300001_SM_1000_NS12placeholders2_8E - _ZN34_INTERNAL_c714323e_4_k_cu_2f1e8b6b4cuda3std6ranges3__45__cpo5ssizeE)
_ZN34_INTERNAL_c714323e_4_k_cu_2f1e8b6b4cuda3std6ranges3__45__cpo5ssizeE:
	.zero		1
	.type		_ZN34_INTERNAL_c714323e_4_k_cu_2f1e8b6b6thrust24THRUST_300001_SM_1000_NS12placeholders2_8E,@object
	.size		_ZN34_INTERNAL_c714323e_4_k_cu_2f1e8b6b6thrust24THRUST_300001_SM_1000_NS12placeholders2_8E,(_ZN34_INTERNAL_c714323e_4_k_cu_2f1e8b6b4cuda3std3__45__cpo5crendE - _ZN34_INTERNAL_c714323e_4_k_cu_2f1e8b6b6thrust24THRUST_300001_SM_1000_NS12placeholders2_8E)
_ZN34_INTERNAL_c714323e_4_k_cu_2f1e8b6b6thrust24THRUST_300001_SM_1000_NS12placeholders2_8E:
	.zero		1
	.type		_ZN34_INTERNAL_c714323e_4_k_cu_2f1e8b6b4cuda3std3__45__cpo5crendE,@object
	.size		_ZN34_INTERNAL_c714323e_4_k_cu_2f1e8b6b4cuda3std3__45__cpo5crendE,(_ZN34_INTERNAL_c714323e_4_k_cu_2f1e8b6b4cuda3std6ranges3__45__cpo4prevE - _ZN34_INTERNAL_c714323e_4_k_cu_2f1e8b6b4cuda3std3__45__cpo5crendE)
_ZN34_INTERNAL_c714323e_4_k_cu_2f1e8b6b4cuda3std3__45__cpo5crendE:
	.zero		1
	.type		_ZN34_INTERNAL_c714323e_4_k_cu_2f1e8b6b4cuda3std6ranges3__45__cpo4prevE,@object
	.size		_ZN34_INTERNAL_c714323e_4_k_cu_2f1e8b6b4cuda3std6ranges3__45__cpo4prevE,(_ZN34_INTERNAL_c714323e_4_k_cu_2f1e8b6b4cuda3std6ranges3__45__cpo9iter_moveE - _ZN34_INTERNAL_c714323e_4_k_cu_2f1e8b6b4cuda3std6ranges3__45__cpo4prevE)
_ZN34_INTERNAL_c714323e_4_k_cu_2f1e8b6b4cuda3std6ranges3__45__cpo4prevE:
	.zero		1
	.type		_ZN34_INTERNAL_c714323e_4_k_cu_2f1e8b6b4cuda3std6ranges3__45__cpo9iter_moveE,@object
	.size		_ZN34_INTERNAL_c714323e_4_k_cu_2f1e8b6b4cuda3std6ranges3__45__cpo9iter_moveE,(_ZN34_INTERNAL_c714323e_4_k_cu_2f1e8b6b6thrust24THRUST_300001_SM_1000_NS6system6detail10sequential3seqE - _ZN34_INTERNAL_c714323e_4_k_cu_2f1e8b6b4cuda3std6ranges3__45__cpo9iter_moveE)
_ZN34_INTERNAL_c714323e_4_k_cu_2f1e8b6b4cuda3std6ranges3__45__cpo9iter_moveE:
	.zero		1
	.type		_ZN34_INTERNAL_c714323e_4_k_cu_2f1e8b6b6thrust24THRUST_300001_SM_1000_NS6system6detail10sequential3seqE,@object
	.size		_ZN34_INTERNAL_c714323e_4_k_cu_2f1e8b6b6thrust24THRUST_300001_SM_1000_NS6system6detail10sequential3seqE,(.L_40 - _ZN34_INTERNAL_c714323e_4_k_cu_2f1e8b6b6thrust24THRUST_300001_SM_1000_NS6system6detail10sequential3seqE)
_ZN34_INTERNAL_c714323e_4_k_cu_2f1e8b6b6thrust24THRUST_300001_SM_1000_NS6system6detail10sequential3seqE:
	.zero		1
.L_40:


//--------------------- .nv.shared._ZN3cub18CUB_300001_SM_10006detail6reduce18DeviceReduceKernelINS2_10policy_hubIiyN4cuda3std3__44plusIiEEE10Policy1000EN6thrust24THRUST_300001_SM_1000_NS10device_ptrIiEEyS9_iNS7_10__identityEEEvT0_PT3_T1_NS0_13GridEvenShareISK_EET2_T4_ --------------------------
	.section	.nv.shared._ZN3cub18CUB_300001_SM_10006detail6reduce18DeviceReduceKernelINS2_10policy_hubIiyN4cuda3std3__44plusIiEEE10Policy1000EN6thrust24THRUST_300001_SM_1000_NS10device_ptrIiEEyS9_iNS7_10__identityEEEvT0_PT3_T1_NS0_13GridEvenShareISK_EET2_T4_,"aw",@nobits
	.sectionflags	@""
	.align	16
.nv.shared._ZN3cub18CUB_300001_SM_10006detail6reduce18DeviceReduceKernelINS2_10policy_hubIiyN4cuda3std3__44plusIiEEE10Policy1000EN6thrust24THRUST_300001_SM_1000_NS10device_ptrIiEEyS9_iNS7_10__identityEEEvT0_PT3_T1_NS0_13GridEvenShareISK_EET2_T4_:
	.zero		1072


//--------------------- .nv.shared._ZN3cub18CUB_300001_SM_10006detail6reduce28DeviceReduceSingleTileKernelINS2_10policy_hubIiyN4cuda3std3__44plusIiEEE10Policy1000EN6thrust24THRUST_300001_SM_1000_NS10device_ptrIiEEPiyS9_iiNS7_10__identityEEEvT0_T1_T2_T3_T4_T6_ --------------------------
	.section	.nv.shared._ZN3cub18CUB_300001_SM_10006detail6reduce28DeviceReduceSingleTileKernelINS2_10policy_hubIiyN4cuda3std3__44plusIiEEE10Policy1000EN6thrust24THRUST_300001_SM_1000_NS10device_ptrIiEEPiyS9_iiNS7_10__identityEEEvT0_T1_T2_T3_T4_T6_,"aw",@nobits
	.sectionflags	@""
	.align	16
.nv.shared._ZN3cub18CUB_300001_SM_10006detail6reduce28DeviceReduceSingleTileKernelINS2_10policy_hubIiyN4cuda3std3__44plusIiEEE10Policy1000EN6thrust24THRUST_300001_SM_1000_NS10device_ptrIiEEPiyS9_iiNS7_10__identityEEEvT0_T1_T2_T3_T4_T6_:
	.zero		1072


//--------------------- .nv.shared._ZN3cub18CUB_300001_SM_10006detail6reduce28DeviceReduceSingleTileKernelINS2_10policy_hubIijN4cuda3std3__44plusIiEEE10Policy1000EPiSC_iS9_iiNS7_10__identityEEEvT0_T1_T2_T3_T4_T6_ --------------------------
	.section	.nv.shared._ZN3cub18CUB_300001_SM_10006detail6reduce28DeviceReduceSingleTileKernelINS2_10policy_hubIijN4cuda3std3__44plusIiEEE10Policy1000EPiSC_iS9_iiNS7_10__identityEEEvT0_T1_T2_T3_T4_T6_,"aw",@nobits
	.sectionflags	@""
	.align	16
.nv.shared._ZN3cub18CUB_300001_SM_10006detail6reduce28DeviceReduceSingleTileKernelINS2_10policy_hubIijN4cuda3std3__44plusIiEEE10Policy1000EPiSC_iS9_iiNS7_10__identityEEEvT0_T1_T2_T3_T4_T6_:
	.zero		1072


//--------------------- .nv.shared._ZN3cub18CUB_300001_SM_10006detail6reduce18DeviceReduceKernelINS2_10policy_hubIijN4cuda3std3__44plusIiEEE10Policy1000EN6thrust24THRUST_300001_SM_1000_NS10device_ptrIiEEjS9_iNS7_10__identityEEEvT0_PT3_T1_NS0_13GridEvenShareISK_EET2_T4_ --------------------------
	.section	.nv.shared._ZN3cub18CUB_300001_SM_10006detail6reduce18DeviceReduceKernelINS2_10policy_hubIijN4cuda3std3__44plusIiEEE10Policy1000EN6thrust24THRUST_300001_SM_1000_NS10device_ptrIiEEjS9_iNS7_10__identityEEEvT0_PT3_T1_NS0_13GridEvenShareISK_EET2_T4_,"aw",@nobits
	.sectionflags	@""
	.align	16
.nv.shared._ZN3cub18CUB_300001_SM_10006detail6reduce18DeviceReduceKernelINS2_10policy_hubIijN4cuda3std3__44plusIiEEE10Policy1000EN6thrust24THRUST_300001_SM_1000_NS10device_ptrIiEEjS9_iNS7_10__identityEEEvT0_PT3_T1_NS0_13GridEvenShareISK_EET2_T4_:
	.zero		1072


//--------------------- .nv.shared._ZN3cub18CUB_300001_SM_10006detail6reduce28DeviceReduceSingleTileKernelINS2_10policy_hubIijN4cuda3std3__44plusIiEEE10Policy1000EN6thrust24THRUST_300001_SM_1000_NS10device_ptrIiEEPijS9_iiNS7_10__identityEEEvT0_T1_T2_T3_T4_T6_ --------------------------
	.section	.nv.shared._ZN3cub18CUB_300001_SM_10006detail6reduce28DeviceReduceSingleTileKernelINS2_10policy_hubIijN4cuda3std3__44plusIiEEE10Policy1000EN6thrust24THRUST_300001_SM_1000_NS10device_ptrIiEEPijS9_iiNS7_10__identityEEEvT0_T1_T2_T3_T4_T6_,"aw",@nobits
	.sectionflags	@""
	.align	16
.nv.shared._ZN3cub18CUB_300001_SM_10006detail6reduce28DeviceReduceSingleTileKernelINS2_10policy_hubIijN4cuda3std3__44plusIiEEE10Policy1000EN6thrust24THRUST_300001_SM_1000_NS10device_ptrIiEEPijS9_iiNS7_10__identityEEEvT0_T1_T2_T3_T4_T6_:
	.zero		1072


//--------------------- .nv.shared._ZN3cub18CUB_300001_SM_10006detail11EmptyKernelIvEEvv --------------------------
	.section	.nv.shared._ZN3cub18CUB_300001_SM_10006detail11EmptyKernelIvEEvv,"aw",@nobits
	.sectionflags	@""
	.align	16
	.zero		1024


//--------------------- .nv.shared._Z26md_update_positions_kernelP8Particleif --------------------------
	.section	.nv.shared._Z26md_update_positions_kernelP8Particleif,"aw",@nobits
	.sectionflags	@""
	.align	16
	.zero		1024


//--------------------- .nv.shared._Z23md_lennard_jones_kernelP8Particleifff --------------------------
	.section	.nv.shared._Z23md_lennard_jones_kernelP8Particleifff,"aw",@nobits
	.sectionflags	@""
	.align	16
	.zero		1024


//--------------------- .nv.shared._Z20wave_equation_kernelPfPKfS1_iiffff --------------------------
	.section	.nv.shared._Z20wave_equation_kernelPfPKfS1_iiffff,"aw",@nobits
	.sectionflags	@""
	.align	16
	.zero		1024


//--------------------- .nv.shared._Z20heat_equation_kernelPfPKfiiffff --------------------------
	.section	.nv.shared._Z20heat_equation_kernelPfPKfiiffff,"aw",@nobits
	.sectionflags	@""
	.align	16
	.zero		1024


//--------------------- .nv.shared._Z19setup_curand_statesP17curandStateXORWOWmi --------------------------
	.section	.nv.shared._Z19setup_curand_statesP17curandStateXORWOWmi,"aw",@nobits
	.sectionflags	@""
	.align	16
	.zero		1024


//--------------------- .nv.shared._Z21monte_carlo_pi_kernelP17curandStateXORWOWPii --------------------------
	.section	.nv.shared._Z21monte_carlo_pi_kernelP17curandStateXORWOWPii,"aw",@nobits
	.sectionflags	@""
	.align	16
	.zero		1024


//--------------------- .nv.shared._Z19nbody_shared_kernelP6float4S0_S0_iff --------------------------
	.section	.nv.shared._Z19nbody_shared_kernelP6float4S0_S0_iff,"aw",@nobits
	.sectionflags	@""
	.align	16
	.zero		1024


//--------------------- .nv.shared._Z12nbody_kernelP6float4S0_S0_iff --------------------------
	.section	.nv.shared._Z12nbody_kernelP6float4S0_S0_iff,"aw",@nobits
	.sectionflags	@""
	.align	16
	.zero		1024


//--------------------- .nv.constant0._ZN3cub18CUB_300001_SM_10006detail6reduce28DeviceReduceSingleTileKernelINS2_10policy_hubIiyN4cuda3std3__44plusIiEEE10Policy1000EPiSC_iS9_iiNS7_10__identityEEEvT0_T1_T2_T3_T4_T6_ --------------------------
	.section	.nv.constant0._ZN3cub18CUB_300001_SM_10006detail6reduce28DeviceReduceSingleTileKernelINS2_10policy_hubIiyN4cuda3std3__44plusIiEEE10Policy1000EPiSC_iS9_iiNS7_10__identityEEEvT0_T1_T2_T3_T4_T6_,"a",@progbits
	.sectionflags	@""
	.align	4
.nv.constant0._ZN3cub18CUB_300001_SM_10006detail6reduce28DeviceReduceSingleTileKernelINS2_10policy_hubIiyN4cuda3std3__44plusIiEEE10Policy1000EPiSC_iS9_iiNS7_10__identityEEEvT0_T1_T2_T3_T4_T6_:
	.zero		925


//--------------------- .nv.constant0._ZN3cub18CUB_300001_SM_10006detail6reduce18DeviceReduceKernelINS2_10policy_hubIiyN4cuda3std3__44plusIiEEE10Policy1000EN6thrust24THRUST_300001_SM_1000_NS10device_ptrIiEEyS9_iNS7_10__identityEEEvT0_PT3_T1_NS0_13GridEvenShareISK_EET2_T4_ --------------------------
	.section	.nv.constant0._ZN3cub18CUB_300001_SM_10006detail6reduce18DeviceReduceKernelINS2_10policy_hubIiyN4cuda3std3__44plusIiEEE10Policy1000EN6thrust24THRUST_300001_SM_1000_NS10device_ptrIiEEyS9_iNS7_10__identityEEEvT0_PT3_T1_NS0_13GridEvenShareISK_EET2_T4_,"a",@progbits
	.sectionflags	@""
	.align	4
.nv.constant0._ZN3cub18CUB_300001_SM_10006detail6reduce18DeviceReduceKernelINS2_10policy_hubIiyN4cuda3std3__44plusIiEEE10Policy1000EN6thrust24THRUST_300001_SM_1000_NS10device_ptrIiEEyS9_iNS7_10__identityEEEvT0_PT3_T1_NS0_13GridEvenShareISK_EET2_T4_:
	.zero		994


//--------------------- .nv.constant0._ZN3cub18CUB_300001_SM_10006detail6reduce28DeviceReduceSingleTileKernelINS2_10policy_hubIiyN4cuda3std3__44plusIiEEE10Policy1000EN6thrust24THRUST_300001_SM_1000_NS10device_ptrIiEEPiyS9_iiNS7_10__identityEEEvT0_T1_T2_T3_T4_T6_ --------------------------
	.section	.nv.constant0._ZN3cub18CUB_300001_SM_10006detail6reduce28DeviceReduceSingleTileKernelINS2_10policy_hubIiyN4cuda3std3__44plusIiEEE10Policy1000EN6thrust24THRUST_300001_SM_1000_NS10device_ptrIiEEPiyS9_iiNS7_10__identityEEEvT0_T1_T2_T3_T4_T6_,"a",@progbits
	.sectionflags	@""
	.align	4
.nv.constant0._ZN3cub18CUB_300001_SM_10006detail6reduce28DeviceReduceSingleTileKernelINS2_10policy_hubIiyN4cuda3std3__44plusIiEEE10Policy1000EN6thrust24THRUST_300001_SM_1000_NS10device_ptrIiEEPiyS9_iiNS7_10__identityEEEvT0_T1_T2_T3_T4_T6_:
	.zero		929


//--------------------- .nv.constant0._ZN3cub18CUB_300001_SM_10006detail6reduce28DeviceReduceSingleTileKernelINS2_10policy_hubIijN4cuda3std3__44plusIiEEE10Policy1000EPiSC_iS9_iiNS7_10__identityEEEvT0_T1_T2_T3_T4_T6_ --------------------------
	.section	.nv.constant0._ZN3cub18CUB_300001_SM_10006detail6reduce28DeviceReduceSingleTileKernelINS2_10policy_hubIijN4cuda3std3__44plusIiEEE10Policy1000EPiSC_iS9_iiNS7_10__identityEEEvT0_T1_T2_T3_T4_T6_,"a",@progbits
	.sectionflags	@""
	.align	4
.nv.constant0._ZN3cub18CUB_300001_SM_10006detail6reduce28DeviceReduceSingleTileKernelINS2_10policy_hubIijN4cuda3std3__44plusIiEEE10Policy1000EPiSC_iS9_iiNS7_10__identityEEEvT0_T1_T2_T3_T4_T6_:
	.zero		925


//--------------------- .nv.constant0._ZN3cub18CUB_300001_SM_10006detail6reduce18DeviceReduceKernelINS2_10policy_hubIijN4cuda3std3__44plusIiEEE10Policy1000EN6thrust24THRUST_300001_SM_1000_NS10device_ptrIiEEjS9_iNS7_10__identityEEEvT0_PT3_T1_NS0_13GridEvenShareISK_EET2_T4_ --------------------------
	.section	.nv.constant0._ZN3cub18CUB_300001_SM_10006detail6reduce18DeviceReduceKernelINS2_10policy_hubIijN4cuda3std3__44plusIiEEE10Policy1000EN6thrust24THRUST_300001_SM_1000_NS10device_ptrIiEEjS9_iNS7_10__identityEEEvT0_PT3_T1_NS0_13GridEvenShareISK_EET2_T4_,"a",@progbits
	.sectionflags	@""
	.align	4
.nv.constant0._ZN3cub18CUB_300001_SM_10006detail6reduce18DeviceReduceKernelINS2_10policy_hubIijN4cuda3std3__44plusIiEEE10Policy1000EN6thrust24THRUST_300001_SM_1000_NS10device_ptrIiEEjS9_iNS7_10__identityEEEvT0_PT3_T1_NS0_13GridEvenShareISK_EET2_T4_:
	.zero		958


//--------------------- .nv.constant0._ZN3cub18CUB_300001_SM_10006detail6reduce28DeviceReduceSingleTileKernelINS2_10policy_hubIijN4cuda3std3__44plusIiEEE10Policy1000EN6thrust24THRUST_300001_SM_1000_NS10device_ptrIiEEPijS9_iiNS7_10__identityEEEvT0_T1_T2_T3_T4_T6_ --------------------------
	.section	.nv.constant0._ZN3cub18CUB_300001_SM_10006detail6reduce28DeviceReduceSingleTileKernelINS2_10policy_hubIijN4cuda3std3__44plusIiEEE10Policy1000EN6thrust24THRUST_300001_SM_1000_NS10device_ptrIiEEPijS9_iiNS7_10__identityEEEvT0_T1_T2_T3_T4_T6_,"a",@progbits
	.sectionflags	@""
	.align	4
.nv.constant0._ZN3cub18CUB_300001_SM_10006detail6reduce28DeviceReduceSingleTileKernelINS2_10policy_hubIijN4cuda3std3__44plusIiEEE10Policy1000EN6thrust24THRUST_300001_SM_1000_NS10device_ptrIiEEPijS9_iiNS7_10__identityEEEvT0_T1_T2_T3_T4_T6_:
	.zero		925


//--------------------- .nv.constant0._ZN3cub18CUB_300001_SM_10006detail11EmptyKernelIvEEvv --------------------------
	.section	.nv.constant0._ZN3cub18CUB_300001_SM_10006detail11EmptyKernelIvEEvv,"a",@progbits
	.sectionflags	@""
	.align	4
.nv.constant0._ZN3cub18CUB_300001_SM_10006detail11EmptyKernelIvEEvv:
	.zero		896


//--------------------- .nv.constant0._Z26md_update_positions_kernelP8Particleif --------------------------
	.section	.nv.constant0._Z26md_update_positions_kernelP8Particleif,"a",@progbits
	.sectionflags	@""
	.align	4
.nv.constant0._Z26md_update_positions_kernelP8Particleif:
	.zero		912


//--------------------- .nv.constant0._Z23md_lennard_jones_kernelP8Particleifff --------------------------
	.section	.nv.constant0._Z23md_lennard_jones_kernelP8Particleifff,"a",@progbits
	.sectionflags	@""
	.align	4
.nv.constant0._Z23md_lennard_jones_kernelP8Particleifff:
	.zero		920


//--------------------- .nv.constant0._Z20wave_equation_kernelPfPKfS1_iiffff --------------------------
	.section	.nv.constant0._Z20wave_equation_kernelPfPKfS1_iiffff,"a",@progbits
	.sectionflags	@""
	.align	4
.nv.constant0._Z20wave_equation_kernelPfPKfS1_iiffff:
	.zero		944


//--------------------- .nv.constant0._Z20heat_equation_kernelPfPKfiiffff --------------------------
	.section	.nv.constant0._Z20heat_equation_kernelPfPKfiiffff,"a",@progbits
	.sectionflags	@""
	.align	4
.nv.constant0._Z20heat_equation_kernelPfPKfiiffff:
	.zero		936


//--------------------- .nv.constant0._Z19setup_curand_statesP17curandStateXORWOWmi --------------------------
	.section	.nv.constant0._Z19setup_curand_statesP17curandStateXORWOWmi,"a",@progbits
	.sectionflags	@""
	.align	4
.nv.constant0._Z19setup_curand_statesP17curandStateXORWOWmi:
	.zero		916


//--------------------- .nv.constant0._Z21monte_carlo_pi_kernelP17curandStateXORWOWPii --------------------------
	.section	.nv.constant0._Z21monte_carlo_pi_kernelP17curandStateXORWOWPii,"a",@progbits
	.sectionflags	@""
	.align	4
.nv.constant0._Z21monte_carlo_pi_kernelP17curandStateXORWOWPii:
	.zero		916


//--------------------- .nv.constant0._Z19nbody_shared_kernelP6float4S0_S0_iff --------------------------
	.section	.nv.constant0._Z19nbody_shared_kernelP6float4S0_S0_iff,"a",@progbits
	.sectionflags	@""
	.align	4
.nv.constant0._Z19nbody_shared_kernelP6float4S0_S0_iff:
	.zero		932


//--------------------- .nv.constant0._Z12nbody_kernelP6float4S0_S0_iff --------------------------
	.section	.nv.constant0._Z12nbody_kernelP6float4S0_S0_iff,"a",@progbits
	.sectionflags	@""
	.align	4
.nv.constant0._Z12nbody_kernelP6float4S0_S0_iff:
	.zero		932


//--------------------- SYMBOLS --------------------------

	.type		.nv.reservedSmem.offset0,@object
	.size		.nv.reservedSmem.offset0,0x4
	.type		.nv.reservedSmem.cap,@object
	.size		.nv.reservedSmem.cap,0x4
